	.target	sm_90a

	.elftype	@"ET_EXEC"


//--------------------- .note.nv.tkinfo           --------------------------
	.section	.note.nv.tkinfo,"",@"SHT_NOTE"
	.sectionflags	@"SHF_NOTE_NV_TKINFO"
	.tkinfo
        /*0018*/ 	.word	0x00000002
        /*0030*/ 	.string	""
        /*0030*/ 	.string	"ptxas"
        /*0030*/ 	.string	"Cuda compilation tools, release 13.0, V13.0.88"
        /*0030*/ 	.string	"Build cuda_13.0.r13.0/compiler.36424714_0"
        /*0030*/ 	.string	"-v  -suppress-debug-info  -lineinfo  -arch sm_90a "



//--------------------- .note.nv.cuinfo           --------------------------
	.section	.note.nv.cuinfo,"",@"SHT_NOTE"
	.sectionflags	@"SHF_NOTE_NV_CUINFO"
        /*0018*/ 	.short	0x0002
        /*001a*/ 	.short	0x005a
        /*001c*/ 	.short	0x0082
	.zero		2


//--------------------- .nv.info                  --------------------------
	.section	.nv.info,"",@"SHT_CUDA_INFO"
	.align	4


	//----- nvinfo : EIATTR_REGCOUNT
	.align		4
        /*0000*/ 	.byte	0x04, 0x2f
        /*0002*/ 	.short	(.L_1 - .L_0)
	.align		4
.L_0:
        /*0004*/ 	.word	index@(matmul_kernel)
        /*0008*/ 	.word	0x000000ff


	//----- nvinfo : EIATTR_FRAME_SIZE
	.align		4
.L_1:
        /*000c*/ 	.byte	0x04, 0x11
        /*000e*/ 	.short	(.L_3 - .L_2)
	.align		4
.L_2:
        /*0010*/ 	.word	index@(matmul_kernel)
        /*0014*/ 	.word	0x000017e8


	//----- nvinfo : EIATTR_MIN_STACK_SIZE
	.align		4
.L_3:
        /*0018*/ 	.byte	0x04, 0x12
        /*001a*/ 	.short	(.L_5 - .L_4)
	.align		4
.L_4:
        /*001c*/ 	.word	index@(matmul_kernel)
        /*0020*/ 	.word	0x000017e8
.L_5:


//--------------------- .nv.compat                --------------------------
	.section	.nv.compat,"",@"SHT_CUDA_COMPAT_INFO"
	.align	4
        /*0000*/ 	.byte	0x02, 0x09, 0x01, 0x00, 0x02, 0x02, 0x04, 0x00, 0x02, 0x05, 0x05, 0x00, 0x03, 0x07, 0x01, 0x01
        /*0010*/ 	.byte	0x02, 0x03, 0x00, 0x00, 0x02, 0x06, 0x01, 0x00, 0x04, 0x0b, 0x08, 0x00, 0x00, 0x00, 0x00, 0x00
        /*0020*/ 	.byte	0x00, 0x00, 0x00, 0x00


//--------------------- .nv.info.matmul_kernel    --------------------------
	.section	.nv.info.matmul_kernel,"",@"SHT_CUDA_INFO"
	.sectionflags	@""
	.align	4


	//----- nvinfo : EIATTR_CUDA_API_VERSION
	.align		4
        /*0000*/ 	.byte	0x04, 0x37
        /*0002*/ 	.short	(.L_7 - .L_6)
.L_6:
        /*0004*/ 	.word	0x00000082


	//----- nvinfo : EIATTR_KPARAM_INFO
	.align		4
.L_7:
        /*0008*/ 	.byte	0x04, 0x17
        /*000a*/ 	.short	(.L_9 - .L_8)
.L_8:
        /*000c*/ 	.word	0x00000000
        /*0010*/ 	.short	0x000d
        /*0012*/ 	.short	0x0048
        /*0014*/ 	.byte	0x00, 0xf4, 0x21, 0x00


	//----- nvinfo : EIATTR_KPARAM_INFO
	.align		4
.L_9:
        /*0018*/ 	.byte	0x04, 0x17
        /*001a*/ 	.short	(.L_11 - .L_10)
.L_10:
        /*001c*/ 	.word	0x00000000
        /*0020*/ 	.short	0x000c
        /*0022*/ 	.short	0x0040
        /*0024*/ 	.byte	0x00, 0xf4, 0x21, 0x00


	//----- nvinfo : EIATTR_KPARAM_INFO
	.align		4
.L_11:
        /*0028*/ 	.byte	0x04, 0x17
        /*002a*/ 	.short	(.L_13 - .L_12)
.L_12:
        /*002c*/ 	.word	0x00000000
        /*0030*/ 	.short	0x000b
        /*0032*/ 	.short	0x0038
        /*0034*/ 	.byte	0x00, 0xf0, 0x11, 0x00


	//----- nvinfo : EIATTR_KPARAM_INFO
	.align		4
.L_13:
        /*0038*/ 	.byte	0x04, 0x17
        /*003a*/ 	.short	(.L_15 - .L_14)
.L_14:
        /*003c*/ 	.word	0x00000000
        /*0040*/ 	.short	0x000a
        /*0042*/ 	.short	0x0034
        /*0044*/ 	.byte	0x00, 0xf0, 0x11, 0x00


	//----- nvinfo : EIATTR_KPARAM_INFO
	.align		4
.L_15:
        /*0048*/ 	.byte	0x04, 0x17
        /*004a*/ 	.short	(.L_17 - .L_16)
.L_16:
        /*004c*/ 	.word	0x00000000
        /*0050*/ 	.short	0x0009
        /*0052*/ 	.short	0x0030
        /*0054*/ 	.byte	0x00, 0xf0, 0x11, 0x00


	//----- nvinfo : EIATTR_KPARAM_INFO
	.align		4
.L_17:
        /*0058*/ 	.byte	0x04, 0x17
        /*005a*/ 	.short	(.L_19 - .L_18)
.L_18:
        /*005c*/ 	.word	0x00000000
        /*0060*/ 	.short	0x0008
        /*0062*/ 	.short	0x002c
        /*0064*/ 	.byte	0x00, 0xf0, 0x11, 0x00


	//----- nvinfo : EIATTR_KPARAM_INFO
	.align		4
.L_19:
        /*0068*/ 	.byte	0x04, 0x17
        /*006a*/ 	.short	(.L_21 - .L_20)
.L_20:
        /*006c*/ 	.word	0x00000000
        /*0070*/ 	.short	0x0007
        /*0072*/ 	.short	0x0028
        /*0074*/ 	.byte	0x00, 0xf0, 0x11, 0x00


	//----- nvinfo : EIATTR_KPARAM_INFO
	.align		4
.L_21:
        /*0078*/ 	.byte	0x04, 0x17
        /*007a*/ 	.short	(.L_23 - .L_22)
.L_22:
        /*007c*/ 	.word	0x00000000
        /*0080*/ 	.short	0x0006
        /*0082*/ 	.short	0x0024
        /*0084*/ 	.byte	0x00, 0xf0, 0x11, 0x00


	//----- nvinfo : EIATTR_KPARAM_INFO
	.align		4
.L_23:
        /*0088*/ 	.byte	0x04, 0x17
        /*008a*/ 	.short	(.L_25 - .L_24)
.L_24:
        /*008c*/ 	.word	0x00000000
        /*0090*/ 	.short	0x0005
        /*0092*/ 	.short	0x0020
        /*0094*/ 	.byte	0x00, 0xf0, 0x11, 0x00


	//----- nvinfo : EIATTR_KPARAM_INFO
	.align		4
.L_25:
        /*0098*/ 	.byte	0x04, 0x17
        /*009a*/ 	.short	(.L_27 - .L_26)
.L_26:
        /*009c*/ 	.word	0x00000000
        /*00a0*/ 	.short	0x0004
        /*00a2*/ 	.short	0x001c
        /*00a4*/ 	.byte	0x00, 0xf0, 0x11, 0x00


	//----- nvinfo : EIATTR_KPARAM_INFO
	.align		4
.L_27:
        /*00a8*/ 	.byte	0x04, 0x17
        /*00aa*/ 	.short	(.L_29 - .L_28)
.L_28:
        /*00ac*/ 	.word	0x00000000
        /*00b0*/ 	.short	0x0003
        /*00b2*/ 	.short	0x0018
        /*00b4*/ 	.byte	0x00, 0xf0, 0x11, 0x00


	//----- nvinfo : EIATTR_KPARAM_INFO
	.align		4
.L_29:
        /*00b8*/ 	.byte	0x04, 0x17
        /*00ba*/ 	.short	(.L_31 - .L_30)
.L_30:
        /*00bc*/ 	.word	0x00000000
        /*00c0*/ 	.short	0x0002
        /*00c2*/ 	.short	0x0010
        /*00c4*/ 	.byte	0x00, 0xf4, 0x21, 0x00


	//----- nvinfo : EIATTR_KPARAM_INFO
	.align		4
.L_31:
        /*00c8*/ 	.byte	0x04, 0x17
        /*00ca*/ 	.short	(.L_33 - .L_32)
.L_32:
        /*00cc*/ 	.word	0x00000000
        /*00d0*/ 	.short	0x0001
        /*00d2*/ 	.short	0x0008
        /*00d4*/ 	.byte	0x00, 0xf4, 0x21, 0x00


	//----- nvinfo : EIATTR_KPARAM_INFO
	.align		4
.L_33:
        /*00d8*/ 	.byte	0x04, 0x17
        /*00da*/ 	.short	(.L_35 - .L_34)
.L_34:
        /*00dc*/ 	.word	0x00000000
        /*00e0*/ 	.short	0x0000
        /*00e2*/ 	.short	0x0000
        /*00e4*/ 	.byte	0x00, 0xf4, 0x21, 0x00


	//----- nvinfo : EIATTR_SPARSE_MMA_MASK
	.align		4
.L_35:
        /*00e8*/ 	.byte	0x03, 0x50
        /*00ea*/ 	.short	0x0000


	//----- nvinfo : EIATTR_MAXREG_COUNT
	.align		4
        /*00ec*/ 	.byte	0x03, 0x1b
        /*00ee*/ 	.short	0x00ff


	//----- nvinfo : EIATTR_NUM_BARRIERS
	.align		4
        /*00f0*/ 	.byte	0x02, 0x4c
        /*00f2*/ 	.byte	0x01
	.zero		1


	//----- nvinfo : EIATTR_ANNOTATIONS
	.align		4
        /*00f4*/ 	.byte	0x04, 0x55
        /*00f6*/ 	.short	(.L_37 - .L_36)


	//   ....[0]....
.L_36:
        /*00f8*/ 	.word	0x00000001
        /*00fc*/ 	.byte	0xa0, 0x00, 0x00, 0x00, 0x01, 0x00, 0x00, 0x00, 0xe0, 0x00, 0x00, 0x00, 0x01, 0x00, 0x00, 0x00
        /* <DEDUP_REMOVED lines=2340> */
        /*934c*/ 	.byte	0x30, 0xc3, 0x02, 0x00, 0x01, 0x00, 0x00, 0x00, 0x30, 0xc4, 0x02, 0x00


	//----- nvinfo : EIATTR_MERCURY_ISA_VERSION
	.align		4
.L_37:
        /*9358*/ 	.byte	0x03, 0x5f
        /*935a*/ 	.short	0x0101


	//----- nvinfo : EIATTR_EXIT_INSTR_OFFSETS
	.align		4
        /*935c*/ 	.byte	0x04, 0x1c
        /*935e*/ 	.short	(.L_39 - .L_38)


	//   ....[0]....
.L_38:
        /*9360*/ 	.word	0x000397a0


	//   ....[1]....
        /*9364*/ 	.word	0x000397d0


	//----- nvinfo : EIATTR_REQNTID
	.align		4
.L_39:
        /*9368*/ 	.byte	0x04, 0x10
        /*936a*/ 	.short	(.L_41 - .L_40)
.L_40:
        /*936c*/ 	.word	0x00000100
        /*9370*/ 	.word	0x00000001
        /*9374*/ 	.word	0x00000001


	//----- nvinfo : EIATTR_CBANK_PARAM_SIZE
	.align		4
.L_41:
        /*9378*/ 	.byte	0x03, 0x19
        /*937a*/ 	.short	0x0050


	//----- nvinfo : EIATTR_PARAM_CBANK
	.align		4
        /*937c*/ 	.byte	0x04, 0x0a
        /*937e*/ 	.short	(.L_43 - .L_42)
	.align		4
.L_42:
        /*9380*/ 	.word	index@(.nv.constant0.matmul_kernel)
        /*9384*/ 	.short	0x0210
        /*9386*/ 	.short	0x0050


	//----- nvinfo : EIATTR_SW_WAR
	.align		4
.L_43:
        /*9388*/ 	.byte	0x04, 0x36
        /*938a*/ 	.short	(.L_45 - .L_44)
.L_44:
        /*938c*/ 	.word	0x00000008
.L_45:


//--------------------- .nv.callgraph             --------------------------
	.section	.nv.callgraph,"",@"SHT_CUDA_CALLGRAPH"
	.align	4
	.sectionentsize	8
	.align		4
        /*0000*/ 	.word	0x00000000
	.align		4
        /*0004*/ 	.word	0xffffffff
	.align		4
        /*0008*/ 	.word	0x00000000
	.align		4
        /*000c*/ 	.word	0xfffffffe
	.align		4
        /*0010*/ 	.word	0x00000000
	.align		4
        /*0014*/ 	.word	0xfffffffd
	.align		4
        /*0018*/ 	.word	0x00000000
	.align		4
        /*001c*/ 	.word	0xfffffffc


//--------------------- .text.matmul_kernel       --------------------------
	.section	.text.matmul_kernel,"ax",@progbits
	.align	128
        .global         matmul_kernel
        .type           matmul_kernel,@function
        .size           matmul_kernel,(.L_x_3 - matmul_kernel)
        .other          matmul_kernel,@"STO_CUDA_ENTRY STV_DEFAULT"
matmul_kernel:
.text.matmul_kernel:
[----:B------:R-:W0:Y:S08]  /*0000*/  LDC R1, c[0x0][0x28] ;  /* 0x00000a00ff017b82 */ /* 0x000e300000000800 */
[----:B------:R-:W1:Y:S01]  /*0010*/  LDC.64 R8, c[0x0][0x228] ;  /* 0x00008a00ff087b82 */ /* 0x000e620000000a00 */
[----:B------:R-:W2:Y:S01]  /*0020*/  S2R R5, SR_CTAID.X ;  /* 0x0000000000057919 */ /* 0x000ea20000002500 */
[----:B0-----:R-:W-:Y:S01]  /*0030*/  VIADD R1, R1, 0xffffe818 ;  /* 0xffffe81801017836 */ /* 0x001fe20000000000 */
[----:B------:R-:W-:Y:S01]  /*0040*/  UMOV UR16, 0x400 ;  /* 0x0000040000107882 */ /* 0x000fe20000000000 */
[----:B------:R-:W-:Y:S01]  /*0050*/  ULDC.64 UR18, c[0x0][0x208] ;  /* 0x0000820000127ab9 */ /* 0x000fe20000000a00 */
[----:B------:R-:W0:Y:S01]  /*0060*/  S2R R245, SR_TID.X ;  /* 0x0000000000f57919 */ /* 0x000e220000002100 */
[----:B------:R-:W-:-:S02]  /*0070*/  CS2R R24, SRZ ;  /* 0x0000000000187805 */ /* 0x000fc4000001ff00 */
[----:B------:R-:W-:Y:S01]  /*0080*/  CS2R R26, SRZ ;  /* 0x00000000001a7805 */ /* 0x000fe2000001ff00 */
[----:B------:R-:W3:Y:S01]  /*0090*/  S2UR UR4, SR_CgaCtaId ;  /* 0x00000000000479c3 */ /* 0x000ee20000008800 */
[----:B------:R4:W-:Y:S01]  /*00a0*/  STL [R1+0x1e0], RZ ;  /* 0x0001e0ff01007387 */ /* 0x0009e20000100800 */
[----:B------:R-:W-:Y:S02]  /*00b0*/  CS2R R104, SRZ ;  /* 0x0000000000687805 */ /* 0x000fe4000001ff00 */
[----:B------:R-:W-:Y:S02]  /*00c0*/  CS2R R106, SRZ ;  /* 0x00000000006a7805 */ /* 0x000fe4000001ff00 */
[----:B------:R-:W-:Y:S01]  /*00d0*/  CS2R R28, SRZ ;  /* 0x00000000001c7805 */ /* 0x000fe2000001ff00 */
[----:B------:R4:W-:Y:S01]  /*00e0*/  STL [R1+0x1e4], RZ ;  /* 0x0001e4ff01007387 */ /* 0x0009e20000100800 */
[----:B------:R-:W-:Y:S02]  /*00f0*/  CS2R R30, SRZ ;  /* 0x00000000001e7805 */ /* 0x000fe4000001ff00 */
[----:B------:R-:W-:-:S02]  /*0100*/  CS2R R100, SRZ ;  /* 0x0000000000647805 */ /* 0x000fc4000001ff00 */
[----:B------:R-:W-:Y:S01]  /*0110*/  CS2R R102, SRZ ;  /* 0x0000000000667805 */ /* 0x000fe2000001ff00 */
[----:B------:R4:W-:Y:S01]  /*0120*/  STL [R1+0x1e8], RZ ;  /* 0x0001e8ff01007387 */ /* 0x0009e20000100800 */
[----:B------:R-:W-:Y:S02]  /*0130*/  CS2R R32, SRZ ;  /* 0x0000000000207805 */ /* 0x000fe4000001ff00 */
[----:B------:R-:W-:Y:S02]  /*0140*/  CS2R R34, SRZ ;  /* 0x0000000000227805 */ /* 0x000fe4000001ff00 */
[----:B------:R-:W-:Y:S01]  /*0150*/  CS2R R96, SRZ ;  /* 0x0000000000607805 */ /* 0x000fe2000001ff00 */
[----:B------:R4:W-:Y:S01]  /*0160*/  STL [R1+0x1ec], RZ ;  /* 0x0001ecff01007387 */ /* 0x0009e20000100800 */
[----:B------:R-:W-:Y:S02]  /*0170*/  CS2R R98, SRZ ;  /* 0x0000000000627805 */ /* 0x000fe4000001ff00 */
[----:B------:R-:W-:Y:S01]  /*0180*/  CS2R R36, SRZ ;  /* 0x0000000000247805 */ /* 0x000fe2000001ff00 */
[----:B-1----:R-:W-:Y:S01]  /*0190*/  VIADD R0, R9, 0xff ;  /* 0x000000ff09007836 */ /* 0x002fe20000000000 */
[----:B------:R4:W-:Y:S01]  /*01a0*/  STL [R1+0x1f0], RZ ;  /* 0x0001f0ff01007387 */ /* 0x0009e20000100800 */
[----:B------:R-:W-:-:S02]  /*01b0*/  CS2R R38, SRZ ;  /* 0x0000000000267805 */ /* 0x000fc4000001ff00 */
[----:B------:R-:W-:Y:S02]  /*01c0*/  CS2R R52, SRZ ;  /* 0x0000000000347805 */ /* 0x000fe4000001ff00 */
[----:B------:R-:W-:Y:S02]  /*01d0*/  CS2R R54, SRZ ;  /* 0x0000000000367805 */ /* 0x000fe4000001ff00 */
[----:B------:R-:W-:Y:S01]  /*01e0*/  SHF.R.S32.HI R3, RZ, 0x1f, R0 ;  /* 0x0000001fff037819 */ /* 0x000fe20000011400 */
[----:B------:R4:W-:Y:S01]  /*01f0*/  STL [R1+0x1f4], RZ ;  /* 0x0001f4ff01007387 */ /* 0x0009e20000100800 */
[----:B------:R-:W-:Y:S01]  /*0200*/  CS2R R40, SRZ ;  /* 0x0000000000287805 */ /* 0x000fe2000001ff00 */
[----:B---3--:R-:W-:Y:S01]  /*0210*/  ULEA UR16, UR4, UR16, 0x18 ;  /* 0x0000001004107291 */ /* 0x008fe2000f8ec03f */
[----:B------:R-:W-:Y:S01]  /*0220*/  LEA.HI R3, R3, R0, RZ, 0x8 ;  /* 0x0000000003037211 */ /* 0x000fe200078f40ff */
[----:B------:R4:W-:Y:S01]  /*0230*/  STL [R1+0x1f8], RZ ;  /* 0x0001f8ff01007387 */ /* 0x0009e20000100800 */
[----:B--2---:R-:W-:-:S02]  /*0240*/  IABS R10, R5 ;  /* 0x00000005000a7213 */ /* 0x004fc40000000000 */
[----:B------:R-:W-:Y:S02]  /*0250*/  CS2R R42, SRZ ;  /* 0x00000000002a7805 */ /* 0x000fe4000001ff00 */
[----:B------:R-:W-:Y:S01]  /*0260*/  SHF.R.S32.HI R3, RZ, 0x8, R3 ;  /* 0x00000008ff037819 */ /* 0x000fe20000011403 */
[----:B------:R4:W-:Y:S01]  /*0270*/  STL [R1+0x1fc], RZ ;  /* 0x0001fcff01007387 */ /* 0x0009e20000100800 */
[----:B------:R-:W-:Y:S02]  /*0280*/  CS2R R48, SRZ ;  /* 0x0000000000307805 */ /* 0x000fe4000001ff00 */
[----:B------:R-:W-:Y:S02]  /*0290*/  CS2R R50, SRZ ;  /* 0x0000000000327805 */ /* 0x000fe4000001ff00 */
[----:B------:R-:W-:Y:S01]  /*02a0*/  CS2R R44, SRZ ;  /* 0x00000000002c7805 */ /* 0x000fe2000001ff00 */
[----:B------:R-:W-:Y:S01]  /*02b0*/  IMAD.SHL.U32 R4, R3, 0x8, RZ ;  /* 0x0000000803047824 */ /* 0x000fe200078e00ff */
[----:B------:R4:W-:Y:S01]  /*02c0*/  STL [R1+0x3e0], RZ ;  /* 0x0003e0ff01007387 */ /* 0x0009e20000100800 */
[----:B------:R-:W-:-:S02]  /*02d0*/  CS2R R46, SRZ ;  /* 0x00000000002e7805 */ /* 0x000fc4000001ff00 */
[----:B------:R-:W-:Y:S02]  /*02e0*/  CS2R R144, SRZ ;  /* 0x0000000000907805 */ /* 0x000fe4000001ff00 */
[----:B------:R-:W-:Y:S02]  /*02f0*/  CS2R R146, SRZ ;  /* 0x0000000000927805 */ /* 0x000fe4000001ff00 */
[-C--:B------:R-:W-:Y:S01]  /*0300*/  IABS R7, R4.reuse ;  /* 0x0000000400077213 */ /* 0x080fe20000000000 */
[----:B------:R4:W-:Y:S01]  /*0310*/  STL [R1+0x3e4], RZ ;  /* 0x0003e4ff01007387 */ /* 0x0009e20000100800 */
[----:B------:R-:W-:Y:S02]  /*0320*/  IABS R12, R4 ;  /* 0x00000004000c7213 */ /* 0x000fe40000000000 */
[----:B------:R-:W-:Y:S01]  /*0330*/  CS2R R132, SRZ ;  /* 0x0000000000847805 */ /* 0x000fe2000001ff00 */
[----:B------:R-:W1:Y:S01]  /*0340*/  I2F.RP R0, R7 ;  /* 0x0000000700007306 */ /* 0x000e620000209400 */
[----:B------:R4:W-:Y:S01]  /*0350*/  STL [R1+0x3e8], RZ ;  /* 0x0003e8ff01007387 */ /* 0x0009e20000100800 */
[----:B------:R-:W-:-:S02]  /*0360*/  CS2R R134, SRZ ;  /* 0x0000000000867805 */ /* 0x000fc4000001ff00 */
[----:B------:R-:W-:Y:S02]  /*0370*/  CS2R R124, SRZ ;  /* 0x00000000007c7805 */ /* 0x000fe4000001ff00 */
[----:B------:R-:W-:Y:S01]  /*0380*/  CS2R R126, SRZ ;  /* 0x00000000007e7805 */ /* 0x000fe2000001ff00 */
[----:B------:R4:W-:Y:S01]  /*0390*/  STL [R1+0x3ec], RZ ;  /* 0x0003ecff01007387 */ /* 0x0009e20000100800 */
[----:B------:R-:W-:Y:S02]  /*03a0*/  CS2R R120, SRZ ;  /* 0x0000000000787805 */ /* 0x000fe4000001ff00 */
[----:B------:R-:W-:Y:S02]  /*03b0*/  CS2R R122, SRZ ;  /* 0x00000000007a7805 */ /* 0x000fe4000001ff00 */
[----:B------:R-:W-:Y:S01]  /*03c0*/  CS2R R112, SRZ ;  /* 0x0000000000707805 */ /* 0x000fe2000001ff00 */
[----:B------:R4:W-:Y:S01]  /*03d0*/  STL [R1+0x3f0], RZ ;  /* 0x0003f0ff01007387 */ /* 0x0009e20000100800 */
[----:B------:R-:W-:-:S02]  /*03e0*/  CS2R R114, SRZ ;  /* 0x0000000000727805 */ /* 0x000fc4000001ff00 */
[----:B------:R-:W-:Y:S02]  /*03f0*/  CS2R R56, SRZ ;  /* 0x0000000000387805 */ /* 0x000fe4000001ff00 */
[----:B------:R-:W-:Y:S01]  /*0400*/  CS2R R58, SRZ ;  /* 0x00000000003a7805 */ /* 0x000fe2000001ff00 */
[----:B------:R4:W-:Y:S01]  /*0410*/  STL [R1+0x3f4], RZ ;  /* 0x0003f4ff01007387 */ /* 0x0009e20000100800 */
[----:B------:R-:W-:Y:S01]  /*0420*/  CS2R R92, SRZ ;  /* 0x00000000005c7805 */ /* 0x000fe2000001ff00 */
[----:B-1----:R-:W1:Y:S01]  /*0430*/  MUFU.RCP R0, R0 ;  /* 0x0000000000007308 */ /* 0x002e620000001000 */
        /* <DEDUP_REMOVED lines=15> */
[----:B------:R-:W-:Y:S01]  /*0530*/  CS2R R80, SRZ ;  /* 0x0000000000507805 */ /* 0x000fe2000001ff00 */
[----:B-1----:R-:W-:Y:S01]  /*0540*/  VIADD R2, R0, 0xffffffe ;  /* 0x0ffffffe00027836 */ /* 0x002fe20000000000 */
[----:B------:R4:W-:Y:S01]  /*0550*/  STL [R1+0x608], RZ ;  /* 0x000608ff01007387 */ /* 0x0009e20000100800 */
[----:B------:R-:W-:Y:S01]  /*0560*/  IMAD.MOV R0, RZ, RZ, -R12 ;  /* 0x000000ffff007224 */ /* 0x000fe200078e0a0c */
[----:B------:R-:W-:Y:S01]  /*0570*/  CS2R R82, SRZ ;  /* 0x0000000000527805 */ /* 0x000fe2000001ff00 */
[----:B------:R1:W2:Y:S01]  /*0580*/  F2I.FTZ.U32.TRUNC.NTZ R3, R2 ;  /* 0x0000000200037305 */ /* 0x0002a2000021f000 */
        /* <DEDUP_REMOVED lines=8> */
[----:B-1----:R-:W-:Y:S01]  /*0610*/  IMAD.MOV.U32 R2, RZ, RZ, RZ ;  /* 0x000000ffff027224 */ /* 0x002fe200078e00ff */
[----:B------:R4:W-:Y:S01]  /*0620*/  STL [R1+0x614], RZ ;  /* 0x000614ff01007387 */ /* 0x0009e20000100800 */
[----:B------:R-:W-:-:S02]  /*0630*/  CS2R R16, SRZ ;  /* 0x0000000000107805 */ /* 0x000fc4000001ff00 */
[----:B------:R-:W-:Y:S02]  /*0640*/  CS2R R18, SRZ ;  /* 0x0000000000127805 */ /* 0x000fe4000001ff00 */
[----:B------:R-:W-:Y:S01]  /*0650*/  CS2R R108, SRZ ;  /* 0x00000000006c7805 */ /* 0x000fe2000001ff00 */
[----:B------:R4:W-:Y:S01]  /*0660*/  STL [R1+0x618], RZ ;  /* 0x000618ff01007387 */ /* 0x0009e20000100800 */
[--C-:B--2---:R-:W-:Y:S01]  /*0670*/  IMAD.MOV R6, RZ, RZ, -R3.reuse ;  /* 0x000000ffff067224 */ /* 0x104fe200078e0a03 */
[----:B------:R-:W-:Y:S02]  /*0680*/  CS2R R110, SRZ ;  /* 0x00000000006e7805 */ /* 0x000fe4000001ff00 */
[----:B------:R-:W-:Y:S01]  /*0690*/  CS2R R116, SRZ ;  /* 0x0000000000747805 */ /* 0x000fe2000001ff00 */
[----:B------:R4:W-:Y:S01]  /*06a0*/  STL [R1+0x61c], RZ ;  /* 0x00061cff01007387 */ /* 0x0009e20000100800 */
[----:B------:R-:W-:Y:S01]  /*06b0*/  IMAD R11, R6, R7, RZ ;  /* 0x00000007060b7224 */ /* 0x000fe200078e02ff */
[----:B------:R-:W-:Y:S01]  /*06c0*/  CS2R R118, SRZ ;  /* 0x0000000000767805 */ /* 0x000fe2000001ff00 */
[----:B------:R-:W-:Y:S01]  /*06d0*/  IMAD.MOV.U32 R6, RZ, RZ, R10 ;  /* 0x000000ffff067224 */ /* 0x000fe200078e000a */
[----:B------:R-:W-:Y:S01]  /*06e0*/  CS2R R128, SRZ ;  /* 0x0000000000807805 */ /* 0x000fe2000001ff00 */
[----:B------:R-:W-:Y:S01]  /*06f0*/  IMAD.HI.U32 R3, R3, R11, R2 ;  /* 0x0000000b03037227 */ /* 0x000fe200078e0002 */
[----:B------:R-:W-:-:S02]  /*0700*/  CS2R R130, SRZ ;  /* 0x0000000000827805 */ /* 0x000fc4000001ff00 */
[----:B------:R-:W-:Y:S02]  /*0710*/  CS2R R136, SRZ ;  /* 0x0000000000887805 */ /* 0x000fe4000001ff00 */
[----:B------:R-:W-:Y:S02]  /*0720*/  CS2R R138, SRZ ;  /* 0x00000000008a7805 */ /* 0x000fe4000001ff00 */
[----:B------:R-:W-:Y:S02]  /*0730*/  CS2R R140, SRZ ;  /* 0x00000000008c7805 */ /* 0x000fe4000001ff00 */
[----:B------:R-:W-:Y:S01]  /*0740*/  CS2R R142, SRZ ;  /* 0x00000000008e7805 */ /* 0x000fe2000001ff00 */
[----:B------:R-:W-:Y:S01]  /*0750*/  IMAD.HI.U32 R3, R3, R6, RZ ;  /* 0x0000000603037227 */ /* 0x000fe200078e00ff */
[----:B------:R-:W-:Y:S02]  /*0760*/  CS2R R148, SRZ ;  /* 0x0000000000947805 */ /* 0x000fe4000001ff00 */
[----:B------:R-:W-:-:S02]  /*0770*/  CS2R R150, SRZ ;  /* 0x0000000000967805 */ /* 0x000fc4000001ff00 */
[----:B------:R-:W-:Y:S01]  /*0780*/  CS2R R152, SRZ ;  /* 0x0000000000987805 */ /* 0x000fe2000001ff00 */
[----:B------:R-:W-:Y:S01]  /*0790*/  IMAD R0, R3, R0, R6 ;  /* 0x0000000003007224 */ /* 0x000fe200078e0206 */
[----:B------:R-:W-:Y:S02]  /*07a0*/  CS2R R154, SRZ ;  /* 0x00000000009a7805 */ /* 0x000fe4000001ff00 */
[----:B------:R-:W-:Y:S02]  /*07b0*/  CS2R R156, SRZ ;  /* 0x00000000009c7805 */ /* 0x000fe4000001ff00 */
[----:B------:R-:W-:Y:S02]  /*07c0*/  CS2R R158, SRZ ;  /* 0x00000000009e7805 */ /* 0x000fe4000001ff00 */
[----:B------:R-:W-:Y:S02]  /*07d0*/  CS2R R160, SRZ ;  /* 0x0000000000a07805 */ /* 0x000fe4000001ff00 */
[----:B------:R-:W-:-:S02]  /*07e0*/  ISETP.GT.U32.AND P1, PT, R7, R0, PT ;  /* 0x000000000700720c */ /* 0x000fc40003f24070 */
[----:B------:R-:W-:Y:S02]  /*07f0*/  CS2R R162, SRZ ;  /* 0x0000000000a27805 */ /* 0x000fe4000001ff00 */
[----:B------:R-:W-:Y:S02]  /*0800*/  CS2R R164, SRZ ;  /* 0x0000000000a47805 */ /* 0x000fe4000001ff00 */
[----:B------:R-:W-:Y:S02]  /*0810*/  CS2R R166, SRZ ;  /* 0x0000000000a67805 */ /* 0x000fe4000001ff00 */
[----:B------:R-:W-:Y:S02]  /*0820*/  CS2R R168, SRZ ;  /* 0x0000000000a87805 */ /* 0x000fe4000001ff00 */
[----:B------:R-:W-:Y:S02]  /*0830*/  CS2R R170, SRZ ;  /* 0x0000000000aa7805 */ /* 0x000fe4000001ff00 */
[----:B------:R-:W-:-:S02]  /*0840*/  CS2R R172, SRZ ;  /* 0x0000000000ac7805 */ /* 0x000fc4000001ff00 */
[----:B------:R-:W-:Y:S02]  /*0850*/  CS2R R174, SRZ ;  /* 0x0000000000ae7805 */ /* 0x000fe4000001ff00 */
[----:B------:R-:W-:Y:S02]  /*0860*/  CS2R R176, SRZ ;  /* 0x0000000000b07805 */ /* 0x000fe4000001ff00 */
[----:B------:R-:W-:Y:S02]  /*0870*/  CS2R R178, SRZ ;  /* 0x0000000000b27805 */ /* 0x000fe4000001ff00 */
[----:B------:R-:W-:Y:S02]  /*0880*/  CS2R R180, SRZ ;  /* 0x0000000000b47805 */ /* 0x000fe4000001ff00 */
[----:B------:R-:W-:Y:S02]  /*0890*/  CS2R R182, SRZ ;  /* 0x0000000000b67805 */ /* 0x000fe4000001ff00 */
[----:B------:R-:W-:Y:S01]  /*08a0*/  CS2R R184, SRZ ;  /* 0x0000000000b87805 */ /* 0x000fe2000001ff00 */
[----:B------:R-:W-:Y:S01]  /*08b0*/  @!P1 IMAD.IADD R0, R0, 0x1, -R7 ;  /* 0x0000000100009824 */ /* 0x000fe200078e0a07 */
[----:B------:R-:W-:Y:S01]  /*08c0*/  CS2R R186, SRZ ;  /* 0x0000000000ba7805 */ /* 0x000fe2000001ff00 */
[----:B------:R-:W-:Y:S01]  /*08d0*/  @!P1 VIADD R3, R3, 0x1 ;  /* 0x0000000103039836 */ /* 0x000fe20000000000 */
[----:B------:R-:W-:-:S02]  /*08e0*/  ISETP.NE.AND P1, PT, R4, RZ, PT ;  /* 0x000000ff0400720c */ /* 0x000fc40003f25270 */
[----:B------:R-:W-:Y:S02]  /*08f0*/  CS2R R188, SRZ ;  /* 0x0000000000bc7805 */ /* 0x000fe4000001ff00 */
[----:B------:R-:W-:Y:S02]  /*0900*/  ISETP.GE.U32.AND P0, PT, R0, R7, PT ;  /* 0x000000070000720c */ /* 0x000fe40003f06070 */
[----:B------:R-:W-:Y:S02]  /*0910*/  CS2R R190, SRZ ;  /* 0x0000000000be7805 */ /* 0x000fe4000001ff00 */
[----:B------:R-:W-:Y:S02]  /*0920*/  LOP3.LUT R0, R5, R4, RZ, 0x3c, !PT ;  /* 0x0000000405007212 */ /* 0x000fe400078e3cff */
[----:B------:R-:W-:Y:S02]  /*0930*/  CS2R R192, SRZ ;  /* 0x0000000000c07805 */ /* 0x000fe4000001ff00 */
[----:B------:R-:W-:-:S02]  /*0940*/  CS2R R194, SRZ ;  /* 0x0000000000c27805 */ /* 0x000fc4000001ff00 */
[----:B------:R-:W-:Y:S02]  /*0950*/  CS2R R196, SRZ ;  /* 0x0000000000c47805 */ /* 0x000fe4000001ff00 */
[----:B------:R-:W-:Y:S01]  /*0960*/  ISETP.GE.AND P2, PT, R0, RZ, PT ;  /* 0x000000ff0000720c */ /* 0x000fe20003f46270 */
[----:B------:R-:W-:Y:S01]  /*0970*/  VIADD R0, R8, 0x1ff ;  /* 0x000001ff08007836 */ /* 0x000fe20000000000 */
[----:B------:R-:W-:Y:S02]  /*0980*/  CS2R R198, SRZ ;  /* 0x0000000000c67805 */ /* 0x000fe4000001ff00 */
[----:B------:R-:W-:Y:S02]  /*0990*/  CS2R R200, SRZ ;  /* 0x0000000000c87805 */ /* 0x000fe4000001ff00 */
[----:B------:R-:W-:Y:S02]  /*09a0*/  CS2R R202, SRZ ;  /* 0x0000000000ca7805 */ /* 0x000fe4000001ff00 */
[----:B------:R-:W-:-:S02]  /*09b0*/  CS2R R204, SRZ ;  /* 0x0000000000cc7805 */ /* 0x000fc4000001ff00 */
[----:B------:R-:W-:Y:S01]  /*09c0*/  CS2R R206, SRZ ;  /* 0x0000000000ce7805 */ /* 0x000fe2000001ff00 */
[----:B------:R-:W-:Y:S01]  /*09d0*/  @P0 VIADD R3, R3, 0x1 ;  /* 0x0000000103030836 */ /* 0x000fe20000000000 */
[----:B------:R-:W-:Y:S02]  /*09e0*/  CS2R R208, SRZ ;  /* 0x0000000000d07805 */ /* 0x000fe4000001ff00 */
[----:B------:R-:W-:Y:S02]  /*09f0*/  CS2R R210, SRZ ;  /* 0x0000000000d27805 */ /* 0x000fe4000001ff00 */
[----:B------:R-:W-:Y:S01]  /*0a00*/  CS2R R212, SRZ ;  /* 0x0000000000d47805 */ /* 0x000fe2000001ff00 */
[----:B------:R-:W-:Y:S01]  /*0a10*/  IMAD.MOV.U32 R2, RZ, RZ, R3 ;  /* 0x000000ffff027224 */ /* 0x000fe200078e0003 */
[----:B------:R-:W-:Y:S02]  /*0a20*/  SHF.R.S32.HI R3, RZ, 0x1f, R0 ;  /* 0x0000001fff037819 */ /* 0x000fe40000011400 */
[----:B------:R-:W-:-:S02]  /*0a30*/  CS2R R214, SRZ ;  /* 0x0000000000d67805 */ /* 0x000fc4000001ff00 */
[----:B------:R-:W-:Y:S01]  /*0a40*/  CS2R R216, SRZ ;  /* 0x0000000000d87805 */ /* 0x000fe2000001ff00 */
[----:B------:R-:W-:Y:S01]  /*0a50*/  @!P2 IMAD.MOV R2, RZ, RZ, -R2 ;  /* 0x000000ffff02a224 */ /* 0x000fe200078e0a02 */
[----:B------:R-:W-:Y:S02]  /*0a60*/  @!P1 LOP3.LUT R2, RZ, R4, RZ, 0x33, !PT ;  /* 0x00000004ff029212 */ /* 0x000fe400078e33ff */
[----:B------:R-:W-:Y:S02]  /*0a70*/  CS2R R218, SRZ ;  /* 0x0000000000da7805 */ /* 0x000fe4000001ff00 */
[----:B------:R-:W-:Y:S02]  /*0a80*/  LEA.HI R3, R3, R0, RZ, 0x9 ;  /* 0x0000000003037211 */ /* 0x000fe400078f48ff */
[----:B------:R-:W-:Y:S02]  /*0a90*/  CS2R R220, SRZ ;  /* 0x0000000000dc7805 */ /* 0x000fe4000001ff00 */
[----:B------:R-:W-:Y:S01]  /*0aa0*/  CS2R R222, SRZ ;  /* 0x0000000000de7805 */ /* 0x000fe2000001ff00 */
[----:B------:R-:W-:Y:S01]  /*0ab0*/  IMAD.SHL.U32 R6, R2, 0x8, RZ ;  /* 0x0000000802067824 */ /* 0x000fe200078e00ff */
[----:B------:R-:W-:Y:S01]  /*0ac0*/  CS2R R224, SRZ ;  /* 0x0000000000e07805 */ /* 0x000fe2000001ff00 */
[----:B------:R-:W-:Y:S01]  /*0ad0*/  IMAD.MOV R2, RZ, RZ, -R2 ;  /* 0x000000ffff027224 */ /* 0x000fe200078e0a02 */
[----:B------:R-:W-:-:S02]  /*0ae0*/  CS2R R226, SRZ ;  /* 0x0000000000e27805 */ /* 0x000fc4000001ff00 */
[----:B------:R-:W-:Y:S02]  /*0af0*/  CS2R R228, SRZ ;  /* 0x0000000000e47805 */ /* 0x000fe4000001ff00 */
[----:B------:R-:W-:Y:S01]  /*0b00*/  LEA.HI.SX32 R3, R3, -R6, 0x17 ;  /* 0x8000000603037211 */ /* 0x000fe200078fbaff */
[----:B------:R-:W-:Y:S01]  /*0b10*/  IMAD R4, R4, R2, R5 ;  /* 0x0000000204047224 */ /* 0x000fe200078e0205 */
[----:B------:R-:W-:Y:S02]  /*0b20*/  CS2R R230, SRZ ;  /* 0x0000000000e67805 */ /* 0x000fe4000001ff00 */
[----:B------:R-:W-:Y:S02]  /*0b30*/  CS2R R232, SRZ ;  /* 0x0000000000e87805 */ /* 0x000fe4000001ff00 */
[----:B------:R-:W-:Y:S02]  /*0b40*/  VIMNMX R13, R3, 0x8, PT ;  /* 0x00000008030d7848 */ /* 0x000fe40003fe0100 */
[----:B------:R-:W-:-:S02]  /*0b50*/  CS2R R234, SRZ ;  /* 0x0000000000ea7805 */ /* 0x000fc4000001ff00 */
[----:B------:R-:W-:Y:S02]  /*0b60*/  IABS R11, R4 ;  /* 0x00000004000b7213 */ /* 0x000fe40000000000 */
[----:B------:R-:W-:Y:S02]  /*0b70*/  CS2R R236, SRZ ;  /* 0x0000000000ec7805 */ /* 0x000fe4000001ff00 */
[----:B------:R-:W-:Y:S02]  /*0b80*/  IABS R7, R13 ;  /* 0x0000000d00077213 */ /* 0x000fe40000000000 */
[----:B------:R-:W-:Y:S02]  /*0b90*/  CS2R R238, SRZ ;  /* 0x0000000000ee7805 */ /* 0x000fe4000001ff00 */
[----:B------:R-:W-:Y:S02]  /*0ba0*/  CS2R R240, SRZ ;  /* 0x0000000000f07805 */ /* 0x000fe4000001ff00 */
[----:B------:R-:W-:Y:S01]  /*0bb0*/  CS2R R242, SRZ ;  /* 0x0000000000f27805 */ /* 0x000fe2000001ff00 */
[----:B------:R-:W1:Y:S08]  /*0bc0*/  I2F.RP R0, R7 ;  /* 0x0000000700007306 */ /* 0x000e700000209400 */
[----:B-1----:R-:W1:Y:S02]  /*0bd0*/  MUFU.RCP R0, R0 ;  /* 0x0000000000007308 */ /* 0x002e640000001000 */
[----:B-1----:R-:W-:-:S06]  /*0be0*/  VIADD R3, R0, 0xffffffe ;  /* 0x0ffffffe00037836 */ /* 0x002fcc0000000000 */
[----:B------:R-:W1:Y:S02]  /*0bf0*/  F2I.FTZ.U32.TRUNC.NTZ R3, R3 ;  /* 0x0000000300037305 */ /* 0x000e64000021f000 */
[----:B-1----:R-:W-:-:S04]  /*0c00*/  IMAD.MOV R10, RZ, RZ, -R3 ;  /* 0x000000ffff0a7224 */ /* 0x002fc800078e0a03 */
[----:B------:R-:W-:Y:S01]  /*0c10*/  IMAD.MOV.U32 R2, RZ, RZ, R10 ;  /* 0x000000ffff027224 */ /* 0x000fe200078e000a */
[----:B------:R-:W-:-:S03]  /*0c20*/  IABS R10, R13 ;  /* 0x0000000d000a7213 */ /* 0x000fc60000000000 */
[----:B------:R-:W-:Y:S02]  /*0c30*/  IMAD R5, R2, R7, RZ ;  /* 0x0000000702057224 */ /* 0x000fe400078e02ff */
[----:B------:R-:W-:Y:S02]  /*0c40*/  IMAD.MOV.U32 R2, RZ, RZ, RZ ;  /* 0x000000ffff027224 */ /* 0x000fe400078e00ff */
[----:B------:R-:W-:Y:S02]  /*0c50*/  IMAD.MOV R0, RZ, RZ, -R10 ;  /* 0x000000ffff007224 */ /* 0x000fe400078e0a0a */
[----:B------:R-:W-:-:S06]  /*0c60*/  IMAD.HI.U32 R2, R3, R5, R2 ;  /* 0x0000000503027227 */ /* 0x000fcc00078e0002 */
[----:B------:R-:W-:-:S04]  /*0c70*/  IMAD.HI.U32 R2, R2, R11, RZ ;  /* 0x0000000b02027227 */ /* 0x000fc800078e00ff */
[----:B------:R-:W-:Y:S01]  /*0c80*/  IMAD R0, R2, R0, R11 ;  /* 0x0000000002007224 */ /* 0x000fe200078e020b */
[----:B0-----:R-:W-:-:S04]  /*0c90*/  LOP3.LUT R11, R245, 0xff, RZ, 0xc0, !PT ;  /* 0x000000fff50b7812 */ /* 0x001fc800078ec0ff */
[----:B------:R-:W-:-:S13]  /*0ca0*/  ISETP.GT.U32.AND P1, PT, R7, R0, PT ;  /* 0x000000000700720c */ /* 0x000fda0003f24070 */
[----:B------:R-:W-:Y:S02]  /*0cb0*/  @!P1 IMAD.IADD R0, R0, 0x1, -R7 ;  /* 0x0000000100009824 */ /* 0x000fe400078e0a07 */
[----:B------:R-:W-:Y:S01]  /*0cc0*/  @!P1 VIADD R2, R2, 0x1 ;  /* 0x0000000102029836 */ /* 0x000fe20000000000 */
[----:B------:R-:W-:Y:S02]  /*0cd0*/  ISETP.NE.AND P1, PT, R13, RZ, PT ;  /* 0x000000ff0d00720c */ /* 0x000fe40003f25270 */
[----:B------:R-:W-:Y:S02]  /*0ce0*/  ISETP.GE.U32.AND P0, PT, R0, R7, PT ;  /* 0x000000070000720c */ /* 0x000fe40003f06070 */
[----:B------:R-:W-:-:S04]  /*0cf0*/  LOP3.LUT R0, R4, R13, RZ, 0x3c, !PT ;  /* 0x0000000d04007212 */ /* 0x000fc800078e3cff */
[----:B------:R-:W-:-:S07]  /*0d00*/  ISETP.GE.AND P2, PT, R0, RZ, PT ;  /* 0x000000ff0000720c */ /* 0x000fce0003f46270 */
[----:B------:R-:W-:-:S06]  /*0d10*/  @P0 VIADD R2, R2, 0x1 ;  /* 0x0000000102020836 */ /* 0x000fcc0000000000 */
[----:B------:R-:W-:Y:S01]  /*0d20*/  @!P2 IMAD.MOV R2, RZ, RZ, -R2 ;  /* 0x000000ffff02a224 */ /* 0x000fe200078e0a02 */
[----:B------:R-:W-:-:S05]  /*0d30*/  @!P1 LOP3.LUT R2, RZ, R13, RZ, 0x33, !PT ;  /* 0x0000000dff029212 */ /* 0x000fca00078e33ff */
[----:B------:R-:W-:Y:S02]  /*0d40*/  IMAD.MOV R0, RZ, RZ, -R2 ;  /* 0x000000ffff007224 */ /* 0x000fe400078e0a02 */
[----:B------:R-:W-:Y:S02]  /*0d50*/  IMAD.SHL.U32 R10, R2, 0x100, RZ ;  /* 0x00000100020a7824 */ /* 0x000fe400078e00ff */
[----:B------:R-:W-:Y:S01]  /*0d60*/  IMAD R0, R13, R0, R4 ;  /* 0x000000000d007224 */ /* 0x000fe200078e0204 */
[----:B------:R-:W-:-:S03]  /*0d70*/  CS2R R4, SRZ ;  /* 0x0000000000047805 */ /* 0x000fc6000001ff00 */
[----:B------:R-:W-:Y:S01]  /*0d80*/  IMAD.IADD R0, R6, 0x1, R0 ;  /* 0x0000000106007824 */ /* 0x000fe200078e0200 */
[----:B------:R-:W-:-:S03]  /*0d90*/  CS2R R6, SRZ ;  /* 0x0000000000067805 */ /* 0x000fc6000001ff00 */
[----:B------:R-:W-:Y:S02]  /*0da0*/  IMAD R11, R0, 0x200, R11 ;  /* 0x00000200000b7824 */ /* 0x000fe400078e020b */
[----:B------:R-:W0:Y:S02]  /*0db0*/  LDC R0, c[0x0][0x230] ;  /* 0x00008c00ff007b82 */ /* 0x000e240000000800 */
[----:B------:R-:W-:Y:S02]  /*0dc0*/  VIADD R12, R11, 0x100 ;  /* 0x000001000b0c7836 */ /* 0x000fe40000000000 */
[----:B0-----:R-:W-:-:S05]  /*0dd0*/  VIADD R0, R0, 0x7f ;  /* 0x0000007f00007836 */ /* 0x001fca0000000000 */
[----:B------:R-:W-:-:S13]  /*0de0*/  ISETP.GE.AND P0, PT, R0, 0x80, PT ;  /* 0x000000800000780c */ /* 0x000fda0003f06270 */
[----:B----4-:R-:W-:Y:S05]  /*0df0*/  @!P0 BRA `(.L_x_0) ;  /* 0x00000294005c8947 */ /* 0x010fea0003800000 */
[----:B------:R-:W-:Y:S01]  /*0e00*/  IABS R16, R8 ;  /* 0x0000000800107213 */ /* 0x000fe20000000000 */
[----:B------:R-:W-:Y:S01]  /*0e10*/  ULDC UR4, c[0x0][0x234] ;  /* 0x00008d0000047ab9 */ /* 0x000fe20000000800 */
[----:B------:R-:W-:Y:S01]  /*0e20*/  IABS R4, R9 ;  /* 0x0000000900047213 */ /* 0x000fe20000000000 */
[----:B------:R-:W-:Y:S01]  /*0e30*/  ULDC UR17, c[0x0][0x23c] ;  /* 0x00008f0000117ab9 */ /* 0x000fe20000000800 */
[----:B------:R-:W0:Y:S01]  /*0e40*/  I2F.RP R5, R16 ;  /* 0x0000001000057306 */ /* 0x000e220000209400 */
[----:B------:R-:W-:Y:S01]  /*0e50*/  SHF.R.U32.HI R14, RZ, 0x5, R245 ;  /* 0x00000005ff0e7819 */ /* 0x000fe200000116f5 */
[----:B------:R-:W-:Y:S01]  /*0e60*/  ULDC.64 UR6, c[0x0][0x210] ;  /* 0x0000840000067ab9 */ /* 0x000fe20000000a00 */
[----:B------:R-:W-:Y:S01]  /*0e70*/  IABS R18, R12 ;  /* 0x0000000c00127213 */ /* 0x000fe20000000000 */
[----:B------:R-:W-:Y:S01]  /*0e80*/  ULDC.64 UR8, c[0x0][0x218] ;  /* 0x0000860000087ab9 */ /* 0x000fe20000000a00 */
[----:B------:R-:W-:Y:S01]  /*0e90*/  R2UR UR40, R14 ;  /* 0x000000000e2872ca */ /* 0x000fe200000e0000 */
[----:B------:R-:W1:Y:S01]  /*0ea0*/  LDC R86, c[0x0][0x238] ;  /* 0x00008e00ff567b82 */ /* 0x000e620000000800 */
[----:B------:R-:W-:Y:S01]  /*0eb0*/  SHF.R.S32.HI R87, RZ, 0x1f, R0 ;  /* 0x0000001fff577819 */ /* 0x000fe20000011400 */
[----:B------:R-:W2:Y:S01]  /*0ec0*/  I2F.RP R13, R4 ;  /* 0x00000004000d7306 */ /* 0x000ea20000209400 */
[----:B------:R-:W-:Y:S01]  /*0ed0*/  IABS R14, R11 ;  /* 0x0000000b000e7213 */ /* 0x000fe20000000000 */
[----:B------:R-:W-:Y:S01]  /*0ee0*/  UIADD3 UR5, UR16, 0x20000, URZ ;  /* 0x0002000010057890 */ /* 0x000fe2000fffe03f */
[----:B------:R-:W-:Y:S01]  /*0ef0*/  LEA.HI R87, R87, R0, RZ, 0x7 ;  /* 0x0000000057577211 */ /* 0x000fe200078f38ff */
[----:B------:R-:W-:Y:S01]  /*0f00*/  UMOV UR11, 0x40000040 ;  /* 0x40000040000b7882 */ /* 0x000fe20000000000 */
[----:B------:R-:W-:Y:S01]  /*0f10*/  ISETP.GE.AND P3, PT, R12, RZ, PT ;  /* 0x000000ff0c00720c */ /* 0x000fe20003f66270 */
[----:B------:R-:W-:-:S02]  /*0f20*/  USHF.R.U32.HI UR5, URZ, 0x4, UR5 ;  /* 0x000000043f057899 */ /* 0x000fc40008011605 */
[----:B0-----:R-:W0:Y:S02]  /*0f30*/  MUFU.RCP R5, R5 ;  /* 0x0000000500057308 */ /* 0x001e240000001000 */
[----:B------:R-:W-:-:S06]  /*0f40*/  USGXT.U32 UR10, UR5, 0xe ;  /* 0x0000000e050a789a */ /* 0x000fcc0008000000 */
[----:B--2---:R-:W2:Y:S01]  /*0f50*/  MUFU.RCP R13, R13 ;  /* 0x0000000d000d7308 */ /* 0x004ea20000001000 */
[----:B0-----:R-:W-:-:S07]  /*0f60*/  VIADD R2, R5, 0xffffffe ;  /* 0x0ffffffe05027836 */ /* 0x001fce0000000000 */
[----:B------:R0:W3:Y:S01]  /*0f70*/  F2I.FTZ.U32.TRUNC.NTZ R3, R2 ;  /* 0x0000000200037305 */ /* 0x0000e2000021f000 */
[----:B--2---:R-:W-:Y:S02]  /*0f80*/  VIADD R6, R13, 0xffffffe ;  /* 0x0ffffffe0d067836 */ /* 0x004fe40000000000 */
[----:B------:R-:W-:-:S05]  /*0f90*/  IMAD.SHL.U32 R13, R245, 0x2, RZ ;  /* 0x00000002f50d7824 */ /* 0x000fca00078e00ff */
[----:B------:R-:W2:Y:S01]  /*0fa0*/  F2I.FTZ.U32.TRUNC.NTZ R7, R6 ;  /* 0x0000000600077305 */ /* 0x000ea2000021f000 */
[----:B0-----:R-:W-:Y:S02]  /*0fb0*/  IMAD.MOV.U32 R2, RZ, RZ, RZ ;  /* 0x000000ffff027224 */ /* 0x001fe400078e00ff */
[----:B---3--:R-:W-:-:S04]  /*0fc0*/  IMAD.MOV R15, RZ, RZ, -R3 ;  /* 0x000000ffff0f7224 */ /* 0x008fc800078e0a03 */
[----:B------:R-:W-:Y:S01]  /*0fd0*/  IMAD R5, R15, R16, RZ ;  /* 0x000000100f057224 */ /* 0x000fe200078e02ff */
[----:B------:R-:W-:-:S03]  /*0fe0*/  SHF.R.U32.HI R15, RZ, 0x7, R245 ;  /* 0x00000007ff0f7819 */ /* 0x000fc600000116f5 */
[----:B------:R-:W-:Y:S01]  /*0ff0*/  IMAD.HI.U32 R3, R3, R5, R2 ;  /* 0x0000000503037227 */ /* 0x000fe200078e0002 */
[----:B------:R-:W-:Y:S02]  /*1000*/  SHF.R.S32.HI R5, RZ, 0x7, R245 ;  /* 0x00000007ff057819 */ /* 0x000fe400000114f5 */
[----:B------:R-:W-:Y:S01]  /*1010*/  SGXT.U32 R15, R15, 0x1 ;  /* 0x000000010f0f781a */ /* 0x000fe20000000000 */
[----:B--2---:R-:W-:Y:S01]  /*1020*/  IMAD.MOV R21, RZ, RZ, -R7 ;  /* 0x000000ffff157224 */ /* 0x004fe200078e0a07 */
[----:B------:R-:W-:Y:S01]  /*1030*/  SGXT R5, R5, 0x1 ;  /* 0x000000010505781a */ /* 0x000fe20000000200 */
[----:B------:R-:W-:-:S03]  /*1040*/  IMAD.HI.U32 R0, R3, R14, RZ ;  /* 0x0000000e03007227 */ /* 0x000fc600078e00ff */
[----:B------:R-:W-:Y:S01]  /*1050*/  LOP3.LUT R6, R5, 0x90, RZ, 0xc0, !PT ;  /* 0x0000009005067812 */ /* 0x000fe200078ec0ff */
[----:B------:R-:W-:-:S03]  /*1060*/  IMAD.HI.U32 R5, R3, R18, RZ ;  /* 0x0000001203057227 */ /* 0x000fc600078e00ff */
[----:B------:R-:W-:Y:S01]  /*1070*/  LOP3.LUT R3, R6, 0x7e, R13, 0x78, !PT ;  /* 0x0000007e06037812 */ /* 0x000fe200078e780d */
[----:B------:R-:W-:Y:S02]  /*1080*/  IMAD R21, R21, R4, RZ ;  /* 0x0000000415157224 */ /* 0x000fe400078e02ff */
[----:B------:R-:W-:Y:S02]  /*1090*/  IMAD.MOV.U32 R6, RZ, RZ, RZ ;  /* 0x000000ffff067224 */ /* 0x000fe400078e00ff */
[----:B------:R-:W-:Y:S02]  /*10a0*/  IMAD.MOV R19, RZ, RZ, -R5 ;  /* 0x000000ffff137224 */ /* 0x000fe400078e0a05 */
[----:B------:R-:W-:-:S04]  /*10b0*/  IMAD.HI.U32 R5, R7, R21, R6 ;  /* 0x0000001507057227 */ /* 0x000fc800078e0006 */
[----:B------:R-:W-:Y:S02]  /*10c0*/  IMAD R6, R16, R19, R18 ;  /* 0x0000001310067224 */ /* 0x000fe400078e0212 */
[----:B------:R-:W-:Y:S01]  /*10d0*/  IMAD.MOV R17, RZ, RZ, -R0 ;  /* 0x000000ffff117224 */ /* 0x000fe200078e0a00 */
[----:B------:R-:W-:Y:S01]  /*10e0*/  LOP3.LUT R0, R10, R15, RZ, 0xfc, !PT ;  /* 0x0000000f0a007212 */ /* 0x000fe200078efcff */
[----:B------:R-:W-:Y:S01]  /*10f0*/  IMAD.SHL.U32 R2, R245, 0x100, RZ ;  /* 0x00000100f5027824 */ /* 0x000fe200078e00ff */
[----:B------:R-:W-:Y:S02]  /*1100*/  ISETP.GT.U32.AND P2, PT, R16, R6, PT ;  /* 0x000000061000720c */ /* 0x000fe40003f44070 */
[----:B------:R-:W-:Y:S02]  /*1110*/  IABS R34, R0 ;  /* 0x0000000000227213 */ /* 0x000fe40000000000 */
[----:B------:R-:W-:Y:S02]  /*1120*/  LOP3.LUT R7, R0, 0xfe, RZ, 0xfc, !PT ;  /* 0x000000fe00077812 */ /* 0x000fe400078efcff */
[----:B------:R-:W-:Y:S01]  /*1130*/  LOP3.LUT R2, R2, 0xc07e, R13, 0xc8, !PT ;  /* 0x0000c07e02027812 */ /* 0x000fe200078ec80d */
[----:B------:R-:W-:Y:S01]  /*1140*/  IMAD R13, R16, R17, R14 ;  /* 0x00000011100d7224 */ /* 0x000fe200078e020e */
[----:B------:R-:W-:-:S02]  /*1150*/  ISETP.GE.AND P5, PT, R7, RZ, PT ;  /* 0x000000ff0700720c */ /* 0x000fc40003fa6270 */
[----:B------:R-:W-:Y:S01]  /*1160*/  IABS R40, R7 ;  /* 0x0000000700287213 */ /* 0x000fe20000000000 */
[----:B------:R-:W-:Y:S01]  /*1170*/  IMAD.HI.U32 R7, R5, R34, RZ ;  /* 0x0000002205077227 */ /* 0x000fe200078e00ff */
[----:B------:R-:W-:Y:S02]  /*1180*/  ISETP.GT.U32.AND P1, PT, R16, R13, PT ;  /* 0x0000000d1000720c */ /* 0x000fe40003f24070 */
[----:B------:R-:W-:Y:S01]  /*1190*/  LOP3.LUT R15, R0, 0xfa, RZ, 0xfc, !PT ;  /* 0x000000fa000f7812 */ /* 0x000fe200078efcff */
[----:B------:R-:W-:Y:S01]  /*11a0*/  @!P2 IMAD.IADD R6, R6, 0x1, -R16 ;  /* 0x000000010606a824 */ /* 0x000fe200078e0a10 */
[----:B------:R-:W-:Y:S01]  /*11b0*/  LOP3.LUT R14, R0, 0xfc, RZ, 0xfc, !PT ;  /* 0x000000fc000e7812 */ /* 0x000fe200078efcff */
[----:B------:R-:W-:Y:S01]  /*11c0*/  IMAD.MOV R7, RZ, RZ, -R7 ;  /* 0x000000ffff077224 */ /* 0x000fe200078e0a07 */
[----:B------:R-:W-:Y:S02]  /*11d0*/  IABS R62, R15 ;  /* 0x0000000f003e7213 */ /* 0x000fe40000000000 */
[----:B------:R-:W-:Y:S01]  /*11e0*/  ISETP.GT.U32.AND P2, PT, R16, R6, PT ;  /* 0x000000061000720c */ /* 0x000fe20003f44070 */
[----:B------:R-:W-:Y:S01]  /*11f0*/  IMAD R34, R4, R7, R34 ;  /* 0x0000000704227224 */ /* 0x000fe200078e0222 */
[----:B------:R-:W-:Y:S01]  /*1200*/  ISETP.GE.AND P0, PT, R15, RZ, PT ;  /* 0x000000ff0f00720c */ /* 0x000fe20003f06270 */
[----:B------:R-:W-:Y:S01]  /*1210*/  IMAD.HI.U32 R7, R5, R40, RZ ;  /* 0x0000002805077227 */ /* 0x000fe200078e00ff */
[----:B------:R-:W-:-:S02]  /*1220*/  IABS R60, R14 ;  /* 0x0000000e003c7213 */ /* 0x000fc40000000000 */
[----:B------:R-:W-:Y:S01]  /*1230*/  ISETP.GE.AND P4, PT, R14, RZ, PT ;  /* 0x000000ff0e00720c */ /* 0x000fe20003f86270 */
[----:B------:R-:W-:Y:S01]  /*1240*/  IMAD.MOV R7, RZ, RZ, -R7 ;  /* 0x000000ffff077224 */ /* 0x000fe200078e0a07 */
[----:B------:R-:W-:Y:S01]  /*1250*/  LOP3.LUT R18, R0, 0xe6, RZ, 0xfc, !PT ;  /* 0x000000e600127812 */ /* 0x000fe200078efcff */
[----:B------:R-:W-:Y:S01]  /*1260*/  @!P1 IMAD.IADD R13, R13, 0x1, -R16 ;  /* 0x000000010d0d9824 */ /* 0x000fe200078e0a10 */
[----:B------:R-:W-:Y:S01]  /*1270*/  ISETP.GE.AND P1, PT, R11, RZ, PT ;  /* 0x000000ff0b00720c */ /* 0x000fe20003f26270 */
[----:B------:R-:W-:Y:S01]  /*1280*/  IMAD R40, R4, R7, R40 ;  /* 0x0000000704287224 */ /* 0x000fe200078e0228 */
[----:B------:R-:W-:Y:S01]  /*1290*/  IABS R82, R18 ;  /* 0x0000001200527213 */ /* 0x000fe20000000000 */
[----:B------:R-:W-:Y:S01]  /*12a0*/  @!P2 IMAD.IADD R6, R6, 0x1, -R16 ;  /* 0x000000010606a824 */ /* 0x000fe200078e0a10 */
[----:B------:R-:W-:Y:S01]  /*12b0*/  ISETP.GT.U32.AND P6, PT, R16, R13, PT ;  /* 0x0000000d1000720c */ /* 0x000fe20003fc4070 */
[----:B------:R-:W-:Y:S01]  /*12c0*/  IMAD.HI.U32 R15, R5, R62, RZ ;  /* 0x0000003e050f7227 */ /* 0x000fe200078e00ff */
[----:B------:R-:W-:-:S02]  /*12d0*/  ISETP.GT.U32.AND P2, PT, R4, R40, PT ;  /* 0x000000280400720c */ /* 0x000fc40003f44070 */
[C---:B------:R-:W-:Y:S01]  /*12e0*/  LOP3.LUT R20, R0.reuse, 0xe2, RZ, 0xfc, !PT ;  /* 0x000000e200147812 */ /* 0x040fe200078efcff */
[----:B------:R-:W-:Y:S01]  /*12f0*/  IMAD.MOV R15, RZ, RZ, -R15 ;  /* 0x000000ffff0f7224 */ /* 0x000fe200078e0a0f */
[----:B------:R-:W-:Y:S01]  /*1300*/  LOP3.LUT R19, R0, 0xe4, RZ, 0xfc, !PT ;  /* 0x000000e400137812 */ /* 0x000fe200078efcff */
[----:B------:R-:W-:Y:S01]  /*1310*/  IMAD.HI.U32 R14, R5, R60, RZ ;  /* 0x0000003c050e7227 */ /* 0x000fe200078e00ff */
[----:B------:R-:W-:Y:S02]  /*1320*/  IABS R88, R20 ;  /* 0x0000001400587213 */ /* 0x000fe40000000000 */
[----:B------:R-:W-:Y:S01]  /*1330*/  IABS R84, R19 ;  /* 0x0000001300547213 */ /* 0x000fe20000000000 */
[----:B------:R-:W-:Y:S01]  /*1340*/  IMAD R62, R4, R15, R62 ;  /* 0x0000000f043e7224 */ /* 0x000fe200078e023e */
[C---:B------:R-:W-:Y:S01]  /*1350*/  LOP3.LUT R21, R0.reuse, 0xde, RZ, 0xfc, !PT ;  /* 0x000000de00157812 */ /* 0x040fe200078efcff */
[----:B------:R-:W-:Y:S01]  /*1360*/  IMAD.MOV.U32 R15, RZ, RZ, R6 ;  /* 0x000000ffff0f7224 */ /* 0x000fe200078e0006 */
[----:B------:R-:W-:Y:S01]  /*1370*/  LOP3.LUT R6, RZ, R8, RZ, 0x33, !PT ;  /* 0x00000008ff067212 */ /* 0x000fe200078e33ff */
[----:B------:R-:W-:Y:S01]  /*1380*/  IMAD.MOV R17, RZ, RZ, -R14 ;  /* 0x000000ffff117224 */ /* 0x000fe200078e0a0e */
[----:B------:R-:W-:Y:S01]  /*1390*/  LOP3.LUT R14, R0, 0xf8, RZ, 0xfc, !PT ;  /* 0x000000f8000e7812 */ /* 0x000fe200078efcff */
[----:B------:R-:W-:Y:S01]  /*13a0*/  @!P6 IMAD.IADD R13, R13, 0x1, -R16 ;  /* 0x000000010d0de824 */ /* 0x000fe200078e0a10 */
[C---:B------:R-:W-:Y:S01]  /*13b0*/  ISETP.GT.U32.AND P6, PT, R4.reuse, R34, PT ;  /* 0x000000220400720c */ /* 0x040fe20003fc4070 */
[----:B------:R-:W-:Y:S01]  /*13c0*/  @!P3 IMAD.MOV R15, RZ, RZ, -R15 ;  /* 0x000000ffff0fb224 */ /* 0x000fe200078e0a0f */
[----:B------:R-:W-:Y:S01]  /*13d0*/  ISETP.GT.U32.AND P3, PT, R4, R62, PT ;  /* 0x0000003e0400720c */ /* 0x000fe20003f64070 */
[----:B------:R-:W-:Y:S01]  /*13e0*/  @!P2 IMAD.IADD R40, R40, 0x1, -R4 ;  /* 0x000000012828a824 */ /* 0x000fe200078e0a04 */
[----:B------:R-:W-:Y:S01]  /*13f0*/  IABS R64, R14 ;  /* 0x0000000e00407213 */ /* 0x000fe20000000000 */
[----:B------:R-:W-:Y:S01]  /*1400*/  @!P1 IMAD.MOV R13, RZ, RZ, -R13 ;  /* 0x000000ffff0d9224 */ /* 0x000fe200078e0a0d */
[----:B------:R-:W-:Y:S01]  /*1410*/  ISETP.NE.AND P1, PT, R8, RZ, PT ;  /* 0x000000ff0800720c */ /* 0x000fe20003f25270 */
[C---:B------:R-:W-:Y:S01]  /*1420*/  IMAD R60, R4.reuse, R17, R60 ;  /* 0x00000011043c7224 */ /* 0x040fe200078e023c */
[----:B------:R-:W-:Y:S01]  /*1430*/  ISETP.GT.U32.AND P2, PT, R4, R40, PT ;  /* 0x000000280400720c */ /* 0x000fe20003f44070 */
[----:B------:R-:W-:Y:S01]  /*1440*/  IMAD.HI.U32 R8, R5, R64, RZ ;  /* 0x0000004005087227 */ /* 0x000fe200078e00ff */
[----:B------:R-:W-:-:S02]  /*1450*/  SEL R7, R6, R13, !P1 ;  /* 0x0000000d06077207 */ /* 0x000fc40004800000 */
[----:B------:R-:W-:Y:S01]  /*1460*/  SEL R6, R6, R15, !P1 ;  /* 0x0000000f06067207 */ /* 0x000fe20004800000 */
[----:B------:R-:W-:Y:S01]  /*1470*/  IMAD.MOV R13, RZ, RZ, -R8 ;  /* 0x000000ffff0d7224 */ /* 0x000fe200078e0a08 */
[----:B------:R-:W-:Y:S01]  /*1480*/  LOP3.LUT R15, R0, 0xf6, RZ, 0xfc, !PT ;  /* 0x000000f6000f7812 */ /* 0x000fe200078efcff */
[----:B------:R-:W-:Y:S01]  /*1490*/  @!P3 IMAD.IADD R62, R62, 0x1, -R4 ;  /* 0x000000013e3eb824 */ /* 0x000fe200078e0a04 */
[C---:B------:R-:W-:Y:S01]  /*14a0*/  ISETP.GT.U32.AND P1, PT, R4.reuse, R60, PT ;  /* 0x0000003c0400720c */ /* 0x040fe20003f24070 */
[----:B------:R-:W-:Y:S01]  /*14b0*/  IMAD R64, R4, R13, R64 ;  /* 0x0000000d04407224 */ /* 0x000fe200078e0240 */
[----:B------:R-:W-:Y:S01]  /*14c0*/  IABS R66, R15 ;  /* 0x0000000f00427213 */ /* 0x000fe20000000000 */
[--C-:B------:R-:W-:Y:S01]  /*14d0*/  @!P6 IMAD.IADD R34, R34, 0x1, -R4.reuse ;  /* 0x000000012222e824 */ /* 0x100fe200078e0a04 */
[----:B------:R-:W-:Y:S01]  /*14e0*/  ISETP.GT.U32.AND P3, PT, R4, R62, PT ;  /* 0x0000003e0400720c */ /* 0x000fe20003f64070 */
[----:B------:R-:W-:Y:S01]  /*14f0*/  @!P2 IMAD.IADD R40, R40, 0x1, -R4 ;  /* 0x000000012828a824 */ /* 0x000fe200078e0a04 */
[C---:B------:R-:W-:Y:S01]  /*1500*/  ISETP.GT.U32.AND P2, PT, R4.reuse, R64, PT ;  /* 0x000000400400720c */ /* 0x040fe20003f44070 */
[----:B------:R-:W-:Y:S01]  /*1510*/  IMAD.HI.U32 R8, R5, R66, RZ ;  /* 0x0000004205087227 */ /* 0x000fe200078e00ff */
[----:B------:R-:W-:-:S02]  /*1520*/  ISETP.GT.U32.AND P6, PT, R4, R34, PT ;  /* 0x000000220400720c */ /* 0x000fc40003fc4070 */
[----:B------:R-:W-:Y:S01]  /*1530*/  LOP3.LUT R16, R0, 0xf4, RZ, 0xfc, !PT ;  /* 0x000000f400107812 */ /* 0x000fe200078efcff */
[----:B------:R-:W-:Y:S01]  /*1540*/  @!P5 IMAD.MOV R40, RZ, RZ, -R40 ;  /* 0x000000ffff28d224 */ /* 0x000fe200078e0a28 */
[----:B------:R-:W-:Y:S01]  /*1550*/  ISETP.GE.AND P5, PT, R15, RZ, PT ;  /* 0x000000ff0f00720c */ /* 0x000fe20003fa6270 */
[----:B------:R-:W-:Y:S01]  /*1560*/  IMAD.MOV R15, RZ, RZ, -R8 ;  /* 0x000000ffff0f7224 */ /* 0x000fe200078e0a08 */
[----:B------:R-:W-:Y:S01]  /*1570*/  IABS R68, R16 ;  /* 0x0000001000447213 */ /* 0x000fe20000000000 */
[----:B------:R-:W-:Y:S01]  /*1580*/  @!P1 IMAD.IADD R60, R60, 0x1, -R4 ;  /* 0x000000013c3c9824 */ /* 0x000fe200078e0a04 */
[----:B------:R-:W-:Y:S01]  /*1590*/  LOP3.LUT R8, R0, 0xf2, RZ, 0xfc, !PT ;  /* 0x000000f200087812 */ /* 0x000fe200078efcff */
[----:B------:R-:W-:Y:S01]  /*15a0*/  IMAD R66, R4, R15, R66 ;  /* 0x0000000f04427224 */ /* 0x000fe200078e0242 */
[----:B------:R-:W-:Y:S01]  /*15b0*/  LOP3.LUT R17, R0, 0xe8, RZ, 0xfc, !PT ;  /* 0x000000e800117812 */ /* 0x000fe200078efcff */
[--C-:B------:R-:W-:Y:S01]  /*15c0*/  @!P3 IMAD.IADD R62, R62, 0x1, -R4.reuse ;  /* 0x000000013e3eb824 */ /* 0x100fe200078e0a04 */
[----:B------:R-:W-:Y:S01]  /*15d0*/  ISETP.GT.U32.AND P1, PT, R4, R60, PT ;  /* 0x0000003c0400720c */ /* 0x000fe20003f24070 */
[----:B------:R-:W-:Y:S01]  /*15e0*/  @!P2 IMAD.IADD R64, R64, 0x1, -R4 ;  /* 0x000000014040a824 */ /* 0x000fe200078e0a04 */
[----:B------:R-:W-:Y:S01]  /*15f0*/  ISETP.GT.U32.AND P3, PT, R4, R66, PT ;  /* 0x000000420400720c */ /* 0x000fe20003f64070 */
[----:B------:R-:W-:Y:S01]  /*1600*/  IMAD.HI.U32 R13, R5, R68, RZ ;  /* 0x00000044050d7227 */ /* 0x000fe200078e00ff */
[----:B------:R-:W-:-:S02]  /*1610*/  IABS R70, R8 ;  /* 0x0000000800467213 */ /* 0x000fc40000000000 */
[----:B------:R-:W-:Y:S01]  /*1620*/  ISETP.GT.U32.AND P2, PT, R4, R64, PT ;  /* 0x000000400400720c */ /* 0x000fe20003f44070 */
[----:B------:R-:W-:Y:S01]  /*1630*/  @!P6 IMAD.IADD R34, R34, 0x1, -R4 ;  /* 0x000000012222e824 */ /* 0x000fe200078e0a04 */
[----:B------:R-:W-:Y:S01]  /*1640*/  ISETP.GE.AND P6, PT, R0, RZ, PT ;  /* 0x000000ff0000720c */ /* 0x000fe20003fc6270 */
[----:B------:R-:W-:Y:S01]  /*1650*/  IMAD.MOV R13, RZ, RZ, -R13 ;  /* 0x000000ffff0d7224 */ /* 0x000fe200078e0a0d */
[----:B------:R-:W-:Y:S01]  /*1660*/  IABS R80, R17 ;  /* 0x0000001100507213 */ /* 0x000fe20000000000 */
[----:B------:R-:W-:Y:S01]  /*1670*/  @!P0 IMAD.MOV R62, RZ, RZ, -R62 ;  /* 0x000000ffff3e8224 */ /* 0x000fe200078e0a3e */
[----:B------:R-:W-:Y:S01]  /*1680*/  IABS R92, R21 ;  /* 0x00000015005c7213 */ /* 0x000fe20000000000 */
[----:B------:R-:W-:Y:S01]  /*1690*/  @!P1 IMAD.IADD R60, R60, 0x1, -R4 ;  /* 0x000000013c3c9824 */ /* 0x000fe200078e0a04 */
[----:B------:R-:W-:Y:S01]  /*16a0*/  ISETP.GE.AND P1, PT, R16, RZ, PT ;  /* 0x000000ff1000720c */ /* 0x000fe20003f26270 */
[----:B------:R-:W-:Y:S01]  /*16b0*/  IMAD R68, R4, R13, R68 ;  /* 0x0000000d04447224 */ /* 0x000fe200078e0244 */
[----:B------:R-:W-:Y:S01]  /*16c0*/  LOP3.LUT R13, R0, 0xf0, RZ, 0xfc, !PT ;  /* 0x000000f0000d7812 */ /* 0x000fe200078efcff */
[----:B------:R-:W-:Y:S01]  /*16d0*/  @!P3 IMAD.IADD R66, R66, 0x1, -R4 ;  /* 0x000000014242b824 */ /* 0x000fe200078e0a04 */
[----:B------:R-:W-:Y:S01]  /*16e0*/  LOP3.LUT R16, R0, 0xec, RZ, 0xfc, !PT ;  /* 0x000000ec00107812 */ /* 0x000fe200078efcff */
[----:B------:R-:W-:Y:S01]  /*16f0*/  @!P4 IMAD.MOV R60, RZ, RZ, -R60 ;  /* 0x000000ffff3cc224 */ /* 0x000fe200078e0a3c */
[----:B------:R-:W-:Y:S01]  /*1700*/  ISETP.GE.AND P4, PT, R8, RZ, PT ;  /* 0x000000ff0800720c */ /* 0x000fe20003f86270 */
[----:B------:R-:W-:Y:S01]  /*1710*/  IMAD.HI.U32 R8, R5, R70, RZ ;  /* 0x0000004605087227 */ /* 0x000fe200078e00ff */
[----:B------:R-:W-:-:S02]  /*1720*/  IABS R72, R13 ;  /* 0x0000000d00487213 */ /* 0x000fc40000000000 */
[----:B------:R-:W-:Y:S01]  /*1730*/  ISETP.GT.U32.AND P3, PT, R4, R66, PT ;  /* 0x000000420400720c */ /* 0x000fe20003f64070 */
[----:B------:R-:W-:Y:S01]  /*1740*/  @!P6 IMAD.MOV R34, RZ, RZ, -R34 ;  /* 0x000000ffff22e224 */ /* 0x000fe200078e0a22 */
[----:B------:R-:W-:Y:S01]  /*1750*/  ISETP.GE.AND P6, PT, R14, RZ, PT ;  /* 0x000000ff0e00720c */ /* 0x000fe20003fc6270 */
[----:B------:R-:W-:Y:S01]  /*1760*/  @!P2 IMAD.IADD R64, R64, 0x1, -R4 ;  /* 0x000000014040a824 */ /* 0x000fe200078e0a04 */
[----:B------:R-:W-:Y:S01]  /*1770*/  ISETP.GE.AND P0, PT, R13, RZ, PT ;  /* 0x000000ff0d00720c */ /* 0x000fe20003f06270 */
[C---:B------:R-:W-:Y:S01]  /*1780*/  IMAD.HI.U32 R13, R5.reuse, R72, RZ ;  /* 0x00000048050d7227 */ /* 0x040fe200078e00ff */
[----:B------:R-:W-:Y:S02]  /*1790*/  ISETP.GT.U32.AND P2, PT, R4, R68, PT ;  /* 0x000000440400720c */ /* 0x000fe40003f44070 */
[----:B------:R-:W-:Y:S01]  /*17a0*/  LOP3.LUT R14, R0, 0xee, RZ, 0xfc, !PT ;  /* 0x000000ee000e7812 */ /* 0x000fe200078efcff */
[----:B------:R-:W-:Y:S01]  /*17b0*/  IMAD.MOV R15, RZ, RZ, -R8 ;  /* 0x000000ffff0f7224 */ /* 0x000fe200078e0a08 */
[----:B------:R-:W-:Y:S01]  /*17c0*/  IABS R76, R16 ;  /* 0x00000010004c7213 */ /* 0x000fe20000000000 */
[----:B------:R-:W-:Y:S01]  /*17d0*/  IMAD.MOV R13, RZ, RZ, -R13 ;  /* 0x000000ffff0d7224 */ /* 0x000fe200078e0a0d */
[----:B------:R-:W-:Y:S01]  /*17e0*/  IABS R74, R14 ;  /* 0x0000000e004a7213 */ /* 0x000fe20000000000 */
[----:B------:R-:W-:Y:S01]  /*17f0*/  IMAD R70, R4, R15, R70 ;  /* 0x0000000f04467224 */ /* 0x000fe200078e0246 */
[----:B------:R-:W-:Y:S01]  /*1800*/  LOP3.LUT R22, R0, 0x2a, RZ, 0xfc, !PT ;  /* 0x0000002a00167812 */ /* 0x000fe200078efcff */
[----:B------:R-:W-:Y:S01]  /*1810*/  IMAD R72, R4, R13, R72 ;  /* 0x0000000d04487224 */ /* 0x000fe200078e0248 */
[----:B------:R-:W-:Y:S01]  /*1820*/  LOP3.LUT R24, R0, 0x1c, RZ, 0xfc, !PT ;  /* 0x0000001c00187812 */ /* 0x000fe200078efcff */
[--C-:B------:R-:W-:Y:S01]  /*1830*/  @!P3 IMAD.IADD R66, R66, 0x1, -R4.reuse ;  /* 0x000000014242b824 */ /* 0x100fe200078e0a04 */
[----:B------:R-:W-:Y:S01]  /*1840*/  ISETP.GT.U32.AND P3, PT, R4, R70, PT ;  /* 0x000000460400720c */ /* 0x000fe20003f64070 */
[----:B------:R-:W-:Y:S01]  /*1850*/  @!P2 IMAD.IADD R68, R68, 0x1, -R4 ;  /* 0x000000014444a824 */ /* 0x000fe200078e0a04 */
[----:B------:R-:W-:Y:S01]  /*1860*/  IABS R56, R22 ;  /* 0x0000001600387213 */ /* 0x000fe20000000000 */
[----:B------:R-:W-:Y:S01]  /*1870*/  @!P6 IMAD.MOV R64, RZ, RZ, -R64 ;  /* 0x000000ffff40e224 */ /* 0x000fe200078e0a40 */
[C---:B------:R-:W-:Y:S01]  /*1880*/  ISETP.GT.U32.AND P6, PT, R4.reuse, R72, PT ;  /* 0x000000480400720c */ /* 0x040fe20003fc4070 */
[----:B------:R-:W-:Y:S01]  /*1890*/  IMAD.HI.U32 R8, R5, R74, RZ ;  /* 0x0000004a05087227 */ /* 0x000fe200078e00ff */
[----:B------:R-:W-:-:S02]  /*18a0*/  ISETP.GT.U32.AND P2, PT, R4, R68, PT ;  /* 0x000000440400720c */ /* 0x000fc40003f44070 */
[----:B------:R-:W-:Y:S01]  /*18b0*/  IABS R42, R24 ;  /* 0x00000018002a7213 */ /* 0x000fe20000000000 */
[C---:B------:R-:W-:Y:S01]  /*18c0*/  IMAD.HI.U32 R13, R5.reuse, R76, RZ ;  /* 0x0000004c050d7227 */ /* 0x040fe200078e00ff */
[C---:B------:R-:W-:Y:S02]  /*18d0*/  LOP3.LUT R25, R0.reuse, 0x1a, RZ, 0xfc, !PT ;  /* 0x0000001a00197812 */ /* 0x040fe400078efcff */
[----:B------:R-:W-:Y:S01]  /*18e0*/  LOP3.LUT R29, R0, 0x16, RZ, 0xfc, !PT ;  /* 0x00000016001d7812 */ /* 0x000fe200078efcff */
[----:B------:R-:W-:Y:S01]  /*18f0*/  @!P3 IMAD.IADD R70, R70, 0x1, -R4 ;  /* 0x000000014646b824 */ /* 0x000fe200078e0a04 */
[----:B------:R-:W-:Y:S01]  /*1900*/  IABS R38, R25 ;  /* 0x0000001900267213 */ /* 0x000fe20000000000 */
[----:B------:R-:W-:Y:S01]  /*1910*/  IMAD.MOV R15, RZ, RZ, -R8 ;  /* 0x000000ffff0f7224 */ /* 0x000fe200078e0a08 */
[----:B------:R-:W-:Y:S01]  /*1920*/  LOP3.LUT R27, R0, 0x18, RZ, 0xfc, !PT ;  /* 0x00000018001b7812 */ /* 0x000fe200078efcff */
[--C-:B------:R-:W-:Y:S01]  /*1930*/  @!P6 IMAD.IADD R72, R72, 0x1, -R4.reuse ;  /* 0x000000014848e824 */ /* 0x100fe200078e0a04 */
[----:B------:R-:W-:Y:S01]  /*1940*/  ISETP.GT.U32.AND P3, PT, R4, R70, PT ;  /* 0x000000460400720c */ /* 0x000fe20003f64070 */
[----:B------:R-:W-:Y:S01]  /*1950*/  @!P2 IMAD.IADD R68, R68, 0x1, -R4 ;  /* 0x000000014444a824 */ /* 0x000fe200078e0a04 */
[----:B------:R-:W-:Y:S01]  /*1960*/  ISETP.GE.AND P2, PT, R16, RZ, PT ;  /* 0x000000ff1000720c */ /* 0x000fe20003f46270 */
[----:B------:R-:W-:Y:S01]  /*1970*/  IMAD.MOV R13, RZ, RZ, -R13 ;  /* 0x000000ffff0d7224 */ /* 0x000fe200078e0a0d */
[C---:B------:R-:W-:Y:S01]  /*1980*/  ISETP.GT.U32.AND P6, PT, R4.reuse, R72, PT ;  /* 0x000000480400720c */ /* 0x040fe20003fc4070 */
[----:B------:R-:W-:Y:S01]  /*1990*/  IMAD R74, R4, R15, R74 ;  /* 0x0000000f044a7224 */ /* 0x000fe200078e024a */
[----:B------:R-:W-:Y:S01]  /*19a0*/  LOP3.LUT R16, R0, 0xea, RZ, 0xfc, !PT ;  /* 0x000000ea00107812 */ /* 0x000fe200078efcff */
[----:B------:R-:W-:Y:S01]  /*19b0*/  IMAD R76, R4, R13, R76 ;  /* 0x0000000d044c7224 */ /* 0x000fe200078e024c */
[----:B------:R-:W-:Y:S01]  /*19c0*/  IABS R36, R27 ;  /* 0x0000001b00247213 */ /* 0x000fe20000000000 */
[----:B------:R-:W-:Y:S01]  /*19d0*/  IMAD.HI.U32 R13, R5, R82, RZ ;  /* 0x00000052050d7227 */ /* 0x000fe200078e00ff */
[----:B------:R-:W-:-:S02]  /*19e0*/  IABS R78, R16 ;  /* 0x00000010004e7213 */ /* 0x000fc40000000000 */
[----:B------:R-:W-:Y:S01]  /*19f0*/  LOP3.LUT R31, R0, 0x14, RZ, 0xfc, !PT ;  /* 0x00000014001f7812 */ /* 0x000fe200078efcff */
[--C-:B------:R-:W-:Y:S01]  /*1a00*/  @!P3 IMAD.IADD R70, R70, 0x1, -R4.reuse ;  /* 0x000000014646b824 */ /* 0x100fe200078e0a04 */
[----:B------:R-:W-:Y:S01]  /*1a10*/  ISETP.GT.U32.AND P3, PT, R4, R74, PT ;  /* 0x0000004a0400720c */ /* 0x000fe20003f64070 */
[C---:B------:R-:W-:Y:S01]  /*1a20*/  IMAD.HI.U32 R8, R5.reuse, R78, RZ ;  /* 0x0000004e05087227 */ /* 0x040fe200078e00ff */
[C---:B------:R-:W-:Y:S02]  /*1a30*/  LOP3.LUT R33, R0.reuse, 0x12, RZ, 0xfc, !PT ;  /* 0x0000001200217812 */ /* 0x040fe400078efcff */
[----:B------:R-:W-:Y:S01]  /*1a40*/  LOP3.LUT R47, R0, 0x10, RZ, 0xfc, !PT ;  /* 0x00000010002f7812 */ /* 0x000fe200078efcff */
[----:B------:R-:W-:Y:S01]  /*1a50*/  @!P6 IMAD.IADD R72, R72, 0x1, -R4 ;  /* 0x000000014848e824 */ /* 0x000fe200078e0a04 */
[----:B------:R-:W-:Y:S01]  /*1a60*/  ISETP.GT.U32.AND P6, PT, R4, R76, PT ;  /* 0x0000004c0400720c */ /* 0x000fe20003fc4070 */
[----:B------:R-:W-:Y:S01]  /*1a70*/  IMAD.MOV R15, RZ, RZ, -R8 ;  /* 0x000000ffff0f7224 */ /* 0x000fe200078e0a08 */
[C---:B------:R-:W-:Y:S01]  /*1a80*/  LOP3.LUT R49, R0.reuse, 0xe, RZ, 0xfc, !PT ;  /* 0x0000000e00317812 */ /* 0x040fe200078efcff */
[----:B------:R-:W-:Y:S01]  /*1a90*/  IMAD.HI.U32 R8, R5, R80, RZ ;  /* 0x0000005005087227 */ /* 0x000fe200078e00ff */
[----:B------:R-:W-:-:S02]  /*1aa0*/  LOP3.LUT R51, R0, 0xc, RZ, 0xfc, !PT ;  /* 0x0000000c00337812 */ /* 0x000fc400078efcff */
[----:B------:R-:W-:Y:S01]  /*1ab0*/  LOP3.LUT R53, R0, 0xa, RZ, 0xfc, !PT ;  /* 0x0000000a00357812 */ /* 0x000fe200078efcff */
[----:B------:R-:W-:Y:S01]  /*1ac0*/  IMAD R78, R4, R15, R78 ;  /* 0x0000000f044e7224 */ /* 0x000fe200078e024e */
[----:B------:R-:W-:Y:S01]  /*1ad0*/  IABS R23, R51 ;  /* 0x0000003300177213 */ /* 0x000fe20000000000 */
[----:B------:R-:W-:Y:S01]  /*1ae0*/  IMAD.MOV R15, RZ, RZ, -R8 ;  /* 0x000000ffff0f7224 */ /* 0x000fe200078e0a08 */
[----:B------:R-:W-:Y:S01]  /*1af0*/  LOP3.LUT R55, R0, 0x8, RZ, 0xfc, !PT ;  /* 0x0000000800377812 */ /* 0x000fe200078efcff */
[----:B------:R-:W-:Y:S01]  /*1b00*/  @!P3 IMAD.IADD R74, R74, 0x1, -R4 ;  /* 0x000000014a4ab824 */ /* 0x000fe200078e0a04 */
[C---:B------:R-:W-:Y:S01]  /*1b10*/  ISETP.GT.U32.AND P3, PT, R4.reuse, R78, PT ;  /* 0x0000004e0400720c */ /* 0x040fe20003f64070 */
[----:B------:R-:W-:Y:S01]  /*1b20*/  IMAD R80, R4, R15, R80 ;  /* 0x0000000f04507224 */ /* 0x000fe200078e0250 */
[----:B------:R-:W-:Y:S01]  /*1b30*/  LOP3.LUT R57, R0, 0x6, RZ, 0xfc, !PT ;  /* 0x0000000600397812 */ /* 0x000fe200078efcff */
[----:B------:R-:W-:Y:S01]  /*1b40*/  @!P6 IMAD.IADD R76, R76, 0x1, -R4 ;  /* 0x000000014c4ce824 */ /* 0x000fe200078e0a04 */
[----:B------:R-:W-:Y:S01]  /*1b50*/  LOP3.LUT R59, R0, 0x4, RZ, 0xfc, !PT ;  /* 0x00000004003b7812 */ /* 0x000fe200078efcff */
[----:B------:R-:W-:Y:S01]  /*1b60*/  IMAD.MOV R13, RZ, RZ, -R13 ;  /* 0x000000ffff0d7224 */ /* 0x000fe200078e0a0d */
[----:B------:R-:W-:Y:S01]  /*1b70*/  ISETP.GT.U32.AND P6, PT, R4, R80, PT ;  /* 0x000000500400720c */ /* 0x000fe20003fc4070 */
[----:B------:R-:W-:Y:S01]  /*1b80*/  IMAD.HI.U32 R8, R5, R88, RZ ;  /* 0x0000005805087227 */ /* 0x000fe200078e00ff */
[----:B------:R-:W-:-:S02]  /*1b90*/  IABS R26, R55 ;  /* 0x00000037001a7213 */ /* 0x000fc40000000000 */
[----:B------:R-:W-:Y:S01]  /*1ba0*/  IABS R28, R57 ;  /* 0x00000039001c7213 */ /* 0x000fe20000000000 */
[----:B------:R-:W-:Y:S01]  /*1bb0*/  IMAD R82, R4, R13, R82 ;  /* 0x0000000d04527224 */ /* 0x000fe200078e0252 */
[----:B------:R-:W-:Y:S01]  /*1bc0*/  IABS R30, R59 ;  /* 0x0000003b001e7213 */ /* 0x000fe20000000000 */
[----:B------:R-:W-:Y:S01]  /*1bd0*/  @!P3 IMAD.IADD R78, R78, 0x1, -R4 ;  /* 0x000000014e4eb824 */ /* 0x000fe200078e0a04 */
[----:B------:R-:W-:Y:S01]  /*1be0*/  ISETP.GT.U32.AND P3, PT, R4, R74, PT ;  /* 0x0000004a0400720c */ /* 0x000fe20003f64070 */
[----:B------:R-:W-:Y:S02]  /*1bf0*/  IMAD.MOV R13, RZ, RZ, -R8 ;  /* 0x000000ffff0d7224 */ /* 0x000fe400078e0a08 */
[----:B------:R-:W-:Y:S01]  /*1c00*/  @!P5 IMAD.MOV R66, RZ, RZ, -R66 ;  /* 0x000000ffff42d224 */ /* 0x000fe200078e0a42 */
[----:B------:R-:W-:Y:S01]  /*1c10*/  ISETP.GE.AND P5, PT, R14, RZ, PT ;  /* 0x000000ff0e00720c */ /* 0x000fe20003fa6270 */
[----:B------:R-:W-:Y:S01]  /*1c20*/  @!P6 IMAD.IADD R80, R80, 0x1, -R4 ;  /* 0x000000015050e824 */ /* 0x000fe200078e0a04 */
[C---:B------:R-:W-:Y:S01]  /*1c30*/  ISETP.GT.U32.AND P6, PT, R4.reuse, R78, PT ;  /* 0x0000004e0400720c */ /* 0x040fe20003fc4070 */
[----:B------:R-:W-:Y:S01]  /*1c40*/  @!P1 IMAD.MOV R68, RZ, RZ, -R68 ;  /* 0x000000ffff449224 */ /* 0x000fe200078e0a44 */
[C---:B------:R-:W-:Y:S01]  /*1c50*/  ISETP.GT.U32.AND P1, PT, R4.reuse, R76, PT ;  /* 0x0000004c0400720c */ /* 0x040fe20003f24070 */
[----:B------:R-:W-:Y:S01]  /*1c60*/  @!P4 IMAD.MOV R70, RZ, RZ, -R70 ;  /* 0x000000ffff46c224 */ /* 0x000fe200078e0a46 */
[C---:B------:R-:W-:Y:S01]  /*1c70*/  ISETP.GT.U32.AND P4, PT, R4.reuse, R80, PT ;  /* 0x000000500400720c */ /* 0x040fe20003f84070 */
[----:B------:R-:W-:Y:S01]  /*1c80*/  @!P0 IMAD.MOV R72, RZ, RZ, -R72 ;  /* 0x000000ffff488224 */ /* 0x000fe200078e0a48 */
[----:B------:R-:W-:Y:S01]  /*1c90*/  ISETP.GT.U32.AND P0, PT, R4, R82, PT ;  /* 0x000000520400720c */ /* 0x000fe20003f04070 */
[----:B------:R-:W-:-:S04]  /*1ca0*/  IMAD.HI.U32 R14, R5, R84, RZ ;  /* 0x00000054050e7227 */ /* 0x000fc800078e00ff */
[----:B------:R-:W-:Y:S02]  /*1cb0*/  IMAD R88, R4, R13, R88 ;  /* 0x0000000d04587224 */ /* 0x000fe400078e0258 */
[----:B------:R-:W-:Y:S01]  /*1cc0*/  IMAD.MOV R15, RZ, RZ, -R14 ;  /* 0x000000ffff0f7224 */ /* 0x000fe200078e0a0e */
[----:B------:R-:W-:Y:S01]  /*1cd0*/  LOP3.LUT R14, R0, 0xe0, RZ, 0xfc, !PT ;  /* 0x000000e0000e7812 */ /* 0x000fe200078efcff */
[----:B------:R-:W-:Y:S01]  /*1ce0*/  @!P6 IMAD.IADD R78, R78, 0x1, -R4 ;  /* 0x000000014e4ee824 */ /* 0x000fe200078e0a04 */
[----:B------:R-:W-:Y:S01]  /*1cf0*/  ISETP.GT.U32.AND P6, PT, R4, R88, PT ;  /* 0x000000580400720c */ /* 0x000fe20003fc4070 */
[----:B------:R-:W-:Y:S01]  /*1d00*/  IMAD.HI.U32 R13, R5, R92, RZ ;  /* 0x0000005c050d7227 */ /* 0x000fe200078e00ff */
[----:B------:R-:W-:-:S03]  /*1d10*/  IABS R90, R14 ;  /* 0x0000000e005a7213 */ /* 0x000fc60000000000 */
[--C-:B------:R-:W-:Y:S01]  /*1d20*/  @!P1 IMAD.IADD R76, R76, 0x1, -R4.reuse ;  /* 0x000000014c4c9824 */ /* 0x100fe200078e0a04 */
[----:B------:R-:W-:Y:S01]  /*1d30*/  ISETP.GE.AND P1, PT, R16, RZ, PT ;  /* 0x000000ff1000720c */ /* 0x000fe20003f26270 */
[--C-:B------:R-:W-:Y:S01]  /*1d40*/  @!P3 IMAD.IADD R74, R74, 0x1, -R4.reuse ;  /* 0x000000014a4ab824 */ /* 0x100fe200078e0a04 */
[----:B------:R-:W-:Y:S01]  /*1d50*/  LOP3.LUT R16, R0, 0xda, RZ, 0xfc, !PT ;  /* 0x000000da00107812 */ /* 0x000fe200078efcff */
[--C-:B------:R-:W-:Y:S01]  /*1d60*/  @!P4 IMAD.IADD R80, R80, 0x1, -R4.reuse ;  /* 0x000000015050c824 */ /* 0x100fe200078e0a04 */
[----:B------:R-:W-:Y:S01]  /*1d70*/  ISETP.GE.AND P4, PT, R17, RZ, PT ;  /* 0x000000ff1100720c */ /* 0x000fe20003f86270 */
[----:B------:R-:W-:Y:S01]  /*1d80*/  @!P0 IMAD.IADD R82, R82, 0x1, -R4 ;  /* 0x0000000152528824 */ /* 0x000fe200078e0a04 */
[----:B------:R-:W-:Y:S01]  /*1d90*/  ISETP.GE.AND P0, PT, R18, RZ, PT ;  /* 0x000000ff1200720c */ /* 0x000fe20003f06270 */
[----:B------:R-:W-:Y:S01]  /*1da0*/  IMAD R84, R4, R15, R84 ;  /* 0x0000000f04547224 */ /* 0x000fe200078e0254 */
[----:B------:R-:W-:Y:S01]  /*1db0*/  IABS R96, R16 ;  /* 0x0000001000607213 */ /* 0x000fe20000000000 */
[----:B------:R-:W-:Y:S01]  /*1dc0*/  IMAD.HI.U32 R8, R5, R90, RZ ;  /* 0x0000005a05087227 */ /* 0x000fe200078e00ff */
[----:B------:R-:W-:-:S02]  /*1dd0*/  LOP3.LUT R17, R0, 0xce, RZ, 0xfc, !PT ;  /* 0x000000ce00117812 */ /* 0x000fc400078efcff */
[----:B------:R-:W-:Y:S01]  /*1de0*/  ISETP.GT.U32.AND P3, PT, R4, R84, PT ;  /* 0x000000540400720c */ /* 0x000fe20003f64070 */
[----:B------:R-:W-:Y:S01]  /*1df0*/  IMAD.MOV R13, RZ, RZ, -R13 ;  /* 0x000000ffff0d7224 */ /* 0x000fe200078e0a0d */
[----:B------:R-:W-:Y:S01]  /*1e00*/  LOP3.LUT R18, R0, 0xcc, RZ, 0xfc, !PT ;  /* 0x000000cc00127812 */ /* 0x000fe200078efcff */
[----:B------:R-:W-:Y:S01]  /*1e10*/  @!P5 IMAD.MOV R74, RZ, RZ, -R74 ;  /* 0x000000ffff4ad224 */ /* 0x000fe200078e0a4a */
[C---:B------:R-:W-:Y:S01]  /*1e20*/  ISETP.GT.U32.AND P5, PT, R4.reuse, R82, PT ;  /* 0x000000520400720c */ /* 0x040fe20003fa4070 */
[----:B------:R-:W-:Y:S01]  /*1e30*/  IMAD.MOV R15, RZ, RZ, -R8 ;  /* 0x000000ffff0f7224 */ /* 0x000fe200078e0a08 */
[----:B------:R-:W-:Y:S01]  /*1e40*/  IABS R108, R17 ;  /* 0x00000011006c7213 */ /* 0x000fe20000000000 */
[----:B------:R-:W-:Y:S01]  /*1e50*/  IMAD R92, R4, R13, R92 ;  /* 0x0000000d045c7224 */ /* 0x000fe200078e025c */
[----:B------:R-:W-:Y:S01]  /*1e60*/  LOP3.LUT R13, R0, 0xdc, RZ, 0xfc, !PT ;  /* 0x000000dc000d7812 */ /* 0x000fe200078efcff */
[----:B------:R-:W-:Y:S01]  /*1e70*/  @!P6 IMAD.IADD R88, R88, 0x1, -R4 ;  /* 0x000000015858e824 */ /* 0x000fe200078e0a04 */
[----:B------:R-:W-:Y:S01]  /*1e80*/  IABS R110, R18 ;  /* 0x00000012006e7213 */ /* 0x000fe20000000000 */
[C---:B------:R-:W-:Y:S01]  /*1e90*/  IMAD R90, R4.reuse, R15, R90 ;  /* 0x0000000f045a7224 */ /* 0x040fe200078e025a */
[----:B------:R-:W-:Y:S01]  /*1ea0*/  IABS R94, R13 ;  /* 0x0000000d005e7213 */ /* 0x000fe20000000000 */
[----:B------:R-:W-:Y:S01]  /*1eb0*/  @!P1 IMAD.MOV R78, RZ, RZ, -R78 ;  /* 0x000000ffff4e9224 */ /* 0x000fe200078e0a4e */
[C---:B------:R-:W-:Y:S01]  /*1ec0*/  ISETP.GT.U32.AND P6, PT, R4.reuse, R88, PT ;  /* 0x000000580400720c */ /* 0x040fe20003fc4070 */
[----:B------:R-:W-:Y:S01]  /*1ed0*/  @!P4 IMAD.MOV R80, RZ, RZ, -R80 ;  /* 0x000000ffff50c224 */ /* 0x000fe200078e0a50 */
[----:B------:R-:W-:Y:S01]  /*1ee0*/  ISETP.GT.U32.AND P1, PT, R4, R90, PT ;  /* 0x0000005a0400720c */ /* 0x000fe20003f24070 */
[----:B------:R-:W-:Y:S01]  /*1ef0*/  IMAD.HI.U32 R8, R5, R94, RZ ;  /* 0x0000005e05087227 */ /* 0x000fe200078e00ff */
[----:B------:R-:W-:-:S02]  /*1f00*/  ISETP.GE.AND P4, PT, R20, RZ, PT ;  /* 0x000000ff1400720c */ /* 0x000fc40003f86270 */
[----:B------:R-:W-:Y:S01]  /*1f10*/  LOP3.LUT R20, R0, 0x72, RZ, 0xfc, !PT ;  /* 0x0000007200147812 */ /* 0x000fe200078efcff */
[--C-:B------:R-:W-:Y:S01]  /*1f20*/  @!P5 IMAD.IADD R82, R82, 0x1, -R4.reuse ;  /* 0x000000015252d824 */ /* 0x100fe200078e0a04 */
[----:B------:R-:W-:Y:S01]  /*1f30*/  ISETP.GT.U32.AND P5, PT, R4, R92, PT ;  /* 0x0000005c0400720c */ /* 0x000fe20003fa4070 */
[----:B------:R-:W-:Y:S01]  /*1f40*/  @!P3 IMAD.IADD R84, R84, 0x1, -R4 ;  /* 0x000000015454b824 */ /* 0x000fe200078e0a04 */
[----:B------:R-:W-:Y:S01]  /*1f50*/  ISETP.GE.AND P3, PT, R19, RZ, PT ;  /* 0x000000ff1300720c */ /* 0x000fe20003f66270 */
[----:B------:R-:W-:Y:S01]  /*1f60*/  IMAD.MOV R15, RZ, RZ, -R8 ;  /* 0x000000ffff0f7224 */ /* 0x000fe200078e0a08 */
[----:B------:R-:W-:Y:S01]  /*1f70*/  LOP3.LUT R8, R0, 0xd8, RZ, 0xfc, !PT ;  /* 0x000000d800087812 */ /* 0x000fe200078efcff */
[----:B------:R-:W-:Y:S01]  /*1f80*/  @!P2 IMAD.MOV R76, RZ, RZ, -R76 ;  /* 0x000000ffff4ca224 */ /* 0x000fe200078e0a4c */
[----:B------:R-:W-:Y:S01]  /*1f90*/  ISETP.GT.U32.AND P2, PT, R4, R84, PT ;  /* 0x000000540400720c */ /* 0x000fe20003f44070 */
[----:B------:R-:W-:Y:S01]  /*1fa0*/  @!P6 IMAD.IADD R88, R88, 0x1, -R4 ;  /* 0x000000015858e824 */ /* 0x000fe200078e0a04 */
[----:B------:R-:W-:Y:S01]  /*1fb0*/  IABS R98, R8 ;  /* 0x0000000800627213 */ /* 0x000fe20000000000 */
[----:B------:R-:W-:Y:S01]  /*1fc0*/  IMAD R94, R4, R15, R94 ;  /* 0x0000000f045e7224 */ /* 0x000fe200078e025e */
[----:B------:R-:W-:Y:S01]  /*1fd0*/  ISETP.GE.AND P6, PT, R21, RZ, PT ;  /* 0x000000ff1500720c */ /* 0x000fe20003fc6270 */
[----:B------:R-:W-:Y:S01]  /*1fe0*/  @!P1 IMAD.IADD R90, R90, 0x1, -R4 ;  /* 0x000000015a5a9824 */ /* 0x000fe200078e0a04 */
[----:B------:R-:W-:Y:S01]  /*1ff0*/  ISETP.GE.AND P1, PT, R13, RZ, PT ;  /* 0x000000ff0d00720c */ /* 0x000fe20003f26270 */
[----:B------:R-:W-:Y:S01]  /*2000*/  @!P4 IMAD.MOV R88, RZ, RZ, -R88 ;  /* 0x000000ffff58c224 */ /* 0x000fe200078e0a58 */
[C---:B------:R-:W-:Y:S01]  /*2010*/  ISETP.GT.U32.AND P4, PT, R4.reuse, R94, PT ;  /* 0x0000005e0400720c */ /* 0x040fe20003f84070 */
[----:B------:R-:W-:Y:S01]  /*2020*/  @!P0 IMAD.MOV R82, RZ, RZ, -R82 ;  /* 0x000000ffff528224 */ /* 0x000fe200078e0a52 */
[----:B------:R-:W-:Y:S01]  /*2030*/  ISETP.GT.U32.AND P0, PT, R4, R90, PT ;  /* 0x0000005a0400720c */ /* 0x000fe20003f04070 */
[--C-:B------:R-:W-:Y:S01]  /*2040*/  @!P5 IMAD.IADD R92, R92, 0x1, -R4.reuse ;  /* 0x000000015c5cd824 */ /* 0x100fe200078e0a04 */
[----:B------:R-:W-:Y:S01]  /*2050*/  LOP3.LUT R19, R0, 0xa8, RZ, 0xfc, !PT ;  /* 0x000000a800137812 */ /* 0x000fe200078efcff */
[----:B------:R-:W-:Y:S01]  /*2060*/  @!P2 IMAD.IADD R84, R84, 0x1, -R4 ;  /* 0x000000015454a824 */ /* 0x000fe200078e0a04 */
[----:B------:R-:W-:Y:S01]  /*2070*/  ISETP.GE.AND P2, PT, R14, RZ, PT ;  /* 0x000000ff0e00720c */ /* 0x000fe20003f46270 */
[----:B------:R-:W-:Y:S01]  /*2080*/  IMAD.HI.U32 R13, R5, R96, RZ ;  /* 0x00000060050d7227 */ /* 0x000fe200078e00ff */
[----:B------:R-:W-:-:S02]  /*2090*/  ISETP.GT.U32.AND P5, PT, R4, R92, PT ;  /* 0x0000005c0400720c */ /* 0x000fc40003fa4070 */
[----:B------:R-:W-:Y:S01]  /*20a0*/  IABS R146, R19 ;  /* 0x0000001300927213 */ /* 0x000fe20000000000 */
[----:B------:R-:W-:Y:S01]  /*20b0*/  @!P3 IMAD.MOV R84, RZ, RZ, -R84 ;  /* 0x000000ffff54b224 */ /* 0x000fe200078e0a54 */
[----:B------:R-:W-:Y:S01]  /*20c0*/  ISETP.GE.AND P3, PT, R16, RZ, PT ;  /* 0x000000ff1000720c */ /* 0x000fe20003f66270 */
[----:B------:R-:W-:Y:S01]  /*20d0*/  IMAD.MOV R13, RZ, RZ, -R13 ;  /* 0x000000ffff0d7224 */ /* 0x000fe200078e0a0d */
[----:B------:R-:W-:Y:S01]  /*20e0*/  LOP3.LUT R16, R0, 0xd4, RZ, 0xfc, !PT ;  /* 0x000000d400107812 */ /* 0x000fe200078efcff */
[--C-:B------:R-:W-:Y:S01]  /*20f0*/  @!P4 IMAD.IADD R94, R94, 0x1, -R4.reuse ;  /* 0x000000015e5ec824 */ /* 0x100fe200078e0a04 */
[----:B------:R-:W-:Y:S01]  /*2100*/  LOP3.LUT R21, R0, 0x70, RZ, 0xfc, !PT ;  /* 0x0000007000157812 */ /* 0x000fe200078efcff */
[----:B------:R-:W-:Y:S01]  /*2110*/  @!P0 IMAD.IADD R90, R90, 0x1, -R4 ;  /* 0x000000015a5a8824 */ /* 0x000fe200078e0a04 */
[----:B------:R-:W-:Y:S01]  /*2120*/  ISETP.GE.AND P0, PT, R8, RZ, PT ;  /* 0x000000ff0800720c */ /* 0x000fe20003f06270 */
[C---:B------:R-:W-:Y:S01]  /*2130*/  IMAD R96, R4.reuse, R13, R96 ;  /* 0x0000000d04607224 */ /* 0x040fe200078e0260 */
[----:B------:R-:W-:Y:S01]  /*2140*/  IABS R102, R16 ;  /* 0x0000001000667213 */ /* 0x000fe20000000000 */
[----:B------:R-:W-:Y:S01]  /*2150*/  IMAD.HI.U32 R8, R5, R98, RZ ;  /* 0x0000006205087227 */ /* 0x000fe200078e00ff */
[----:B------:R-:W-:-:S02]  /*2160*/  ISETP.GT.U32.AND P4, PT, R4, R94, PT ;  /* 0x0000005e0400720c */ /* 0x000fc40003f84070 */
[----:B------:R-:W-:Y:S01]  /*2170*/  LOP3.LUT R13, R0, 0xd6, RZ, 0xfc, !PT ;  /* 0x000000d6000d7812 */ /* 0x000fe200078efcff */
[----:B------:R-:W-:Y:S01]  /*2180*/  @!P5 IMAD.IADD R92, R92, 0x1, -R4 ;  /* 0x000000015c5cd824 */ /* 0x000fe200078e0a04 */
[C---:B------:R-:W-:Y:S01]  /*2190*/  ISETP.GT.U32.AND P5, PT, R4.reuse, R96, PT ;  /* 0x000000600400720c */ /* 0x040fe20003fa4070 */
[----:B------:R-:W-:Y:S01]  /*21a0*/  IMAD.MOV R15, RZ, RZ, -R8 ;  /* 0x000000ffff0f7224 */ /* 0x000fe200078e0a08 */
[----:B------:R-:W-:Y:S01]  /*21b0*/  IABS R100, R13 ;  /* 0x0000000d00647213 */ /* 0x000fe20000000000 */
[----:B------:R-:W-:Y:S01]  /*21c0*/  IMAD.HI.U32 R14, R5, R102, RZ ;  /* 0x00000066050e7227 */ /* 0x000fe200078e00ff */
[----:B------:R-:W-:Y:S02]  /*21d0*/  IABS R200, R20 ;  /* 0x0000001400c87213 */ /* 0x000fe40000000000 */
[----:B------:R-:W-:Y:S01]  /*21e0*/  IABS R202, R21 ;  /* 0x0000001500ca7213 */ /* 0x000fe20000000000 */
[----:B------:R-:W-:Y:S02]  /*21f0*/  IMAD R98, R4, R15, R98 ;  /* 0x0000000f04627224 */ /* 0x000fe400078e0262 */
[----:B------:R-:W-:Y:S01]  /*2200*/  IMAD.MOV R15, RZ, RZ, -R14 ;  /* 0x000000ffff0f7224 */ /* 0x000fe200078e0a0e */
[----:B------:R-:W-:Y:S01]  /*2210*/  LOP3.LUT R14, R0, 0xd2, RZ, 0xfc, !PT ;  /* 0x000000d2000e7812 */ /* 0x000fe200078efcff */
[----:B------:R-:W-:Y:S01]  /*2220*/  @!P4 IMAD.IADD R94, R94, 0x1, -R4 ;  /* 0x000000015e5ec824 */ /* 0x000fe200078e0a04 */
[C---:B------:R-:W-:Y:S01]  /*2230*/  ISETP.GT.U32.AND P4, PT, R4.reuse, R98, PT ;  /* 0x000000620400720c */ /* 0x040fe20003f84070 */
[----:B------:R-:W-:Y:S01]  /*2240*/  IMAD R102, R4, R15, R102 ;  /* 0x0000000f04667224 */ /* 0x000fe200078e0266 */
[----:B------:R-:W-:Y:S01]  /*2250*/  IABS R104, R14 ;  /* 0x0000000e00687213 */ /* 0x000fe20000000000 */
[----:B------:R-:W-:-:S02]  /*2260*/  @!P5 IMAD.IADD R96, R96, 0x1, -R4 ;  /* 0x000000016060d824 */ /* 0x000fc400078e0a04 */
[----:B------:R-:W-:Y:S01]  /*2270*/  @!P1 IMAD.MOV R94, RZ, RZ, -R94 ;  /* 0x000000ffff5e9224 */ /* 0x000fe200078e0a5e */
[C---:B------:R-:W-:Y:S01]  /*2280*/  ISETP.GT.U32.AND P1, PT, R4.reuse, R102, PT ;  /* 0x000000660400720c */ /* 0x040fe20003f24070 */
[----:B------:R-:W-:Y:S01]  /*2290*/  @!P2 IMAD.MOV R90, RZ, RZ, -R90 ;  /* 0x000000ffff5aa224 */ /* 0x000fe200078e0a5a */
[----:B------:R-:W-:Y:S01]  /*22a0*/  ISETP.GE.AND P2, PT, R13, RZ, PT ;  /* 0x000000ff0d00720c */ /* 0x000fe20003f46270 */
[----:B------:R-:W-:Y:S01]  /*22b0*/  IMAD.HI.U32 R13, R5, R100, RZ ;  /* 0x00000064050d7227 */ /* 0x000fe200078e00ff */
[----:B------:R-:W-:-:S03]  /*22c0*/  ISETP.GT.U32.AND P5, PT, R4, R96, PT ;  /* 0x000000600400720c */ /* 0x000fc60003fa4070 */
[----:B------:R-:W-:Y:S01]  /*22d0*/  @!P6 IMAD.MOV R92, RZ, RZ, -R92 ;  /* 0x000000ffff5ce224 */ /* 0x000fe200078e0a5c */
[----:B------:R-:W-:Y:S01]  /*22e0*/  ISETP.GE.AND P6, PT, R16, RZ, PT ;  /* 0x000000ff1000720c */ /* 0x000fe20003fc6270 */
[----:B------:R-:W-:Y:S01]  /*22f0*/  IMAD.MOV R13, RZ, RZ, -R13 ;  /* 0x000000ffff0d7224 */ /* 0x000fe200078e0a0d */
[----:B------:R-:W-:Y:S01]  /*2300*/  LOP3.LUT R16, R0, 0xd0, RZ, 0xfc, !PT ;  /* 0x000000d000107812 */ /* 0x000fe200078efcff */
[----:B------:R-:W-:Y:S02]  /*2310*/  @!P4 IMAD.IADD R98, R98, 0x1, -R4 ;  /* 0x000000016262c824 */ /* 0x000fe400078e0a04 */
[----:B------:R-:W-:Y:S01]  /*2320*/  IMAD.HI.U32 R8, R5, R104, RZ ;  /* 0x0000006805087227 */ /* 0x000fe200078e00ff */
[----:B------:R-:W-:Y:S02]  /*2330*/  IABS R106, R16 ;  /* 0x00000010006a7213 */ /* 0x000fe40000000000 */
[C---:B------:R-:W-:Y:S01]  /*2340*/  ISETP.GT.U32.AND P4, PT, R4.reuse, R98, PT ;  /* 0x000000620400720c */ /* 0x040fe20003f84070 */
[----:B------:R-:W-:-:S02]  /*2350*/  IMAD R100, R4, R13, R100 ;  /* 0x0000000d04647224 */ /* 0x000fc400078e0264 */
[----:B------:R-:W-:Y:S02]  /*2360*/  @!P1 IMAD.IADD R102, R102, 0x1, -R4 ;  /* 0x0000000166669824 */ /* 0x000fe400078e0a04 */
[----:B------:R-:W-:Y:S02]  /*2370*/  IMAD.MOV R13, RZ, RZ, -R8 ;  /* 0x000000ffff0d7224 */ /* 0x000fe400078e0a08 */
[----:B------:R-:W-:Y:S01]  /*2380*/  @!P5 IMAD.IADD R96, R96, 0x1, -R4 ;  /* 0x000000016060d824 */ /* 0x000fe200078e0a04 */
[C---:B------:R-:W-:Y:S01]  /*2390*/  ISETP.GT.U32.AND P1, PT, R4.reuse, R102, PT ;  /* 0x000000660400720c */ /* 0x040fe20003f24070 */
[C---:B------:R-:W-:Y:S01]  /*23a0*/  IMAD R104, R4.reuse, R13, R104 ;  /* 0x0000000d04687224 */ /* 0x040fe200078e0268 */
[----:B------:R-:W-:Y:S01]  /*23b0*/  ISETP.GT.U32.AND P5, PT, R4, R100, PT ;  /* 0x000000640400720c */ /* 0x000fe20003fa4070 */
[----:B------:R-:W-:-:S04]  /*23c0*/  IMAD.HI.U32 R8, R5, R106, RZ ;  /* 0x0000006a05087227 */ /* 0x000fc800078e00ff */
[----:B------:R-:W-:-:S04]  /*23d0*/  IMAD.HI.U32 R13, R5, R108, RZ ;  /* 0x0000006c050d7227 */ /* 0x000fc800078e00ff */
[----:B------:R-:W-:Y:S01]  /*23e0*/  @!P3 IMAD.MOV R96, RZ, RZ, -R96 ;  /* 0x000000ffff60b224 */ /* 0x000fe200078e0a60 */
[----:B------:R-:W-:Y:S01]  /*23f0*/  ISETP.GE.AND P3, PT, R14, RZ, PT ;  /* 0x000000ff0e00720c */ /* 0x000fe20003f66270 */
[----:B------:R-:W-:Y:S02]  /*2400*/  IMAD.MOV R15, RZ, RZ, -R8 ;  /* 0x000000ffff0f7224 */ /* 0x000fe400078e0a08 */
[----:B------:R-:W-:-:S04]  /*2410*/  IMAD.HI.U32 R14, R5, R110, RZ ;  /* 0x0000006e050e7227 */ /* 0x000fc800078e00ff */
[----:B------:R-:W-:Y:S02]  /*2420*/  IMAD.MOV R13, RZ, RZ, -R13 ;  /* 0x000000ffff0d7224 */ /* 0x000fe400078e0a0d */
[----:B------:R-:W-:Y:S02]  /*2430*/  IMAD R106, R4, R15, R106 ;  /* 0x0000000f046a7224 */ /* 0x000fe400078e026a */
[----:B------:R-:W-:Y:S01]  /*2440*/  @!P4 IMAD.IADD R98, R98, 0x1, -R4 ;  /* 0x000000016262c824 */ /* 0x000fe200078e0a04 */
[----:B------:R-:W-:Y:S01]  /*2450*/  ISETP.GT.U32.AND P4, PT, R4, R104, PT ;  /* 0x000000680400720c */ /* 0x000fe20003f84070 */
[----:B------:R-:W-:Y:S01]  /*2460*/  IMAD.MOV R15, RZ, RZ, -R14 ;  /* 0x000000ffff0f7224 */ /* 0x000fe200078e0a0e */
[----:B------:R-:W-:Y:S01]  /*2470*/  LOP3.LUT R14, R0, 0xc8, RZ, 0xfc, !PT ;  /* 0x000000c8000e7812 */ /* 0x000fe200078efcff */
[----:B------:R-:W-:Y:S01]  /*2480*/  IMAD R108, R4, R13, R108 ;  /* 0x0000000d046c7224 */ /* 0x000fe200078e026c */
[----:B------:R-:W-:Y:S01]  /*2490*/  LOP3.LUT R13, R0, 0xca, RZ, 0xfc, !PT ;  /* 0x000000ca000d7812 */ /* 0x000fe200078efcff */
[C---:B------:R-:W-:Y:S01]  /*24a0*/  IMAD R110, R4.reuse, R15, R110 ;  /* 0x0000000f046e7224 */ /* 0x040fe200078e026e */
[----:B------:R-:W-:Y:S01]  /*24b0*/  IABS R114, R14 ;  /* 0x0000000e00727213 */ /* 0x000fe20000000000 */
[----:B------:R-:W-:Y:S01]  /*24c0*/  @!P0 IMAD.MOV R98, RZ, RZ, -R98 ;  /* 0x000000ffff628224 */ /* 0x000fe200078e0a62 */
[----:B------:R-:W-:Y:S01]  /*24d0*/  ISETP.GT.U32.AND P0, PT, R4, R106, PT ;  /* 0x0000006a0400720c */ /* 0x000fe20003f04070 */
[--C-:B------:R-:W-:Y:S01]  /*24e0*/  @!P1 IMAD.IADD R102, R102, 0x1, -R4.reuse ;  /* 0x0000000166669824 */ /* 0x100fe200078e0a04 */
[----:B------:R-:W-:Y:S01]  /*24f0*/  ISETP.GT.U32.AND P1, PT, R4, R108, PT ;  /* 0x0000006c0400720c */ /* 0x000fe20003f24070 */
[----:B------:R-:W-:Y:S01]  /*2500*/  @!P5 IMAD.IADD R100, R100, 0x1, -R4 ;  /* 0x000000016464d824 */ /* 0x000fe200078e0a04 */
[----:B------:R-:W-:Y:S01]  /*2510*/  IABS R112, R13 ;  /* 0x0000000d00707213 */ /* 0x000fe20000000000 */
[----:B------:R-:W-:Y:S01]  /*2520*/  @!P6 IMAD.MOV R102, RZ, RZ, -R102 ;  /* 0x000000ffff66e224 */ /* 0x000fe200078e0a66 */
[----:B------:R-:W-:Y:S01]  /*2530*/  ISETP.GT.U32.AND P6, PT, R4, R110, PT ;  /* 0x0000006e0400720c */ /* 0x000fe20003fc4070 */
[----:B------:R-:W-:Y:S01]  /*2540*/  @!P4 IMAD.IADD R104, R104, 0x1, -R4 ;  /* 0x000000016868c824 */ /* 0x000fe200078e0a04 */
[----:B------:R-:W-:Y:S01]  /*2550*/  ISETP.GT.U32.AND P5, PT, R4, R100, PT ;  /* 0x000000640400720c */ /* 0x000fe20003fa4070 */
[----:B------:R-:W-:Y:S01]  /*2560*/  IMAD.HI.U32 R8, R5, R112, RZ ;  /* 0x0000007005087227 */ /* 0x000fe200078e00ff */
[----:B------:R-:W-:-:S02]  /*2570*/  LOP3.LUT R15, R0, 0xc6, RZ, 0xfc, !PT ;  /* 0x000000c6000f7812 */ /* 0x000fc400078efcff */
[----:B------:R-:W-:Y:S01]  /*2580*/  ISETP.GT.U32.AND P4, PT, R4, R104, PT ;  /* 0x000000680400720c */ /* 0x000fe20003f84070 */
[--C-:B------:R-:W-:Y:S01]  /*2590*/  @!P0 IMAD.IADD R106, R106, 0x1, -R4.reuse ;  /* 0x000000016a6a8824 */ /* 0x100fe200078e0a04 */
[----:B------:R-:W-:Y:S01]  /*25a0*/  ISETP.GE.AND P0, PT, R13, RZ, PT ;  /* 0x000000ff0d00720c */ /* 0x000fe20003f06270 */
[----:B------:R-:W-:Y:S01]  /*25b0*/  @!P1 IMAD.IADD R108, R108, 0x1, -R4 ;  /* 0x000000016c6c9824 */ /* 0x000fe200078e0a04 */
[----:B------:R-:W-:Y:S01]  /*25c0*/  IABS R116, R15 ;  /* 0x0000000f00747213 */ /* 0x000fe20000000000 */
[----:B------:R-:W-:Y:S01]  /*25d0*/  IMAD.MOV R13, RZ, RZ, -R8 ;  /* 0x000000ffff0d7224 */ /* 0x000fe200078e0a08 */
[----:B------:R-:W-:Y:S01]  /*25e0*/  ISETP.GT.U32.AND P1, PT, R4, R106, PT ;  /* 0x0000006a0400720c */ /* 0x000fe20003f24070 */
[----:B------:R-:W-:Y:S01]  /*25f0*/  @!P6 IMAD.IADD R110, R110, 0x1, -R4 ;  /* 0x000000016e6ee824 */ /* 0x000fe200078e0a04 */
[----:B------:R-:W-:Y:S01]  /*2600*/  ISETP.GT.U32.AND P6, PT, R4, R108, PT ;  /* 0x0000006c0400720c */ /* 0x000fe20003fc4070 */
[----:B------:R-:W-:-:S04]  /*2610*/  IMAD.HI.U32 R8, R5, R114, RZ ;  /* 0x0000007205087227 */ /* 0x000fc800078e00ff */
[----:B------:R-:W-:Y:S02]  /*2620*/  IMAD R112, R4, R13, R112 ;  /* 0x0000000d04707224 */ /* 0x000fe400078e0270 */
[----:B------:R-:W-:Y:S02]  /*2630*/  IMAD.MOV R13, RZ, RZ, -R8 ;  /* 0x000000ffff0d7224 */ /* 0x000fe400078e0a08 */
[----:B------:R-:W-:Y:S01]  /*2640*/  @!P4 IMAD.IADD R104, R104, 0x1, -R4 ;  /* 0x000000016868c824 */ /* 0x000fe200078e0a04 */
[----:B------:R-:W-:Y:S01]  /*2650*/  ISETP.GE.AND P4, PT, R18, RZ, PT ;  /* 0x000000ff1200720c */ /* 0x000fe20003f86270 */
[----:B------:R-:W-:Y:S01]  /*2660*/  IMAD R114, R4, R13, R114 ;  /* 0x0000000d04727224 */ /* 0x000fe200078e0272 */
[----:B------:R-:W-:Y:S01]  /*2670*/  LOP3.LUT R18, R0, 0xb8, RZ, 0xfc, !PT ;  /* 0x000000b800127812 */ /* 0x000fe200078efcff */
[--C-:B------:R-:W-:Y:S01]  /*2680*/  @!P1 IMAD.IADD R106, R106, 0x1, -R4.reuse ;  /* 0x000000016a6a9824 */ /* 0x100fe200078e0a04 */
[----:B------:R-:W-:Y:S01]  /*2690*/  ISETP.GT.U32.AND P1, PT, R4, R112, PT ;  /* 0x000000700400720c */ /* 0x000fe20003f24070 */
[----:B------:R-:W-:Y:S01]  /*26a0*/  @!P6 IMAD.IADD R108, R108, 0x1, -R4 ;  /* 0x000000016c6ce824 */ /* 0x000fe200078e0a04 */
[C---:B------:R-:W-:Y:S01]  /*26b0*/  ISETP.GT.U32.AND P6, PT, R4.reuse, R114, PT ;  /* 0x000000720400720c */ /* 0x040fe20003fc4070 */
[----:B------:R-:W-:Y:S01]  /*26c0*/  @!P3 IMAD.MOV R104, RZ, RZ, -R104 ;  /* 0x000000ffff68b224 */ /* 0x000fe200078e0a68 */
[----:B------:R-:W-:Y:S01]  /*26d0*/  ISETP.GT.U32.AND P3, PT, R4, R110, PT ;  /* 0x0000006e0400720c */ /* 0x000fe20003f64070 */
[----:B------:R-:W-:Y:S01]  /*26e0*/  @!P5 IMAD.IADD R100, R100, 0x1, -R4 ;  /* 0x000000016464d824 */ /* 0x000fe200078e0a04 */
[----:B------:R-:W-:Y:S01]  /*26f0*/  ISETP.GE.AND P5, PT, R16, RZ, PT ;  /* 0x000000ff1000720c */ /* 0x000fe20003fa6270 */
[----:B------:R-:W-:Y:S01]  /*2700*/  IMAD.HI.U32 R8, R5, R116, RZ ;  /* 0x0000007405087227 */ /* 0x000fe200078e00ff */
[----:B------:R-:W-:-:S02]  /*2710*/  LOP3.LUT R16, R0, 0xc4, RZ, 0xfc, !PT ;  /* 0x000000c400107812 */ /* 0x000fc400078efcff */
[----:B------:R-:W-:Y:S01]  /*2720*/  IABS R130, R18 ;  /* 0x0000001200827213 */ /* 0x000fe20000000000 */
[----:B------:R-:W-:Y:S01]  /*2730*/  @!P2 IMAD.MOV R100, RZ, RZ, -R100 ;  /* 0x000000ffff64a224 */ /* 0x000fe200078e0a64 */
[----:B------:R-:W-:Y:S01]  /*2740*/  ISETP.GE.AND P2, PT, R17, RZ, PT ;  /* 0x000000ff1100720c */ /* 0x000fe20003f46270 */
[--C-:B------:R-:W-:Y:S01]  /*2750*/  @!P1 IMAD.IADD R112, R112, 0x1, -R4.reuse ;  /* 0x0000000170709824 */ /* 0x100fe200078e0a04 */
[----:B------:R-:W-:Y:S01]  /*2760*/  LOP3.LUT R17, R0, 0xc2, RZ, 0xfc, !PT ;  /* 0x000000c200117812 */ /* 0x000fe200078efcff */
[--C-:B------:R-:W-:Y:S01]  /*2770*/  @!P6 IMAD.IADD R114, R114, 0x1, -R4.reuse ;  /* 0x000000017272e824 */ /* 0x100fe200078e0a04 */
[----:B------:R-:W-:Y:S01]  /*2780*/  IABS R118, R16 ;  /* 0x0000001000767213 */ /* 0x000fe20000000000 */
[----:B------:R-:W-:Y:S01]  /*2790*/  @!P3 IMAD.IADD R110, R110, 0x1, -R4 ;  /* 0x000000016e6eb824 */ /* 0x000fe200078e0a04 */
[----:B------:R-:W-:Y:S01]  /*27a0*/  IABS R120, R17 ;  /* 0x0000001100787213 */ /* 0x000fe20000000000 */
[----:B------:R-:W-:Y:S01]  /*27b0*/  @!P5 IMAD.MOV R106, RZ, RZ, -R106 ;  /* 0x000000ffff6ad224 */ /* 0x000fe200078e0a6a */
[----:B------:R-:W-:Y:S01]  /*27c0*/  ISETP.GE.AND P1, PT, R15, RZ, PT ;  /* 0x000000ff0f00720c */ /* 0x000fe20003f26270 */
[----:B------:R-:W-:Y:S01]  /*27d0*/  IMAD.HI.U32 R13, R5, R118, RZ ;  /* 0x00000076050d7227 */ /* 0x000fe200078e00ff */
[----:B------:R-:W-:-:S02]  /*27e0*/  ISETP.GE.AND P3, PT, R14, RZ, PT ;  /* 0x000000ff0e00720c */ /* 0x000fc40003f66270 */
[C---:B------:R-:W-:Y:S01]  /*27f0*/  ISETP.GT.U32.AND P6, PT, R4.reuse, R114, PT ;  /* 0x000000720400720c */ /* 0x040fe20003fc4070 */
[----:B------:R-:W-:Y:S01]  /*2800*/  IMAD.MOV R15, RZ, RZ, -R8 ;  /* 0x000000ffff0f7224 */ /* 0x000fe200078e0a08 */
[----:B------:R-:W-:Y:S01]  /*2810*/  ISETP.GT.U32.AND P5, PT, R4, R112, PT ;  /* 0x000000700400720c */ /* 0x000fe20003fa4070 */
[----:B------:R-:W-:-:S04]  /*2820*/  IMAD.HI.U32 R14, R5, R120, RZ ;  /* 0x00000078050e7227 */ /* 0x000fc800078e00ff */
[----:B------:R-:W-:Y:S02]  /*2830*/  IMAD.MOV R13, RZ, RZ, -R13 ;  /* 0x000000ffff0d7224 */ /* 0x000fe400078e0a0d */
[----:B------:R-:W-:Y:S02]  /*2840*/  IMAD R116, R4, R15, R116 ;  /* 0x0000000f04747224 */ /* 0x000fe400078e0274 */
[----:B------:R-:W-:Y:S01]  /*2850*/  IMAD.MOV R15, RZ, RZ, -R14 ;  /* 0x000000ffff0f7224 */ /* 0x000fe200078e0a0e */
[----:B------:R-:W-:Y:S01]  /*2860*/  LOP3.LUT R14, R0, 0xc0, RZ, 0xfc, !PT ;  /* 0x000000c0000e7812 */ /* 0x000fe200078efcff */
[C---:B------:R-:W-:Y:S02]  /*2870*/  IMAD R118, R4.reuse, R13, R118 ;  /* 0x0000000d04767224 */ /* 0x040fe400078e0276 */
[----:B------:R-:W-:Y:S01]  /*2880*/  @!P2 IMAD.MOV R108, RZ, RZ, -R108 ;  /* 0x000000ffff6ca224 */ /* 0x000fe200078e0a6c */
[C---:B------:R-:W-:Y:S01]  /*2890*/  ISETP.GT.U32.AND P2, PT, R4.reuse, R116, PT ;  /* 0x000000740400720c */ /* 0x040fe20003f44070 */
[C---:B------:R-:W-:Y:S01]  /*28a0*/  IMAD R120, R4.reuse, R15, R120 ;  /* 0x0000000f04787224 */ /* 0x040fe200078e0278 */
[----:B------:R-:W-:Y:S01]  /*28b0*/  IABS R122, R14 ;  /* 0x0000000e007a7213 */ /* 0x000fe20000000000 */
[----:B------:R-:W-:Y:S01]  /*28c0*/  @!P4 IMAD.MOV R110, RZ, RZ, -R110 ;  /* 0x000000ffff6ec224 */ /* 0x000fe200078e0a6e */
[----:B------:R-:W-:Y:S01]  /*28d0*/  ISETP.GT.U32.AND P4, PT, R4, R118, PT ;  /* 0x000000760400720c */ /* 0x000fe20003f84070 */
[----:B------:R-:W-:Y:S01]  /*28e0*/  @!P6 IMAD.IADD R114, R114, 0x1, -R4 ;  /* 0x000000017272e824 */ /* 0x000fe200078e0a04 */
[----:B------:R-:W-:Y:S01]  /*28f0*/  ISETP.GT.U32.AND P6, PT, R4, R120, PT ;  /* 0x000000780400720c */ /* 0x000fe20003fc4070 */
[----:B------:R-:W-:Y:S01]  /*2900*/  IMAD.HI.U32 R8, R5, R122, RZ ;  /* 0x0000007a05087227 */ /* 0x000fe200078e00ff */
[----:B------:R-:W-:-:S03]  /*2910*/  LOP3.LUT R15, R0, 0xbe, RZ, 0xfc, !PT ;  /* 0x000000be000f7812 */ /* 0x000fc600078efcff */
[----:B------:R-:W-:Y:S01]  /*2920*/  IMAD.MOV R13, RZ, RZ, -R8 ;  /* 0x000000ffff0d7224 */ /* 0x000fe200078e0a08 */
[----:B------:R-:W-:Y:S01]  /*2930*/  IABS R124, R15 ;  /* 0x0000000f007c7213 */ /* 0x000fe20000000000 */
[----:B------:R-:W-:Y:S01]  /*2940*/  @!P2 IMAD.IADD R116, R116, 0x1, -R4 ;  /* 0x000000017474a824 */ /* 0x000fe200078e0a04 */
[----:B------:R-:W-:Y:S01]  /*2950*/  ISETP.GE.AND P2, PT, R17, RZ, PT ;  /* 0x000000ff1100720c */ /* 0x000fe20003f46270 */
[----:B------:R-:W-:Y:S01]  /*2960*/  IMAD R122, R4, R13, R122 ;  /* 0x0000000d047a7224 */ /* 0x000fe200078e027a */
[----:B------:R-:W-:Y:S01]  /*2970*/  LOP3.LUT R17, R0, 0xba, RZ, 0xfc, !PT ;  /* 0x000000ba00117812 */ /* 0x000fe200078efcff */
[--C-:B------:R-:W-:Y:S01]  /*2980*/  @!P4 IMAD.IADD R118, R118, 0x1, -R4.reuse ;  /* 0x000000017676c824 */ /* 0x100fe200078e0a04 */
[----:B------:R-:W-:Y:S01]  /*2990*/  ISETP.GT.U32.AND P4, PT, R4, R116, PT ;  /* 0x000000740400720c */ /* 0x000fe20003f84070 */
[----:B------:R-:W-:Y:S01]  /*29a0*/  @!P6 IMAD.IADD R120, R120, 0x1, -R4 ;  /* 0x000000017878e824 */ /* 0x000fe200078e0a04 */
[----:B------:R-:W-:Y:S01]  /*29b0*/  IABS R128, R17 ;  /* 0x0000001100807213 */ /* 0x000fe20000000000 */
[----:B------:R-:W-:Y:S01]  /*29c0*/  IMAD.HI.U32 R8, R5, R124, RZ ;  /* 0x0000007c05087227 */ /* 0x000fe200078e00ff */
[----:B------:R-:W-:-:S03]  /*29d0*/  ISETP.GT.U32.AND P6, PT, R4, R118, PT ;  /* 0x000000760400720c */ /* 0x000fc60003fc4070 */
[----:B------:R-:W-:Y:S02]  /*29e0*/  IMAD.MOV R13, RZ, RZ, -R8 ;  /* 0x000000ffff0d7224 */ /* 0x000fe400078e0a08 */
[----:B------:R-:W-:Y:S01]  /*29f0*/  @!P5 IMAD.IADD R112, R112, 0x1, -R4 ;  /* 0x000000017070d824 */ /* 0x000fe200078e0a04 */
[----:B------:R-:W-:Y:S01]  /*2a00*/  ISETP.GE.AND P5, PT, R16, RZ, PT ;  /* 0x000000ff1000720c */ /* 0x000fe20003fa6270 */
[----:B------:R-:W-:Y:S01]  /*2a10*/  IMAD R124, R4, R13, R124 ;  /* 0x0000000d047c7224 */ /* 0x000fe200078e027c */
[----:B------:R-:W-:Y:S01]  /*2a20*/  LOP3.LUT R16, R0, 0xbc, RZ, 0xfc, !PT ;  /* 0x000000bc00107812 */ /* 0x000fe200078efcff */
[----:B------:R-:W-:Y:S01]  /*2a30*/  @!P4 IMAD.IADD R116, R116, 0x1, -R4 ;  /* 0x000000017474c824 */ /* 0x000fe200078e0a04 */
[----:B------:R-:W-:Y:S01]  /*2a40*/  ISETP.GT.U32.AND P4, PT, R4, R122, PT ;  /* 0x0000007a0400720c */ /* 0x000fe20003f84070 */
[----:B------:R-:W-:Y:S01]  /*2a50*/  @!P0 IMAD.MOV R112, RZ, RZ, -R112 ;  /* 0x000000ffff708224 */ /* 0x000fe200078e0a70 */
[----:B------:R-:W-:Y:S01]  /*2a60*/  IABS R126, R16 ;  /* 0x00000010007e7213 */ /* 0x000fe20000000000 */
[----:B------:R-:W-:Y:S01]  /*2a70*/  @!P6 IMAD.IADD R118, R118, 0x1, -R4 ;  /* 0x000000017676e824 */ /* 0x000fe200078e0a04 */
[C---:B------:R-:W-:Y:S01]  /*2a80*/  ISETP.GT.U32.AND P6, PT, R4.reuse, R124, PT ;  /* 0x0000007c0400720c */ /* 0x040fe20003fc4070 */
[----:B------:R-:W-:Y:S01]  /*2a90*/  @!P1 IMAD.MOV R116, RZ, RZ, -R116 ;  /* 0x000000ffff749224 */ /* 0x000fe200078e0a74 */
[----:B------:R-:W-:Y:S01]  /*2aa0*/  ISETP.GT.U32.AND P0, PT, R4, R120, PT ;  /* 0x000000780400720c */ /* 0x000fe20003f04070 */
[----:B------:R-:W-:-:S04]  /*2ab0*/  IMAD.HI.U32 R8, R5, R126, RZ ;  /* 0x0000007e05087227 */ /* 0x000fc800078e00ff */
[----:B------:R-:W-:Y:S02]  /*2ac0*/  IMAD.MOV R13, RZ, RZ, -R8 ;  /* 0x000000ffff0d7224 */ /* 0x000fe400078e0a08 */
[----:B------:R-:W-:Y:S01]  /*2ad0*/  @!P4 IMAD.IADD R122, R122, 0x1, -R4 ;  /* 0x000000017a7ac824 */ /* 0x000fe200078e0a04 */
[----:B------:R-:W-:Y:S01]  /*2ae0*/  ISETP.GE.AND P4, PT, R15, RZ, PT ;  /* 0x000000ff0f00720c */ /* 0x000fe20003f86270 */
[----:B------:R-:W-:-:S04]  /*2af0*/  IMAD.HI.U32 R8, R5, R128, RZ ;  /* 0x0000008005087227 */ /* 0x000fc800078e00ff */
[----:B------:R-:W-:Y:S01]  /*2b00*/  @!P6 IMAD.IADD R124, R124, 0x1, -R4 ;  /* 0x000000017c7ce824 */ /* 0x000fe200078e0a04 */
[C---:B------:R-:W-:Y:S01]  /*2b10*/  ISETP.GT.U32.AND P6, PT, R4.reuse, R122, PT ;  /* 0x0000007a0400720c */ /* 0x040fe20003fc4070 */
[C---:B------:R-:W-:Y:S02]  /*2b20*/  IMAD R126, R4.reuse, R13, R126 ;  /* 0x0000000d047e7224 */ /* 0x040fe400078e027e */
[----:B------:R-:W-:Y:S02]  /*2b30*/  IMAD.MOV R13, RZ, RZ, -R8 ;  /* 0x000000ffff0d7224 */ /* 0x000fe400078e0a08 */
[----:B------:R-:W-:Y:S01]  /*2b40*/  @!P3 IMAD.MOV R114, RZ, RZ, -R114 ;  /* 0x000000ffff72b224 */ /* 0x000fe200078e0a72 */
[C---:B------:R-:W-:Y:S01]  /*2b50*/  ISETP.GT.U32.AND P1, PT, R4.reuse, R126, PT ;  /* 0x0000007e0400720c */ /* 0x040fe20003f24070 */
[C---:B------:R-:W-:Y:S01]  /*2b60*/  IMAD R128, R4.reuse, R13, R128 ;  /* 0x0000000d04807224 */ /* 0x040fe200078e0280 */
[----:B------:R-:W-:Y:S01]  /*2b70*/  ISETP.GT.U32.AND P3, PT, R4, R124, PT ;  /* 0x0000007c0400720c */ /* 0x000fe20003f64070 */
[----:B------:R-:W-:Y:S01]  /*2b80*/  @!P0 IMAD.IADD R120, R120, 0x1, -R4 ;  /* 0x0000000178788824 */ /* 0x000fe200078e0a04 */
[----:B------:R-:W-:Y:S01]  /*2b90*/  ISETP.GE.AND P0, PT, R14, RZ, PT ;  /* 0x000000ff0e00720c */ /* 0x000fe20003f06270 */
[----:B------:R-:W-:Y:S01]  /*2ba0*/  IMAD.HI.U32 R8, R5, R130, RZ ;  /* 0x0000008205087227 */ /* 0x000fe200078e00ff */
[----:B------:R-:W-:-:S03]  /*2bb0*/  LOP3.LUT R14, R0, 0xb6, RZ, 0xfc, !PT ;  /* 0x000000b6000e7812 */ /* 0x000fc600078efcff */
[----:B------:R-:W-:Y:S01]  /*2bc0*/  @!P6 IMAD.IADD R122, R122, 0x1, -R4 ;  /* 0x000000017a7ae824 */ /* 0x000fe200078e0a04 */
[----:B------:R-:W-:Y:S01]  /*2bd0*/  ISETP.GT.U32.AND P6, PT, R4, R128, PT ;  /* 0x000000800400720c */ /* 0x000fe20003fc4070 */
[----:B------:R-:W-:Y:S01]  /*2be0*/  IMAD.MOV R13, RZ, RZ, -R8 ;  /* 0x000000ffff0d7224 */ /* 0x000fe200078e0a08 */
[----:B------:R-:W-:Y:S01]  /*2bf0*/  IABS R132, R14 ;  /* 0x0000000e00847213 */ /* 0x000fe20000000000 */
[--C-:B------:R-:W-:Y:S01]  /*2c00*/  @!P1 IMAD.IADD R126, R126, 0x1, -R4.reuse ;  /* 0x000000017e7e9824 */ /* 0x100fe200078e0a04 */
[----:B------:R-:W-:Y:S01]  /*2c10*/  ISETP.GE.AND P1, PT, R14, RZ, PT ;  /* 0x000000ff0e00720c */ /* 0x000fe20003f26270 */
[----:B------:R-:W-:Y:S01]  /*2c20*/  @!P3 IMAD.IADD R124, R124, 0x1, -R4 ;  /* 0x000000017c7cb824 */ /* 0x000fe200078e0a04 */
[----:B------:R-:W-:Y:S01]  /*2c30*/  LOP3.LUT R14, R0, 0xb4, RZ, 0xfc, !PT ;  /* 0x000000b4000e7812 */ /* 0x000fe200078efcff */
[----:B------:R-:W-:Y:S01]  /*2c40*/  IMAD R130, R4, R13, R130 ;  /* 0x0000000d04827224 */ /* 0x000fe200078e0282 */
[----:B------:R-:W-:Y:S01]  /*2c50*/  ISETP.GE.AND P3, PT, R18, RZ, PT ;  /* 0x000000ff1200720c */ /* 0x000fe20003f66270 */
[----:B------:R-:W-:Y:S01]  /*2c60*/  IMAD.HI.U32 R8, R5, R132, RZ ;  /* 0x0000008405087227 */ /* 0x000fe200078e00ff */
[----:B------:R-:W-:-:S02]  /*2c70*/  IABS R134, R14 ;  /* 0x0000000e00867213 */ /* 0x000fc40000000000 */
[----:B------:R-:W-:Y:S01]  /*2c80*/  LOP3.LUT R18, R0, 0xaa, RZ, 0xfc, !PT ;  /* 0x000000aa00127812 */ /* 0x000fe200078efcff */
[----:B------:R-:W-:Y:S01]  /*2c90*/  @!P6 IMAD.IADD R128, R128, 0x1, -R4 ;  /* 0x000000018080e824 */ /* 0x000fe200078e0a04 */
[C---:B------:R-:W-:Y:S01]  /*2ca0*/  ISETP.GT.U32.AND P6, PT, R4.reuse, R126, PT ;  /* 0x0000007e0400720c */ /* 0x040fe20003fc4070 */
[----:B------:R-:W-:Y:S01]  /*2cb0*/  IMAD.MOV R13, RZ, RZ, -R8 ;  /* 0x000000ffff0d7224 */ /* 0x000fe200078e0a08 */
[----:B------:R-:W-:Y:S01]  /*2cc0*/  IABS R144, R18 ;  /* 0x0000001200907213 */ /* 0x000fe20000000000 */
[----:B------:R-:W-:Y:S01]  /*2cd0*/  @!P4 IMAD.MOV R124, RZ, RZ, -R124 ;  /* 0x000000ffff7cc224 */ /* 0x000fe200078e0a7c */
[----:B------:R-:W-:Y:S01]  /*2ce0*/  ISETP.GT.U32.AND P4, PT, R4, R130, PT ;  /* 0x000000820400720c */ /* 0x000fe20003f84070 */
[----:B------:R-:W-:Y:S01]  /*2cf0*/  @!P5 IMAD.MOV R118, RZ, RZ, -R118 ;  /* 0x000000ffff76d224 */ /* 0x000fe200078e0a76 */
[----:B------:R-:W-:Y:S01]  /*2d00*/  ISETP.GE.AND P5, PT, R16, RZ, PT ;  /* 0x000000ff1000720c */ /* 0x000fe20003fa6270 */
[----:B------:R-:W-:Y:S01]  /*2d10*/  IMAD R132, R4, R13, R132 ;  /* 0x0000000d04847224 */ /* 0x000fe200078e0284 */
[----:B------:R-:W-:Y:S01]  /*2d20*/  LOP3.LUT R16, R0, 0xb2, RZ, 0xfc, !PT ;  /* 0x000000b200107812 */ /* 0x000fe200078efcff */
[----:B------:R-:W-:Y:S01]  /*2d30*/  @!P0 IMAD.MOV R122, RZ, RZ, -R122 ;  /* 0x000000ffff7a8224 */ /* 0x000fe200078e0a7a */
[----:B------:R-:W-:Y:S01]  /*2d40*/  ISETP.GT.U32.AND P0, PT, R4, R128, PT ;  /* 0x000000800400720c */ /* 0x000fe20003f04070 */
[----:B------:R-:W-:Y:S01]  /*2d50*/  @!P2 IMAD.MOV R120, RZ, RZ, -R120 ;  /* 0x000000ffff78a224 */ /* 0x000fe200078e0a78 */
[----:B------:R-:W-:Y:S01]  /*2d60*/  ISETP.GE.AND P2, PT, R17, RZ, PT ;  /* 0x000000ff1100720c */ /* 0x000fe20003f46270 */
[----:B------:R-:W-:Y:S01]  /*2d70*/  @!P6 IMAD.IADD R126, R126, 0x1, -R4 ;  /* 0x000000017e7ee824 */ /* 0x000fe200078e0a04 */
[----:B------:R-:W-:Y:S01]  /*2d80*/  ISETP.GT.U32.AND P6, PT, R4, R132, PT ;  /* 0x000000840400720c */ /* 0x000fe20003fc4070 */
[----:B------:R-:W-:Y:S01]  /*2d90*/  IMAD.HI.U32 R8, R5, R134, RZ ;  /* 0x0000008605087227 */ /* 0x000fe200078e00ff */
[----:B------:R-:W-:-:S02]  /*2da0*/  IABS R136, R16 ;  /* 0x0000001000887213 */ /* 0x000fc40000000000 */
[----:B------:R-:W-:Y:S01]  /*2db0*/  LOP3.LUT R17, R0, 0xb0, RZ, 0xfc, !PT ;  /* 0x000000b000117812 */ /* 0x000fe200078efcff */
[----:B------:R-:W-:Y:S01]  /*2dc0*/  @!P4 IMAD.IADD R130, R130, 0x1, -R4 ;  /* 0x000000018282c824 */ /* 0x000fe200078e0a04 */
[----:B------:R-:W-:Y:S01]  /*2dd0*/  ISETP.GE.AND P4, PT, R16, RZ, PT ;  /* 0x000000ff1000720c */ /* 0x000fe20003f86270 */
[----:B------:R-:W-:Y:S01]  /*2de0*/  @!P5 IMAD.MOV R126, RZ, RZ, -R126 ;  /* 0x000000ffff7ed224 */ /* 0x000fe200078e0a7e */
[----:B------:R-:W-:Y:S01]  /*2df0*/  IABS R138, R17 ;  /* 0x00000011008a7213 */ /* 0x000fe20000000000 */
[C---:B------:R-:W-:Y:S01]  /*2e00*/  IMAD.HI.U32 R13, R5.reuse, R136, RZ ;  /* 0x00000088050d7227 */ /* 0x040fe200078e00ff */
[----:B------:R-:W-:Y:S02]  /*2e10*/  ISETP.GT.U32.AND P5, PT, R4, R130, PT ;  /* 0x000000820400720c */ /* 0x000fe40003fa4070 */
[----:B------:R-:W-:Y:S01]  /*2e20*/  LOP3.LUT R16, R0, 0xac, RZ, 0xfc, !PT ;  /* 0x000000ac00107812 */ /* 0x000fe200078efcff */
[----:B------:R-:W-:Y:S02]  /*2e30*/  IMAD.MOV R15, RZ, RZ, -R8 ;  /* 0x000000ffff0f7224 */ /* 0x000fe400078e0a08 */
[--C-:B------:R-:W-:Y:S01]  /*2e40*/  @!P6 IMAD.IADD R132, R132, 0x1, -R4.reuse ;  /* 0x000000018484e824 */ /* 0x100fe200078e0a04 */
[----:B------:R-:W-:Y:S01]  /*2e50*/  IABS R142, R16 ;  /* 0x00000010008e7213 */ /* 0x000fe20000000000 */
[----:B------:R-:W-:Y:S01]  /*2e60*/  @!P0 IMAD.IADD R128, R128, 0x1, -R4 ;  /* 0x0000000180808824 */ /* 0x000fe200078e0a04 */
[----:B------:R-:W-:Y:S01]  /*2e70*/  ISETP.GE.AND P0, PT, R14, RZ, PT ;  /* 0x000000ff0e00720c */ /* 0x000fe20003f06270 */
[----:B------:R-:W-:Y:S01]  /*2e80*/  IMAD.MOV R13, RZ, RZ, -R13 ;  /* 0x000000ffff0d7224 */ /* 0x000fe200078e0a0d */
[C---:B------:R-:W-:Y:S01]  /*2e90*/  ISETP.GT.U32.AND P6, PT, R4.reuse, R132, PT ;  /* 0x000000840400720c */ /* 0x040fe20003fc4070 */
[----:B------:R-:W-:Y:S01]  /*2ea0*/  IMAD R134, R4, R15, R134 ;  /* 0x0000000f04867224 */ /* 0x000fe200078e0286 */
[----:B------:R-:W-:Y:S01]  /*2eb0*/  LOP3.LUT R14, R0, 0xae, RZ, 0xfc, !PT ;  /* 0x000000ae000e7812 */ /* 0x000fe200078efcff */
[----:B------:R-:W-:-:S03]  /*2ec0*/  IMAD.HI.U32 R8, R5, R138, RZ ;  /* 0x0000008a05087227 */ /* 0x000fc600078e00ff */
[----:B------:R-:W-:Y:S01]  /*2ed0*/  IABS R140, R14 ;  /* 0x0000000e008c7213 */ /* 0x000fe20000000000 */
[C---:B------:R-:W-:Y:S02]  /*2ee0*/  IMAD R136, R4.reuse, R13, R136 ;  /* 0x0000000d04887224 */ /* 0x040fe400078e0288 */
[----:B------:R-:W-:Y:S01]  /*2ef0*/  @!P2 IMAD.MOV R128, RZ, RZ, -R128 ;  /* 0x000000ffff80a224 */ /* 0x000fe200078e0a80 */
[----:B------:R-:W-:Y:S01]  /*2f00*/  ISETP.GT.U32.AND P2, PT, R4, R134, PT ;  /* 0x000000860400720c */ /* 0x000fe20003f44070 */
[----:B------:R-:W-:Y:S02]  /*2f10*/  IMAD.MOV R15, RZ, RZ, -R8 ;  /* 0x000000ffff0f7224 */ /* 0x000fe400078e0a08 */
[----:B------:R-:W-:Y:S01]  /*2f20*/  @!P5 IMAD.IADD R130, R130, 0x1, -R4 ;  /* 0x000000018282d824 */ /* 0x000fe200078e0a04 */
[C---:B------:R-:W-:Y:S01]  /*2f30*/  ISETP.GT.U32.AND P5, PT, R4.reuse, R136, PT ;  /* 0x000000880400720c */ /* 0x040fe20003fa4070 */
[----:B------:R-:W-:Y:S02]  /*2f40*/  IMAD R138, R4, R15, R138 ;  /* 0x0000000f048a7224 */ /* 0x000fe400078e028a */
[----:B------:R-:W-:-:S02]  /*2f50*/  @!P6 IMAD.IADD R132, R132, 0x1, -R4 ;  /* 0x000000018484e824 */ /* 0x000fc400078e0a04 */
[----:B------:R-:W-:Y:S01]  /*2f60*/  IMAD.HI.U32 R8, R5, R140, RZ ;  /* 0x0000008c05087227 */ /* 0x000fe200078e00ff */
[----:B------:R-:W-:-:S03]  /*2f70*/  ISETP.GT.U32.AND P6, PT, R4, R138, PT ;  /* 0x0000008a0400720c */ /* 0x000fc60003fc4070 */
[----:B------:R-:W-:Y:S01]  /*2f80*/  @!P2 IMAD.IADD R134, R134, 0x1, -R4 ;  /* 0x000000018686a824 */ /* 0x000fe200078e0a04 */
[----:B------:R-:W-:Y:S01]  /*2f90*/  ISETP.GE.AND P2, PT, R17, RZ, PT ;  /* 0x000000ff1100720c */ /* 0x000fe20003f46270 */
[----:B------:R-:W-:Y:S01]  /*2fa0*/  IMAD.MOV R15, RZ, RZ, -R8 ;  /* 0x000000ffff0f7224 */ /* 0x000fe200078e0a08 */
[----:B------:R-:W-:Y:S01]  /*2fb0*/  LOP3.LUT R17, R0, 0x96, RZ, 0xfc, !PT ;  /* 0x0000009600117812 */ /* 0x000fe200078efcff */
[----:B------:R-:W-:Y:S01]  /*2fc0*/  @!P5 IMAD.IADD R136, R136, 0x1, -R4 ;  /* 0x000000018888d824 */ /* 0x000fe200078e0a04 */
[----:B------:R-:W-:Y:S01]  /*2fd0*/  ISETP.GT.U32.AND P5, PT, R4, R134, PT ;  /* 0x000000860400720c */ /* 0x000fe20003fa4070 */
[----:B------:R-:W-:Y:S01]  /*2fe0*/  IMAD.HI.U32 R13, R5, R142, RZ ;  /* 0x0000008e050d7227 */ /* 0x000fe200078e00ff */
[----:B------:R-:W-:-:S03]  /*2ff0*/  IABS R162, R17 ;  /* 0x0000001100a27213 */ /* 0x000fc60000000000 */
[----:B------:R-:W-:Y:S01]  /*3000*/  @!P6 IMAD.IADD R138, R138, 0x1, -R4 ;  /* 0x000000018a8ae824 */ /* 0x000fe200078e0a04 */
[C---:B------:R-:W-:Y:S01]  /*3010*/  ISETP.GT.U32.AND P6, PT, R4.reuse, R136, PT ;  /* 0x000000880400720c */ /* 0x040fe20003fc4070 */
[----:B------:R-:W-:Y:S02]  /*3020*/  IMAD R140, R4, R15, R140 ;  /* 0x0000000f048c7224 */ /* 0x000fe400078e028c */
[----:B------:R-:W-:Y:S02]  /*3030*/  IMAD.MOV R13, RZ, RZ, -R13 ;  /* 0x000000ffff0d7224 */ /* 0x000fe400078e0a0d */
[----:B------:R-:W-:Y:S01]  /*3040*/  @!P1 IMAD.MOV R132, RZ, RZ, -R132 ;  /* 0x000000ffff849224 */ /* 0x000fe200078e0a84 */
[----:B------:R-:W-:Y:S01]  /*3050*/  ISETP.GE.AND P1, PT, R14, RZ, PT ;  /* 0x000000ff0e00720c */ /* 0x000fe20003f26270 */
[----:B------:R-:W-:Y:S01]  /*3060*/  @!P5 IMAD.IADD R134, R134, 0x1, -R4 ;  /* 0x000000018686d824 */ /* 0x000fe200078e0a04 */
[C---:B------:R-:W-:Y:S01]  /*3070*/  ISETP.GT.U32.AND P5, PT, R4.reuse, R140, PT ;  /* 0x0000008c0400720c */ /* 0x040fe20003fa4070 */
[----:B------:R-:W-:Y:S01]  /*3080*/  IMAD R142, R4, R13, R142 ;  /* 0x0000000d048e7224 */ /* 0x000fe200078e028e */
[----:B------:R-:W-:Y:S01]  /*3090*/  LOP3.LUT R14, R0, 0xa6, RZ, 0xfc, !PT ;  /* 0x000000a6000e7812 */ /* 0x000fe200078efcff */
[----:B------:R-:W-:-:S03]  /*30a0*/  IMAD.HI.U32 R13, R5, R146, RZ ;  /* 0x00000092050d7227 */ /* 0x000fc600078e00ff */
[----:B------:R-:W-:Y:S01]  /*30b0*/  IABS R148, R14 ;  /* 0x0000000e00947213 */ /* 0x000fe20000000000 */
[----:B------:R-:W-:Y:S01]  /*30c0*/  @!P6 IMAD.IADD R136, R136, 0x1, -R4 ;  /* 0x000000018888e824 */ /* 0x000fe200078e0a04 */
[C---:B------:R-:W-:Y:S01]  /*30d0*/  ISETP.GT.U32.AND P6, PT, R4.reuse, R142, PT ;  /* 0x0000008e0400720c */ /* 0x040fe20003fc4070 */
[----:B------:R-:W-:Y:S02]  /*30e0*/  IMAD.MOV R13, RZ, RZ, -R13 ;  /* 0x000000ffff0d7224 */ /* 0x000fe400078e0a0d */
[----:B------:R-:W-:Y:S02]  /*30f0*/  @!P0 IMAD.MOV R134, RZ, RZ, -R134 ;  /* 0x000000ffff868224 */ /* 0x000fe400078e0a86 */
[----:B------:R-:W-:Y:S02]  /*3100*/  IMAD R146, R4, R13, R146 ;  /* 0x0000000d04927224 */ /* 0x000fe400078e0292 */
[----:B------:R-:W-:Y:S02]  /*3110*/  @!P5 IMAD.IADD R140, R140, 0x1, -R4 ;  /* 0x000000018c8cd824 */ /* 0x000fe400078e0a04 */
[----:B------:R-:W-:Y:S01]  /*3120*/  @!P4 IMAD.MOV R136, RZ, RZ, -R136 ;  /* 0x000000ffff88c224 */ /* 0x000fe200078e0a88 */
[C---:B------:R-:W-:Y:S01]  /*3130*/  ISETP.GT.U32.AND P4, PT, R4.reuse, R146, PT ;  /* 0x000000920400720c */ /* 0x040fe20003f84070 */
[----:B------:R-:W-:Y:S01]  /*3140*/  IMAD.HI.U32 R8, R5, R144, RZ ;  /* 0x0000009005087227 */ /* 0x000fe200078e00ff */
[----:B------:R-:W-:-:S03]  /*3150*/  ISETP.GT.U32.AND P0, PT, R4, R140, PT ;  /* 0x0000008c0400720c */ /* 0x000fc60003f04070 */
[----:B------:R-:W-:Y:S02]  /*3160*/  @!P6 IMAD.IADD R142, R142, 0x1, -R4 ;  /* 0x000000018e8ee824 */ /* 0x000fe400078e0a04 */
[----:B------:R-:W-:Y:S02]  /*3170*/  IMAD.MOV R15, RZ, RZ, -R8 ;  /* 0x000000ffff0f7224 */ /* 0x000fe400078e0a08 */
[----:B------:R-:W-:Y:S01]  /*3180*/  IMAD.HI.U32 R8, R5, R148, RZ ;  /* 0x0000009405087227 */ /* 0x000fe200078e00ff */
[----:B------:R-:W-:-:S03]  /*3190*/  ISETP.GT.U32.AND P6, PT, R4, R142, PT ;  /* 0x0000008e0400720c */ /* 0x000fc60003fc4070 */
[----:B------:R-:W-:Y:S01]  /*31a0*/  IMAD R144, R4, R15, R144 ;  /* 0x0000000f04907224 */ /* 0x000fe200078e0290 */
[----:B------:R-:W-:Y:S01]  /*31b0*/  LOP3.LUT R15, R0, 0xa4, RZ, 0xfc, !PT ;  /* 0x000000a4000f7812 */ /* 0x000fe200078efcff */
[----:B------:R-:W-:Y:S02]  /*31c0*/  IMAD.MOV R13, RZ, RZ, -R8 ;  /* 0x000000ffff0d7224 */ /* 0x000fe400078e0a08 */
[--C-:B------:R-:W-:Y:S01]  /*31d0*/  @!P0 IMAD.IADD R140, R140, 0x1, -R4.reuse ;  /* 0x000000018c8c8824 */ /* 0x100fe200078e0a04 */
[----:B------:R-:W-:Y:S01]  /*31e0*/  IABS R150, R15 ;  /* 0x0000000f00967213 */ /* 0x000fe20000000000 */
[----:B------:R-:W-:Y:S01]  /*31f0*/  @!P4 IMAD.IADD R146, R146, 0x1, -R4 ;  /* 0x000000019292c824 */ /* 0x000fe200078e0a04 */
[C---:B------:R-:W-:Y:S01]  /*3200*/  ISETP.GT.U32.AND P5, PT, R4.reuse, R144, PT ;  /* 0x000000900400720c */ /* 0x040fe20003fa4070 */
[----:B------:R-:W-:Y:S01]  /*3210*/  IMAD R148, R4, R13, R148 ;  /* 0x0000000d04947224 */ /* 0x000fe200078e0294 */
[----:B------:R-:W-:Y:S01]  /*3220*/  ISETP.GE.AND P4, PT, R14, RZ, PT ;  /* 0x000000ff0e00720c */ /* 0x000fe20003f86270 */
[----:B------:R-:W-:Y:S01]  /*3230*/  @!P1 IMAD.MOV R140, RZ, RZ, -R140 ;  /* 0x000000ffff8c9224 */ /* 0x000fe200078e0a8c */
[----:B------:R-:W-:Y:S01]  /*3240*/  ISETP.GT.U32.AND P1, PT, R4, R146, PT ;  /* 0x000000920400720c */ /* 0x000fe20003f24070 */
[----:B------:R-:W-:Y:S01]  /*3250*/  IMAD.HI.U32 R8, R5, R150, RZ ;  /* 0x0000009605087227 */ /* 0x000fe200078e00ff */
[----:B------:R-:W-:-:S02]  /*3260*/  LOP3.LUT R14, R0, 0x9e, RZ, 0xfc, !PT ;  /* 0x0000009e000e7812 */ /* 0x000fc400078efcff */
[----:B------:R-:W-:Y:S01]  /*3270*/  ISETP.GE.AND P0, PT, R19, RZ, PT ;  /* 0x000000ff1300720c */ /* 0x000fe20003f06270 */
[----:B------:R-:W-:Y:S01]  /*3280*/  @!P3 IMAD.MOV R130, RZ, RZ, -R130 ;  /* 0x000000ffff82b224 */ /* 0x000fe200078e0a82 */
[----:B------:R-:W-:Y:S01]  /*3290*/  ISETP.GT.U32.AND P3, PT, R4, R138, PT ;  /* 0x0000008a0400720c */ /* 0x000fe20003f64070 */
[----:B------:R-:W-:Y:S01]  /*32a0*/  @!P6 IMAD.IADD R142, R142, 0x1, -R4 ;  /* 0x000000018e8ee824 */ /* 0x000fe200078e0a04 */
[----:B------:R-:W-:Y:S01]  /*32b0*/  ISETP.GT.U32.AND P6, PT, R4, R148, PT ;  /* 0x000000940400720c */ /* 0x000fe20003fc4070 */
[----:B------:R-:W-:Y:S01]  /*32c0*/  IMAD.MOV R13, RZ, RZ, -R8 ;  /* 0x000000ffff0d7224 */ /* 0x000fe200078e0a08 */
[----:B------:R-:W-:Y:S01]  /*32d0*/  LOP3.LUT R8, R0, 0xa2, RZ, 0xfc, !PT ;  /* 0x000000a200087812 */ /* 0x000fe200078efcff */
[----:B------:R-:W-:Y:S01]  /*32e0*/  @!P5 IMAD.IADD R144, R144, 0x1, -R4 ;  /* 0x000000019090d824 */ /* 0x000fe200078e0a04 */
[----:B------:R-:W-:Y:S01]  /*32f0*/  IABS R154, R14 ;  /* 0x0000000e009a7213 */ /* 0x000fe20000000000 */
[----:B------:R-:W-:Y:S01]  /*3300*/  IMAD R150, R4, R13, R150 ;  /* 0x0000000d04967224 */ /* 0x000fe200078e0296 */
[----:B------:R-:W-:Y:S01]  /*3310*/  IABS R152, R8 ;  /* 0x0000000800987213 */ /* 0x000fe20000000000 */
[--C-:B------:R-:W-:Y:S01]  /*3320*/  @!P1 IMAD.IADD R146, R146, 0x1, -R4.reuse ;  /* 0x0000000192929824 */ /* 0x100fe200078e0a04 */
[C---:B------:R-:W-:Y:S01]  /*3330*/  ISETP.GT.U32.AND P5, PT, R4.reuse, R144, PT ;  /* 0x000000900400720c */ /* 0x040fe20003fa4070 */
[----:B------:R-:W-:Y:S01]  /*3340*/  IMAD R7, R7, UR4, RZ ;  /* 0x0000000407077c24 */ /* 0x000fe2000f8e02ff */
[----:B------:R-:W-:Y:S01]  /*3350*/  ISETP.GT.U32.AND P1, PT, R4, R150, PT ;  /* 0x000000960400720c */ /* 0x000fe20003f24070 */
[--C-:B------:R-:W-:Y:S01]  /*3360*/  @!P3 IMAD.IADD R138, R138, 0x1, -R4.reuse ;  /* 0x000000018a8ab824 */ /* 0x100fe200078e0a04 */
[----:B------:R-:W-:Y:S01]  /*3370*/  ISETP.GE.AND P3, PT, R16, RZ, PT ;  /* 0x000000ff1000720c */ /* 0x000fe20003f66270 */
[----:B------:R-:W-:Y:S01]  /*3380*/  @!P6 IMAD.IADD R148, R148, 0x1, -R4 ;  /* 0x000000019494e824 */ /* 0x000fe200078e0a04 */
[----:B------:R-:W-:Y:S01]  /*3390*/  LOP3.LUT R13, R0, 0xa0, RZ, 0xfc, !PT ;  /* 0x000000a0000d7812 */ /* 0x000fe200078efcff */
[----:B------:R-:W-:Y:S01]  /*33a0*/  @!P2 IMAD.MOV R138, RZ, RZ, -R138 ;  /* 0x000000ffff8aa224 */ /* 0x000fe200078e0a8a */
[----:B------:R-:W-:Y:S01]  /*33b0*/  ISETP.GE.AND P2, PT, R18, RZ, PT ;  /* 0x000000ff1200720c */ /* 0x000fe20003f46270 */
[----:B------:R-:W-:Y:S01]  /*33c0*/  @!P0 IMAD.MOV R146, RZ, RZ, -R146 ;  /* 0x000000ffff928224 */ /* 0x000fe200078e0a92 */
[----:B------:R-:W-:-:S02]  /*33d0*/  ISETP.GT.U32.AND P6, PT, R4, R148, PT ;  /* 0x000000940400720c */ /* 0x000fc40003fc4070 */
[----:B------:R-:W-:Y:S01]  /*33e0*/  IABS R156, R13 ;  /* 0x0000000d009c7213 */ /* 0x000fe20000000000 */
[--C-:B------:R-:W-:Y:S01]  /*33f0*/  @!P5 IMAD.IADD R144, R144, 0x1, -R4.reuse ;  /* 0x000000019090d824 */ /* 0x100fe200078e0a04 */
[----:B------:R-:W-:Y:S01]  /*3400*/  ISETP.GE.AND P5, PT, R15, RZ, PT ;  /* 0x000000ff0f00720c */ /* 0x000fe20003fa6270 */
[----:B------:R-:W-:Y:S01]  /*3410*/  @!P1 IMAD.IADD R150, R150, 0x1, -R4 ;  /* 0x0000000196969824 */ /* 0x000fe200078e0a04 */
[----:B------:R-:W-:Y:S01]  /*3420*/  LOP3.LUT R15, R0, 0x9c, RZ, 0xfc, !PT ;  /* 0x0000009c000f7812 */ /* 0x000fe200078efcff */
[----:B------:R-:W-:Y:S01]  /*3430*/  @!P3 IMAD.MOV R142, RZ, RZ, -R142 ;  /* 0x000000ffff8eb224 */ /* 0x000fe200078e0a8e */
[----:B------:R-:W-:Y:S01]  /*3440*/  ISETP.GE.AND P3, PT, R8, RZ, PT ;  /* 0x000000ff0800720c */ /* 0x000fe20003f66270 */
[----:B------:R-:W-:Y:S01]  /*3450*/  IMAD.HI.U32 R8, R5, R152, RZ ;  /* 0x0000009805087227 */ /* 0x000fe200078e00ff */
[----:B------:R-:W-:Y:S02]  /*3460*/  ISETP.GT.U32.AND P1, PT, R4, R150, PT ;  /* 0x000000960400720c */ /* 0x000fe40003f24070 */
[----:B------:R-:W-:Y:S01]  /*3470*/  IABS R158, R15 ;  /* 0x0000000f009e7213 */ /* 0x000fe20000000000 */
[----:B------:R-:W-:Y:S01]  /*3480*/  @!P2 IMAD.MOV R144, RZ, RZ, -R144 ;  /* 0x000000ffff90a224 */ /* 0x000fe200078e0a90 */
[----:B------:R-:W-:Y:S01]  /*3490*/  ISETP.GE.AND P2, PT, R13, RZ, PT ;  /* 0x000000ff0d00720c */ /* 0x000fe20003f46270 */
[----:B------:R-:W-:Y:S01]  /*34a0*/  @!P6 IMAD.IADD R148, R148, 0x1, -R4 ;  /* 0x000000019494e824 */ /* 0x000fe200078e0a04 */
[----:B------:R-:W-:Y:S01]  /*34b0*/  ISETP.GE.AND P6, PT, R15, RZ, PT ;  /* 0x000000ff0f00720c */ /* 0x000fe20003fc6270 */
[----:B------:R-:W-:Y:S01]  /*34c0*/  IMAD.MOV R15, RZ, RZ, -R8 ;  /* 0x000000ffff0f7224 */ /* 0x000fe200078e0a08 */
[----:B------:R-:W-:Y:S01]  /*34d0*/  LOP3.LUT R16, R0, 0x98, RZ, 0xfc, !PT ;  /* 0x0000009800107812 */ /* 0x000fe200078efcff */
[----:B------:R-:W-:Y:S01]  /*34e0*/  IMAD.HI.U32 R13, R5, R154, RZ ;  /* 0x0000009a050d7227 */ /* 0x000fe200078e00ff */
[----:B------:R-:W-:-:S02]  /*34f0*/  ISETP.GE.AND P0, PT, R14, RZ, PT ;  /* 0x000000ff0e00720c */ /* 0x000fc40003f06270 */
[----:B------:R-:W-:Y:S01]  /*3500*/  IABS R168, R16 ;  /* 0x0000001000a87213 */ /* 0x000fe20000000000 */
[----:B------:R-:W-:Y:S01]  /*3510*/  IMAD R152, R4, R15, R152 ;  /* 0x0000000f04987224 */ /* 0x000fe200078e0298 */
[C---:B------:R-:W-:Y:S01]  /*3520*/  LOP3.LUT R14, R0.reuse, 0x9a, RZ, 0xfc, !PT ;  /* 0x0000009a000e7812 */ /* 0x040fe200078efcff */
[----:B------:R-:W-:Y:S01]  /*3530*/  IMAD.MOV R13, RZ, RZ, -R13 ;  /* 0x000000ffff0d7224 */ /* 0x000fe200078e0a0d */
[----:B------:R-:W-:Y:S01]  /*3540*/  LOP3.LUT R18, R0, 0x94, RZ, 0xfc, !PT ;  /* 0x0000009400127812 */ /* 0x000fe200078efcff */
[----:B------:R-:W-:Y:S01]  /*3550*/  @!P4 IMAD.MOV R148, RZ, RZ, -R148 ;  /* 0x000000ffff94c224 */ /* 0x000fe200078e0a94 */
[----:B------:R-:W-:Y:S01]  /*3560*/  ISETP.GT.U32.AND P4, PT, R4, R152, PT ;  /* 0x000000980400720c */ /* 0x000fe20003f84070 */
[----:B------:R-:W-:Y:S01]  /*3570*/  @!P1 IMAD.IADD R150, R150, 0x1, -R4 ;  /* 0x0000000196969824 */ /* 0x000fe200078e0a04 */
[----:B------:R-:W-:Y:S01]  /*3580*/  IABS R160, R14 ;  /* 0x0000000e00a07213 */ /* 0x000fe20000000000 */
[----:B------:R-:W-:Y:S01]  /*3590*/  IMAD R154, R4, R13, R154 ;  /* 0x0000000d049a7224 */ /* 0x000fe200078e029a */
[----:B------:R-:W-:Y:S01]  /*35a0*/  IABS R166, R18 ;  /* 0x0000001200a67213 */ /* 0x000fe20000000000 */
[----:B------:R-:W-:Y:S01]  /*35b0*/  @!P5 IMAD.MOV R150, RZ, RZ, -R150 ;  /* 0x000000ffff96d224 */ /* 0x000fe200078e0a96 */
[----:B------:R-:W-:Y:S01]  /*35c0*/  LOP3.LUT R19, R0, 0x92, RZ, 0xfc, !PT ;  /* 0x0000009200137812 */ /* 0x000fe200078efcff */
[----:B------:R-:W-:Y:S01]  /*35d0*/  IMAD.HI.U32 R8, R5, R156, RZ ;  /* 0x0000009c05087227 */ /* 0x000fe200078e00ff */
[----:B------:R-:W-:-:S02]  /*35e0*/  ISETP.GT.U32.AND P5, PT, R4, R154, PT ;  /* 0x0000009a0400720c */ /* 0x000fc40003fa4070 */
[----:B------:R-:W-:Y:S01]  /*35f0*/  IABS R164, R19 ;  /* 0x0000001300a47213 */ /* 0x000fe20000000000 */
[----:B------:R-:W-:Y:S02]  /*3600*/  IMAD.MOV R15, RZ, RZ, -R8 ;  /* 0x000000ffff0f7224 */ /* 0x000fe400078e0a08 */
[----:B------:R-:W-:Y:S02]  /*3610*/  @!P4 IMAD.IADD R152, R152, 0x1, -R4 ;  /* 0x000000019898c824 */ /* 0x000fe400078e0a04 */
[----:B------:R-:W-:-:S03]  /*3620*/  IMAD.HI.U32 R8, R5, R158, RZ ;  /* 0x0000009e05087227 */ /* 0x000fc600078e00ff */
[C---:B------:R-:W-:Y:S01]  /*3630*/  ISETP.GT.U32.AND P4, PT, R4.reuse, R152, PT ;  /* 0x000000980400720c */ /* 0x040fe20003f84070 */
[----:B------:R-:W-:Y:S02]  /*3640*/  IMAD R156, R4, R15, R156 ;  /* 0x0000000f049c7224 */ /* 0x000fe400078e029c */
[----:B------:R-:W-:Y:S02]  /*3650*/  @!P5 IMAD.IADD R154, R154, 0x1, -R4 ;  /* 0x000000019a9ad824 */ /* 0x000fe400078e0a04 */
[----:B------:R-:W-:Y:S01]  /*3660*/  IMAD.MOV R15, RZ, RZ, -R8 ;  /* 0x000000ffff0f7224 */ /* 0x000fe200078e0a08 */
[C---:B------:R-:W-:Y:S01]  /*3670*/  ISETP.GT.U32.AND P1, PT, R4.reuse, R156, PT ;  /* 0x0000009c0400720c */ /* 0x040fe20003f24070 */
[----:B------:R-:W-:Y:S01]  /*3680*/  IMAD.HI.U32 R13, R5, R168, RZ ;  /* 0x000000a8050d7227 */ /* 0x000fe200078e00ff */
[----:B------:R-:W-:-:S03]  /*3690*/  ISETP.GT.U32.AND P5, PT, R4, R154, PT ;  /* 0x0000009a0400720c */ /* 0x000fc60003fa4070 */
[----:B------:R-:W-:Y:S02]  /*36a0*/  IMAD R158, R4, R15, R158 ;  /* 0x0000000f049e7224 */ /* 0x000fe400078e029e */
[----:B------:R-:W-:Y:S02]  /*36b0*/  IMAD.MOV R13, RZ, RZ, -R13 ;  /* 0x000000ffff0d7224 */ /* 0x000fe400078e0a0d */
[----:B------:R-:W-:Y:S01]  /*36c0*/  @!P4 IMAD.IADD R152, R152, 0x1, -R4 ;  /* 0x000000019898c824 */ /* 0x000fe200078e0a04 */
[C---:B------:R-:W-:Y:S01]  /*36d0*/  ISETP.GT.U32.AND P4, PT, R4.reuse, R158, PT ;  /* 0x0000009e0400720c */ /* 0x040fe20003f84070 */
[----:B------:R-:W-:Y:S02]  /*36e0*/  IMAD R168, R4, R13, R168 ;  /* 0x0000000d04a87224 */ /* 0x000fe400078e02a8 */
[--C-:B------:R-:W-:Y:S02]  /*36f0*/  @!P1 IMAD.IADD R156, R156, 0x1, -R4.reuse ;  /* 0x000000019c9c9824 */ /* 0x100fe400078e0a04 */
[----:B------:R-:W-:Y:S01]  /*3700*/  @!P5 IMAD.IADD R154, R154, 0x1, -R4 ;  /* 0x000000019a9ad824 */ /* 0x000fe200078e0a04 */
[C---:B------:R-:W-:Y:S01]  /*3710*/  ISETP.GT.U32.AND P5, PT, R4.reuse, R168, PT ;  /* 0x000000a80400720c */ /* 0x040fe20003fa4070 */
[----:B------:R-:W-:Y:S01]  /*3720*/  IMAD.HI.U32 R8, R5, R160, RZ ;  /* 0x000000a005087227 */ /* 0x000fe200078e00ff */
[----:B------:R-:W-:-:S03]  /*3730*/  ISETP.GT.U32.AND P1, PT, R4, R156, PT ;  /* 0x0000009c0400720c */ /* 0x000fc60003f24070 */
[----:B------:R-:W-:Y:S02]  /*3740*/  IMAD.MOV R15, RZ, RZ, -R8 ;  /* 0x000000ffff0f7224 */ /* 0x000fe400078e0a08 */
[----:B------:R-:W-:Y:S01]  /*3750*/  @!P4 IMAD.IADD R158, R158, 0x1, -R4 ;  /* 0x000000019e9ec824 */ /* 0x000fe200078e0a04 */
[----:B------:R-:W-:Y:S01]  /*3760*/  ISETP.GE.AND P4, PT, R14, RZ, PT ;  /* 0x000000ff0e00720c */ /* 0x000fe20003f86270 */
[----:B------:R-:W-:Y:S01]  /*3770*/  @!P3 IMAD.MOV R152, RZ, RZ, -R152 ;  /* 0x000000ffff98b224 */ /* 0x000fe200078e0a98 */
[----:B------:R-:W-:Y:S01]  /*3780*/  LOP3.LUT R14, R0, 0x90, RZ, 0xfc, !PT ;  /* 0x00000090000e7812 */ /* 0x000fe200078efcff */
[----:B------:R-:W-:Y:S01]  /*3790*/  IMAD.HI.U32 R8, R5, R162, RZ ;  /* 0x000000a205087227 */ /* 0x000fe200078e00ff */
[----:B------:R-:W-:Y:S02]  /*37a0*/  ISETP.GT.U32.AND P3, PT, R4, R158, PT ;  /* 0x0000009e0400720c */ /* 0x000fe40003f64070 */
[----:B------:R-:W-:Y:S01]  /*37b0*/  IABS R170, R14 ;  /* 0x0000000e00aa7213 */ /* 0x000fe20000000000 */
[----:B------:R-:W-:-:S02]  /*37c0*/  @!P5 IMAD.IADD R168, R168, 0x1, -R4 ;  /* 0x00000001a8a8d824 */ /* 0x000fc400078e0a04 */
[----:B------:R-:W-:-:S03]  /*37d0*/  IMAD.HI.U32 R13, R5, R166, RZ ;  /* 0x000000a6050d7227 */ /* 0x000fc600078e00ff */
[C---:B------:R-:W-:Y:S01]  /*37e0*/  ISETP.GT.U32.AND P5, PT, R4.reuse, R168, PT ;  /* 0x000000a80400720c */ /* 0x040fe20003fa4070 */
[----:B------:R-:W-:Y:S02]  /*37f0*/  IMAD R160, R4, R15, R160 ;  /* 0x0000000f04a07224 */ /* 0x000fe400078e02a0 */
[----:B------:R-:W-:Y:S02]  /*3800*/  IMAD.MOV R15, RZ, RZ, -R8 ;  /* 0x000000ffff0f7224 */ /* 0x000fe400078e0a08 */
[----:B------:R-:W-:Y:S02]  /*3810*/  IMAD.MOV R13, RZ, RZ, -R13 ;  /* 0x000000ffff0d7224 */ /* 0x000fe400078e0a0d */
[----:B------:R-:W-:-:S04]  /*3820*/  IMAD.HI.U32 R8, R5, R164, RZ ;  /* 0x000000a405087227 */ /* 0x000fc800078e00ff */
[----:B------:R-:W-:Y:S01]  /*3830*/  @!P1 IMAD.IADD R156, R156, 0x1, -R4 ;  /* 0x000000019c9c9824 */ /* 0x000fe200078e0a04 */
[C---:B------:R-:W-:Y:S01]  /*3840*/  ISETP.GT.U32.AND P1, PT, R4.reuse, R160, PT ;  /* 0x000000a00400720c */ /* 0x040fe20003f24070 */
[C---:B------:R-:W-:Y:S02]  /*3850*/  IMAD R166, R4.reuse, R13, R166 ;  /* 0x0000000d04a67224 */ /* 0x040fe400078e02a6 */
[----:B------:R-:W-:Y:S02]  /*3860*/  IMAD R162, R4, R15, R162 ;  /* 0x0000000f04a27224 */ /* 0x000fe400078e02a2 */
[----:B------:R-:W-:Y:S02]  /*3870*/  IMAD.MOV R13, RZ, RZ, -R8 ;  /* 0x000000ffff0d7224 */ /* 0x000fe400078e0a08 */
[----:B------:R-:W-:Y:S01]  /*3880*/  @!P3 IMAD.IADD R158, R158, 0x1, -R4 ;  /* 0x000000019e9eb824 */ /* 0x000fe200078e0a04 */
[C---:B------:R-:W-:Y:S01]  /*3890*/  ISETP.GT.U32.AND P3, PT, R4.reuse, R162, PT ;  /* 0x000000a20400720c */ /* 0x040fe20003f64070 */
[----:B------:R-:W-:-:S02]  /*38a0*/  IMAD R164, R4, R13, R164 ;  /* 0x0000000d04a47224 */ /* 0x000fc400078e02a4 */
[----:B------:R-:W-:Y:S01]  /*38b0*/  @!P6 IMAD.MOV R158, RZ, RZ, -R158 ;  /* 0x000000ffff9ee224 */ /* 0x000fe200078e0a9e */
[----:B------:R-:W-:Y:S01]  /*38c0*/  ISETP.GT.U32.AND P6, PT, R4, R166, PT ;  /* 0x000000a60400720c */ /* 0x000fe20003fc4070 */
[--C-:B------:R-:W-:Y:S01]  /*38d0*/  @!P5 IMAD.IADD R168, R168, 0x1, -R4.reuse ;  /* 0x00000001a8a8d824 */ /* 0x100fe200078e0a04 */
[----:B------:R-:W-:Y:S01]  /*38e0*/  ISETP.GT.U32.AND P5, PT, R4, R164, PT ;  /* 0x000000a40400720c */ /* 0x000fe20003fa4070 */
[----:B------:R-:W-:Y:S01]  /*38f0*/  @!P1 IMAD.IADD R160, R160, 0x1, -R4 ;  /* 0x00000001a0a09824 */ /* 0x000fe200078e0a04 */
[----:B------:R-:W-:Y:S01]  /*3900*/  ISETP.GE.AND P1, PT, R16, RZ, PT ;  /* 0x000000ff1000720c */ /* 0x000fe20003f26270 */
[----:B------:R-:W-:Y:S01]  /*3910*/  @!P2 IMAD.MOV R156, RZ, RZ, -R156 ;  /* 0x000000ffff9ca224 */ /* 0x000fe200078e0a9c */
[----:B------:R-:W-:Y:S01]  /*3920*/  LOP3.LUT R16, R0, 0x8e, RZ, 0xfc, !PT ;  /* 0x0000008e00107812 */ /* 0x000fe200078efcff */
[----:B------:R-:W-:Y:S01]  /*3930*/  IMAD.HI.U32 R8, R5, R170, RZ ;  /* 0x000000aa05087227 */ /* 0x000fe200078e00ff */
[----:B------:R-:W-:Y:S02]  /*3940*/  ISETP.GT.U32.AND P2, PT, R4, R160, PT ;  /* 0x000000a00400720c */ /* 0x000fe40003f44070 */
[----:B------:R-:W-:Y:S01]  /*3950*/  IABS R172, R16 ;  /* 0x0000001000ac7213 */ /* 0x000fe20000000000 */
[--C-:B------:R-:W-:Y:S01]  /*3960*/  @!P3 IMAD.IADD R162, R162, 0x1, -R4.reuse ;  /* 0x00000001a2a2b824 */ /* 0x100fe200078e0a04 */
[----:B------:R-:W-:Y:S01]  /*3970*/  ISETP.GE.AND P3, PT, R19, RZ, PT ;  /* 0x000000ff1300720c */ /* 0x000fe20003f66270 */
[--C-:B------:R-:W-:Y:S01]  /*3980*/  @!P6 IMAD.IADD R166, R166, 0x1, -R4.reuse ;  /* 0x00000001a6a6e824 */ /* 0x100fe200078e0a04 */
[----:B------:R-:W-:Y:S01]  /*3990*/  LOP3.LUT R19, R0, 0x78, RZ, 0xfc, !PT ;  /* 0x0000007800137812 */ /* 0x000fe200078efcff */
[----:B------:R-:W-:Y:S01]  /*39a0*/  @!P5 IMAD.IADD R164, R164, 0x1, -R4 ;  /* 0x00000001a4a4d824 */ /* 0x000fe200078e0a04 */
[C---:B------:R-:W-:Y:S01]  /*39b0*/  ISETP.GT.U32.AND P6, PT, R4.reuse, R162, PT ;  /* 0x000000a20400720c */ /* 0x040fe20003fc4070 */
[----:B------:R-:W-:Y:S01]  /*39c0*/  IMAD.MOV R13, RZ, RZ, -R8 ;  /* 0x000000ffff0d7224 */ /* 0x000fe200078e0a08 */
[----:B------:R-:W-:Y:S01]  /*39d0*/  IABS R194, R19 ;  /* 0x0000001300c27213 */ /* 0x000fe20000000000 */
[----:B------:R-:W-:Y:S01]  /*39e0*/  IMAD.HI.U32 R8, R5, R172, RZ ;  /* 0x000000ac05087227 */ /* 0x000fe200078e00ff */
[----:B------:R-:W-:-:S03]  /*39f0*/  ISETP.GT.U32.AND P5, PT, R4, R164, PT ;  /* 0x000000a40400720c */ /* 0x000fc60003fa4070 */
[----:B------:R-:W-:Y:S01]  /*3a00*/  @!P2 IMAD.IADD R160, R160, 0x1, -R4 ;  /* 0x00000001a0a0a824 */ /* 0x000fe200078e0a04 */
[----:B------:R-:W-:Y:S01]  /*3a10*/  ISETP.GE.AND P2, PT, R18, RZ, PT ;  /* 0x000000ff1200720c */ /* 0x000fe20003f46270 */
[----:B------:R-:W-:Y:S01]  /*3a20*/  IMAD R170, R4, R13, R170 ;  /* 0x0000000d04aa7224 */ /* 0x000fe200078e02aa */
[----:B------:R-:W-:Y:S01]  /*3a30*/  LOP3.LUT R18, R0, 0x8a, RZ, 0xfc, !PT ;  /* 0x0000008a00127812 */ /* 0x000fe200078efcff */
[----:B------:R-:W-:Y:S02]  /*3a40*/  IMAD.MOV R13, RZ, RZ, -R8 ;  /* 0x000000ffff0d7224 */ /* 0x000fe400078e0a08 */
[----:B------:R-:W-:Y:S01]  /*3a50*/  @!P4 IMAD.MOV R160, RZ, RZ, -R160 ;  /* 0x000000ffffa0c224 */ /* 0x000fe200078e0aa0 */
[----:B------:R-:W-:Y:S01]  /*3a60*/  ISETP.GT.U32.AND P4, PT, R4, R166, PT ;  /* 0x000000a60400720c */ /* 0x000fe20003f84070 */
[----:B------:R-:W-:Y:S01]  /*3a70*/  @!P6 IMAD.IADD R162, R162, 0x1, -R4 ;  /* 0x00000001a2a2e824 */ /* 0x000fe200078e0a04 */
[C---:B------:R-:W-:Y:S01]  /*3a80*/  ISETP.GT.U32.AND P6, PT, R4.reuse, R170, PT ;  /* 0x000000aa0400720c */ /* 0x040fe20003fc4070 */
[----:B------:R-:W-:Y:S01]  /*3a90*/  IMAD R172, R4, R13, R172 ;  /* 0x0000000d04ac7224 */ /* 0x000fe200078e02ac */
[----:B------:R-:W-:Y:S01]  /*3aa0*/  IABS R176, R18 ;  /* 0x0000001200b07213 */ /* 0x000fe20000000000 */
[----:B------:R-:W-:-:S02]  /*3ab0*/  @!P5 IMAD.IADD R164, R164, 0x1, -R4 ;  /* 0x00000001a4a4d824 */ /* 0x000fc400078e0a04 */
[----:B------:R-:W-:Y:S01]  /*3ac0*/  @!P0 IMAD.MOV R154, RZ, RZ, -R154 ;  /* 0x000000ffff9a8224 */ /* 0x000fe200078e0a9a */
[----:B------:R-:W-:Y:S01]  /*3ad0*/  ISETP.GT.U32.AND P5, PT, R4, R172, PT ;  /* 0x000000ac0400720c */ /* 0x000fe20003fa4070 */
[----:B------:R-:W-:Y:S01]  /*3ae0*/  IMAD.HI.U32 R13, R5, R176, RZ ;  /* 0x000000b0050d7227 */ /* 0x000fe200078e00ff */
[----:B------:R-:W-:Y:S02]  /*3af0*/  ISETP.GE.AND P0, PT, R17, RZ, PT ;  /* 0x000000ff1100720c */ /* 0x000fe40003f06270 */
[----:B------:R-:W-:Y:S01]  /*3b00*/  LOP3.LUT R17, R0, 0x8c, RZ, 0xfc, !PT ;  /* 0x0000008c00117812 */ /* 0x000fe200078efcff */
[--C-:B------:R-:W-:Y:S01]  /*3b10*/  @!P4 IMAD.IADD R166, R166, 0x1, -R4.reuse ;  /* 0x00000001a6a6c824 */ /* 0x100fe200078e0a04 */
[----:B------:R-:W-:Y:S01]  /*3b20*/  ISETP.GE.AND P4, PT, R14, RZ, PT ;  /* 0x000000ff0e00720c */ /* 0x000fe20003f86270 */
[----:B------:R-:W-:Y:S01]  /*3b30*/  @!P6 IMAD.IADD R170, R170, 0x1, -R4 ;  /* 0x00000001aaaae824 */ /* 0x000fe200078e0a04 */
[----:B------:R-:W-:Y:S01]  /*3b40*/  IABS R174, R17 ;  /* 0x0000001100ae7213 */ /* 0x000fe20000000000 */
[----:B------:R-:W-:Y:S01]  /*3b50*/  IMAD.MOV R13, RZ, RZ, -R13 ;  /* 0x000000ffff0d7224 */ /* 0x000fe200078e0a0d */
[----:B------:R-:W-:Y:S01]  /*3b60*/  LOP3.LUT R14, R0, 0x88, RZ, 0xfc, !PT ;  /* 0x00000088000e7812 */ /* 0x000fe200078efcff */
[----:B------:R-:W-:Y:S01]  /*3b70*/  @!P2 IMAD.MOV R166, RZ, RZ, -R166 ;  /* 0x000000ffffa6a224 */ /* 0x000fe200078e0aa6 */
[----:B------:R-:W-:Y:S01]  /*3b80*/  ISETP.GE.AND P6, PT, R16, RZ, PT ;  /* 0x000000ff1000720c */ /* 0x000fe20003fc6270 */
[----:B------:R-:W-:Y:S01]  /*3b90*/  @!P5 IMAD.IADD R172, R172, 0x1, -R4 ;  /* 0x00000001acacd824 */ /* 0x000fe200078e0a04 */
[----:B------:R-:W-:Y:S01]  /*3ba0*/  LOP3.LUT R16, R0, 0x86, RZ, 0xfc, !PT ;  /* 0x0000008600107812 */ /* 0x000fe200078efcff */
[----:B------:R-:W-:Y:S01]  /*3bb0*/  IMAD.HI.U32 R8, R5, R174, RZ ;  /* 0x000000ae05087227 */ /* 0x000fe200078e00ff */
[----:B------:R-:W-:-:S02]  /*3bc0*/  IABS R178, R14 ;  /* 0x0000000e00b27213 */ /* 0x000fc40000000000 */
[C---:B------:R-:W-:Y:S01]  /*3bd0*/  ISETP.GT.U32.AND P5, PT, R4.reuse, R170, PT ;  /* 0x000000aa0400720c */ /* 0x040fe20003fa4070 */
[C---:B------:R-:W-:Y:S01]  /*3be0*/  IMAD R176, R4.reuse, R13, R176 ;  /* 0x0000000d04b07224 */ /* 0x040fe200078e02b0 */
[----:B------:R-:W-:Y:S01]  /*3bf0*/  IABS R180, R16 ;  /* 0x0000001000b47213 */ /* 0x000fe20000000000 */
[----:B------:R-:W-:Y:S01]  /*3c00*/  @!P0 IMAD.MOV R162, RZ, RZ, -R162 ;  /* 0x000000ffffa28224 */ /* 0x000fe200078e0aa2 */
[C---:B------:R-:W-:Y:S01]  /*3c10*/  ISETP.GT.U32.AND P0, PT, R4.reuse, R172, PT ;  /* 0x000000ac0400720c */ /* 0x040fe20003f04070 */
[----:B------:R-:W-:Y:S01]  /*3c20*/  IMAD.MOV R15, RZ, RZ, -R8 ;  /* 0x000000ffff0f7224 */ /* 0x000fe200078e0a08 */
[----:B------:R-:W-:Y:S01]  /*3c30*/  ISETP.GT.U32.AND P2, PT, R4, R176, PT ;  /* 0x000000b00400720c */ /* 0x000fe20003f44070 */
[----:B------:R-:W-:-:S04]  /*3c40*/  IMAD.HI.U32 R8, R5, R178, RZ ;  /* 0x000000b205087227 */ /* 0x000fc800078e00ff */
[----:B------:R-:W-:Y:S02]  /*3c50*/  IMAD R174, R4, R15, R174 ;  /* 0x0000000f04ae7224 */ /* 0x000fe400078e02ae */
[----:B------:R-:W-:-:S04]  /*3c60*/  IMAD.HI.U32 R13, R5, R180, RZ ;  /* 0x000000b4050d7227 */ /* 0x000fc800078e00ff */
[----:B------:R-:W-:Y:S02]  /*3c70*/  IMAD.MOV R15, RZ, RZ, -R8 ;  /* 0x000000ffff0f7224 */ /* 0x000fe400078e0a08 */
[----:B------:R-:W-:Y:S01]  /*3c80*/  @!P1 IMAD.MOV R168, RZ, RZ, -R168 ;  /* 0x000000ffffa89224 */ /* 0x000fe200078e0aa8 */
[----:B------:R-:W-:Y:S01]  /*3c90*/  ISETP.GT.U32.AND P1, PT, R4, R174, PT ;  /* 0x000000ae0400720c */ /* 0x000fe20003f24070 */
[----:B------:R-:W-:Y:S01]  /*3ca0*/  @!P5 IMAD.IADD R170, R170, 0x1, -R4 ;  /* 0x00000001aaaad824 */ /* 0x000fe200078e0a04 */
[----:B------:R-:W-:Y:S01]  /*3cb0*/  ISETP.GE.AND P5, PT, R18, RZ, PT ;  /* 0x000000ff1200720c */ /* 0x000fe20003fa6270 */
[----:B------:R-:W-:Y:S01]  /*3cc0*/  IMAD.MOV R13, RZ, RZ, -R13 ;  /* 0x000000ffff0d7224 */ /* 0x000fe200078e0a0d */
[----:B------:R-:W-:Y:S01]  /*3cd0*/  LOP3.LUT R18, R0, 0x7a, RZ, 0xfc, !PT ;  /* 0x0000007a00127812 */ /* 0x000fe200078efcff */
[----:B------:R-:W-:Y:S02]  /*3ce0*/  IMAD R178, R4, R15, R178 ;  /* 0x0000000f04b27224 */ /* 0x000fe400078e02b2 */
[----:B------:R-:W-:Y:S01]  /*3cf0*/  @!P0 IMAD.IADD R172, R172, 0x1, -R4 ;  /* 0x00000001acac8824 */ /* 0x000fe200078e0a04 */
[----:B------:R-:W-:Y:S01]  /*3d00*/  ISETP.GE.AND P0, PT, R14, RZ, PT ;  /* 0x000000ff0e00720c */ /* 0x000fe20003f06270 */
[----:B------:R-:W-:Y:S01]  /*3d10*/  IMAD R180, R4, R13, R180 ;  /* 0x0000000d04b47224 */ /* 0x000fe200078e02b4 */
[----:B------:R-:W-:Y:S01]  /*3d20*/  LOP3.LUT R13, R0, 0x84, RZ, 0xfc, !PT ;  /* 0x00000084000d7812 */ /* 0x000fe200078efcff */
[----:B------:R-:W-:Y:S01]  /*3d30*/  @!P4 IMAD.MOV R170, RZ, RZ, -R170 ;  /* 0x000000ffffaac224 */ /* 0x000fe200078e0aaa */
[----:B------:R-:W-:Y:S01]  /*3d40*/  ISETP.GT.U32.AND P4, PT, R4, R178, PT ;  /* 0x000000b20400720c */ /* 0x000fe20003f84070 */
[----:B------:R-:W-:Y:S01]  /*3d50*/  @!P2 IMAD.IADD R176, R176, 0x1, -R4 ;  /* 0x00000001b0b0a824 */ /* 0x000fe200078e0a04 */
[----:B------:R-:W-:Y:S01]  /*3d60*/  LOP3.LUT R14, R0, 0x82, RZ, 0xfc, !PT ;  /* 0x00000082000e7812 */ /* 0x000fe200078efcff */
[----:B------:R-:W-:Y:S01]  /*3d70*/  @!P6 IMAD.MOV R172, RZ, RZ, -R172 ;  /* 0x000000fffface224 */ /* 0x000fe200078e0aac */
[----:B------:R-:W-:Y:S01]  /*3d80*/  ISETP.GT.U32.AND P6, PT, R4, R180, PT ;  /* 0x000000b40400720c */ /* 0x000fe20003fc4070 */
[----:B------:R-:W-:Y:S01]  /*3d90*/  @!P1 IMAD.IADD R174, R174, 0x1, -R4 ;  /* 0x00000001aeae9824 */ /* 0x000fe200078e0a04 */
[----:B------:R-:W-:Y:S01]  /*3da0*/  ISETP.GT.U32.AND P2, PT, R4, R176, PT ;  /* 0x000000b00400720c */ /* 0x000fe20003f44070 */
[----:B------:R-:W-:Y:S01]  /*3db0*/  @!P3 IMAD.MOV R164, RZ, RZ, -R164 ;  /* 0x000000ffffa4b224 */ /* 0x000fe200078e0aa4 */
[----:B------:R-:W-:-:S02]  /*3dc0*/  IABS R182, R13 ;  /* 0x0000000d00b67213 */ /* 0x000fc40000000000 */
[----:B------:R-:W-:Y:S02]  /*3dd0*/  ISETP.GT.U32.AND P1, PT, R4, R174, PT ;  /* 0x000000ae0400720c */ /* 0x000fe40003f24070 */
[----:B------:R-:W-:Y:S01]  /*3de0*/  IABS R184, R14 ;  /* 0x0000000e00b87213 */ /* 0x000fe20000000000 */
[--C-:B------:R-:W-:Y:S01]  /*3df0*/  @!P4 IMAD.IADD R178, R178, 0x1, -R4.reuse ;  /* 0x00000001b2b2c824 */ /* 0x100fe200078e0a04 */
[----:B------:R-:W-:Y:S01]  /*3e00*/  ISETP.GE.AND P3, PT, R17, RZ, PT ;  /* 0x000000ff1100720c */ /* 0x000fe20003f66270 */
[----:B------:R-:W-:Y:S01]  /*3e10*/  IMAD.HI.U32 R8, R5, R182, RZ ;  /* 0x000000b605087227 */ /* 0x000fe200078e00ff */
[----:B------:R-:W-:Y:S02]  /*3e20*/  LOP3.LUT R17, R0, 0x7c, RZ, 0xfc, !PT ;  /* 0x0000007c00117812 */ /* 0x000fe400078efcff */
[----:B------:R-:W-:Y:S01]  /*3e30*/  ISETP.GT.U32.AND P4, PT, R4, R178, PT ;  /* 0x000000b20400720c */ /* 0x000fe20003f84070 */
[--C-:B------:R-:W-:Y:S01]  /*3e40*/  @!P6 IMAD.IADD R180, R180, 0x1, -R4.reuse ;  /* 0x00000001b4b4e824 */ /* 0x100fe200078e0a04 */
[----:B------:R-:W-:Y:S01]  /*3e50*/  IABS R192, R18 ;  /* 0x0000001200c07213 */ /* 0x000fe20000000000 */
[----:B------:R-:W-:Y:S01]  /*3e60*/  @!P2 IMAD.IADD R176, R176, 0x1, -R4 ;  /* 0x00000001b0b0a824 */ /* 0x000fe200078e0a04 */
[----:B------:R-:W-:Y:S01]  /*3e70*/  ISETP.GE.AND P2, PT, R13, RZ, PT ;  /* 0x000000ff0d00720c */ /* 0x000fe20003f46270 */
[----:B------:R-:W-:Y:S01]  /*3e80*/  IMAD.HI.U32 R13, R5, R184, RZ ;  /* 0x000000b8050d7227 */ /* 0x000fe200078e00ff */
[----:B------:R-:W-:-:S02]  /*3e90*/  ISETP.GT.U32.AND P6, PT, R4, R180, PT ;  /* 0x000000b40400720c */ /* 0x000fc40003fc4070 */
[----:B------:R-:W-:Y:S01]  /*3ea0*/  IABS R190, R17 ;  /* 0x0000001100be7213 */ /* 0x000fe20000000000 */
[----:B------:R-:W-:Y:S02]  /*3eb0*/  IMAD.MOV R15, RZ, RZ, -R8 ;  /* 0x000000ffff0f7224 */ /* 0x000fe400078e0a08 */
[----:B------:R-:W-:Y:S01]  /*3ec0*/  @!P1 IMAD.IADD R174, R174, 0x1, -R4 ;  /* 0x00000001aeae9824 */ /* 0x000fe200078e0a04 */
[----:B------:R-:W-:Y:S01]  /*3ed0*/  ISETP.GE.AND P1, PT, R16, RZ, PT ;  /* 0x000000ff1000720c */ /* 0x000fe20003f26270 */
[----:B------:R-:W-:Y:S01]  /*3ee0*/  IMAD.MOV R13, RZ, RZ, -R13 ;  /* 0x000000ffff0d7224 */ /* 0x000fe200078e0a0d */
[----:B------:R-:W-:Y:S01]  /*3ef0*/  LOP3.LUT R16, R0, 0x80, RZ, 0xfc, !PT ;  /* 0x0000008000107812 */ /* 0x000fe200078efcff */
[C---:B------:R-:W-:Y:S02]  /*3f00*/  IMAD R182, R4.reuse, R15, R182 ;  /* 0x0000000f04b67224 */ /* 0x040fe400078e02b6 */
[----:B------:R-:W-:Y:S01]  /*3f10*/  IMAD R184, R4, R13, R184 ;  /* 0x0000000d04b87224 */ /* 0x000fe200078e02b8 */
[----:B------:R-:W-:Y:S01]  /*3f20*/  IABS R186, R16 ;  /* 0x0000001000ba7213 */ /* 0x000fe20000000000 */
[--C-:B------:R-:W-:Y:S01]  /*3f30*/  @!P4 IMAD.IADD R178, R178, 0x1, -R4.reuse ;  /* 0x00000001b2b2c824 */ /* 0x100fe200078e0a04 */
[----:B------:R-:W-:Y:S01]  /*3f40*/  ISETP.GT.U32.AND P4, PT, R4, R182, PT ;  /* 0x000000b60400720c */ /* 0x000fe20003f84070 */
[----:B------:R-:W-:Y:S01]  /*3f50*/  @!P6 IMAD.IADD R180, R180, 0x1, -R4 ;  /* 0x00000001b4b4e824 */ /* 0x000fe200078e0a04 */
[----:B------:R-:W-:Y:S01]  /*3f60*/  ISETP.GT.U32.AND P6, PT, R4, R184, PT ;  /* 0x000000b80400720c */ /* 0x000fe20003fc4070 */
[----:B------:R-:W-:-:S04]  /*3f70*/  IMAD.HI.U32 R8, R5, R186, RZ ;  /* 0x000000ba05087227 */ /* 0x000fc800078e00ff */
[----:B------:R-:W-:Y:S01]  /*3f80*/  @!P3 IMAD.MOV R174, RZ, RZ, -R174 ;  /* 0x000000ffffaeb224 */ /* 0x000fe200078e0aae */
[----:B------:R-:W-:Y:S01]  /*3f90*/  ISETP.GE.AND P3, PT, R14, RZ, PT ;  /* 0x000000ff0e00720c */ /* 0x000fe20003f66270 */
[----:B------:R-:W-:Y:S01]  /*3fa0*/  IMAD.MOV R13, RZ, RZ, -R8 ;  /* 0x000000ffff0d7224 */ /* 0x000fe200078e0a08 */
[----:B------:R-:W-:Y:S01]  /*3fb0*/  LOP3.LUT R14, R0, 0x7e, RZ, 0xfc, !PT ;  /* 0x0000007e000e7812 */ /* 0x000fe200078efcff */
[----:B------:R-:W-:Y:S01]  /*3fc0*/  @!P5 IMAD.MOV R176, RZ, RZ, -R176 ;  /* 0x000000ffffb0d224 */ /* 0x000fe200078e0ab0 */
[----:B------:R-:W-:Y:S01]  /*3fd0*/  ISETP.GE.AND P5, PT, R16, RZ, PT ;  /* 0x000000ff1000720c */ /* 0x000fe20003fa6270 */
[----:B------:R-:W-:Y:S01]  /*3fe0*/  IMAD R186, R4, R13, R186 ;  /* 0x0000000d04ba7224 */ /* 0x000fe200078e02ba */
[----:B------:R-:W-:Y:S01]  /*3ff0*/  IABS R188, R14 ;  /* 0x0000000e00bc7213 */ /* 0x000fe20000000000 */
[--C-:B------:R-:W-:Y:S01]  /*4000*/  @!P4 IMAD.IADD R182, R182, 0x1, -R4.reuse ;  /* 0x00000001b6b6c824 */ /* 0x100fe200078e0a04 */
[----:B------:R-:W-:Y:S01]  /*4010*/  LOP3.LUT R16, R0, 0x76, RZ, 0xfc, !PT ;  /* 0x0000007600107812 */ /* 0x000fe200078efcff */
[----:B------:R-:W-:Y:S01]  /*4020*/  @!P6 IMAD.IADD R184, R184, 0x1, -R4 ;  /* 0x00000001b8b8e824 */ /* 0x000fe200078e0a04 */
[C---:B------:R-:W-:Y:S01]  /*4030*/  ISETP.GT.U32.AND P4, PT, R4.reuse, R186, PT ;  /* 0x000000ba0400720c */ /* 0x040fe20003f84070 */
[----:B------:R-:W-:Y:S01]  /*4040*/  IMAD.HI.U32 R8, R5, R188, RZ ;  /* 0x000000bc05087227 */ /* 0x000fe200078e00ff */
[----:B------:R-:W-:-:S02]  /*4050*/  ISETP.GT.U32.AND P6, PT, R4, R182, PT ;  /* 0x000000b60400720c */ /* 0x000fc40003fc4070 */
[----:B------:R-:W-:Y:S01]  /*4060*/  IABS R196, R16 ;  /* 0x0000001000c47213 */ /* 0x000fe20000000000 */
[----:B------:R-:W-:Y:S02]  /*4070*/  IMAD.MOV R15, RZ, RZ, -R8 ;  /* 0x000000ffff0f7224 */ /* 0x000fe400078e0a08 */
[----:B------:R-:W-:-:S04]  /*4080*/  IMAD.HI.U32 R8, R5, R192, RZ ;  /* 0x000000c005087227 */ /* 0x000fc800078e00ff */
[----:B------:R-:W-:Y:S02]  /*4090*/  IMAD R188, R4, R15, R188 ;  /* 0x0000000f04bc7224 */ /* 0x000fe400078e02bc */
[--C-:B------:R-:W-:Y:S01]  /*40a0*/  @!P4 IMAD.IADD R186, R186, 0x1, -R4.reuse ;  /* 0x00000001babac824 */ /* 0x100fe200078e0a04 */
[----:B------:R-:W-:Y:S01]  /*40b0*/  ISETP.GT.U32.AND P4, PT, R4, R184, PT ;  /* 0x000000b80400720c */ /* 0x000fe20003f84070 */
[----:B------:R-:W-:Y:S01]  /*40c0*/  @!P6 IMAD.IADD R182, R182, 0x1, -R4 ;  /* 0x00000001b6b6e824 */ /* 0x000fe200078e0a04 */
[----:B------:R-:W-:Y:S01]  /*40d0*/  ISETP.GT.U32.AND P6, PT, R4, R188, PT ;  /* 0x000000bc0400720c */ /* 0x000fe20003fc4070 */
[----:B------:R-:W-:-:S04]  /*40e0*/  IMAD.HI.U32 R13, R5, R190, RZ ;  /* 0x000000be050d7227 */ /* 0x000fc800078e00ff */
[----:B------:R-:W-:Y:S02]  /*40f0*/  IMAD.MOV R15, RZ, RZ, -R8 ;  /* 0x000000ffff0f7224 */ /* 0x000fe400078e0a08 */
[----:B------:R-:W-:Y:S02]  /*4100*/  IMAD.MOV R13, RZ, RZ, -R13 ;  /* 0x000000ffff0d7224 */ /* 0x000fe400078e0a0d */
[----:B------:R-:W-:Y:S02]  /*4110*/  IMAD R192, R4, R15, R192 ;  /* 0x0000000f04c07224 */ /* 0x000fe400078e02c0 */
[--C-:B------:R-:W-:Y:S01]  /*4120*/  @!P4 IMAD.IADD R184, R184, 0x1, -R4.reuse ;  /* 0x00000001b8b8c824 */ /* 0x100fe200078e0a04 */
[----:B------:R-:W-:Y:S01]  /*4130*/  ISETP.GE.AND P4, PT, R17, RZ, PT ;  /* 0x000000ff1100720c */ /* 0x000fe20003f86270 */
[----:B------:R-:W-:Y:S01]  /*4140*/  @!P6 IMAD.IADD R188, R188, 0x1, -R4 ;  /* 0x00000001bcbce824 */ /* 0x000fe200078e0a04 */
[----:B------:R-:W-:Y:S01]  /*4150*/  ISETP.GT.U32.AND P6, PT, R4, R192, PT ;  /* 0x000000c00400720c */ /* 0x000fe20003fc4070 */
[----:B------:R-:W-:-:S02]  /*4160*/  @!P3 IMAD.MOV R184, RZ, RZ, -R184 ;  /* 0x000000ffffb8b224 */ /* 0x000fc400078e0ab8 */
[C---:B------:R-:W-:Y:S01]  /*4170*/  IMAD R190, R4.reuse, R13, R190 ;  /* 0x0000000d04be7224 */ /* 0x040fe200078e02be */
[----:B------:R-:W-:Y:S01]  /*4180*/  ISETP.GT.U32.AND P3, PT, R4, R188, PT ;  /* 0x000000bc0400720c */ /* 0x000fe20003f64070 */
[----:B------:R-:W-:-:S04]  /*4190*/  IMAD.HI.U32 R13, R5, R194, RZ ;  /* 0x000000c2050d7227 */ /* 0x000fc800078e00ff */
[----:B------:R-:W-:Y:S02]  /*41a0*/  IMAD.MOV R13, RZ, RZ, -R13 ;  /* 0x000000ffff0d7224 */ /* 0x000fe400078e0a0d */
[----:B------:R-:W-:Y:S01]  /*41b0*/  @!P2 IMAD.MOV R182, RZ, RZ, -R182 ;  /* 0x000000ffffb6a224 */ /* 0x000fe200078e0ab6 */
[C---:B------:R-:W-:Y:S01]  /*41c0*/  ISETP.GT.U32.AND P2, PT, R4.reuse, R190, PT ;  /* 0x000000be0400720c */ /* 0x040fe20003f44070 */
[C---:B------:R-:W-:Y:S02]  /*41d0*/  IMAD R194, R4.reuse, R13, R194 ;  /* 0x0000000d04c27224 */ /* 0x040fe400078e02c2 */
[----:B------:R-:W-:Y:S01]  /*41e0*/  @!P0 IMAD.MOV R178, RZ, RZ, -R178 ;  /* 0x000000ffffb28224 */ /* 0x000fe200078e0ab2 */
[----:B------:R-:W-:Y:S01]  /*41f0*/  ISETP.GT.U32.AND P0, PT, R4, R186, PT ;  /* 0x000000ba0400720c */ /* 0x000fe20003f04070 */
[--C-:B------:R-:W-:Y:S01]  /*4200*/  @!P3 IMAD.IADD R188, R188, 0x1, -R4.reuse ;  /* 0x00000001bcbcb824 */ /* 0x100fe200078e0a04 */
[----:B------:R-:W-:Y:S01]  /*4210*/  ISETP.GT.U32.AND P3, PT, R4, R194, PT ;  /* 0x000000c20400720c */ /* 0x000fe20003f64070 */
[----:B------:R-:W-:-:S02]  /*4220*/  @!P6 IMAD.IADD R192, R192, 0x1, -R4 ;  /* 0x00000001c0c0e824 */ /* 0x000fc400078e0a04 */
[----:B------:R-:W-:-:S03]  /*4230*/  IMAD.HI.U32 R8, R5, R196, RZ ;  /* 0x000000c405087227 */ /* 0x000fc600078e00ff */
[----:B------:R-:W-:Y:S01]  /*4240*/  ISETP.GT.U32.AND P6, PT, R4, R192, PT ;  /* 0x000000c00400720c */ /* 0x000fe20003fc4070 */
[----:B------:R-:W-:Y:S02]  /*4250*/  @!P2 IMAD.IADD R190, R190, 0x1, -R4 ;  /* 0x00000001bebea824 */ /* 0x000fe400078e0a04 */
[----:B------:R-:W-:Y:S02]  /*4260*/  IMAD.MOV R13, RZ, RZ, -R8 ;  /* 0x000000ffff0d7224 */ /* 0x000fe400078e0a08 */
[--C-:B------:R-:W-:Y:S01]  /*4270*/  @!P0 IMAD.IADD R186, R186, 0x1, -R4.reuse ;  /* 0x00000001baba8824 */ /* 0x100fe200078e0a04 */
[----:B------:R-:W-:Y:S01]  /*4280*/  ISETP.GT.U32.AND P2, PT, R4, R190, PT ;  /* 0x000000be0400720c */ /* 0x000fe20003f44070 */
[----:B------:R-:W-:Y:S01]  /*4290*/  @!P3 IMAD.IADD R194, R194, 0x1, -R4 ;  /* 0x00000001c2c2b824 */ /* 0x000fe200078e0a04 */
[----:B------:R-:W-:Y:S01]  /*42a0*/  ISETP.GE.AND P0, PT, R18, RZ, PT ;  /* 0x000000ff1200720c */ /* 0x000fe20003f06270 */
[----:B------:R-:W-:Y:S01]  /*42b0*/  IMAD R196, R4, R13, R196 ;  /* 0x0000000d04c47224 */ /* 0x000fe200078e02c4 */
[----:B------:R-:W-:Y:S01]  /*42c0*/  LOP3.LUT R18, R0, 0x74, RZ, 0xfc, !PT ;  /* 0x0000007400127812 */ /* 0x000fe200078efcff */
[----:B------:R-:W-:Y:S01]  /*42d0*/  IMAD.HI.U32 R13, R5, R200, RZ ;  /* 0x000000c8050d7227 */ /* 0x000fe200078e00ff */
[----:B------:R-:W-:-:S02]  /*42e0*/  ISETP.GE.AND P3, PT, R16, RZ, PT ;  /* 0x000000ff1000720c */ /* 0x000fc40003f66270 */
[----:B------:R-:W-:Y:S01]  /*42f0*/  IABS R198, R18 ;  /* 0x0000001200c67213 */ /* 0x000fe20000000000 */
[----:B------:R-:W-:Y:S01]  /*4300*/  @!P1 IMAD.MOV R180, RZ, RZ, -R180 ;  /* 0x000000ffffb49224 */ /* 0x000fe200078e0ab4 */
[----:B------:R-:W-:Y:S01]  /*4310*/  ISETP.GE.AND P1, PT, R14, RZ, PT ;  /* 0x000000ff0e00720c */ /* 0x000fe20003f26270 */
[----:B------:R-:W-:Y:S01]  /*4320*/  @!P5 IMAD.MOV R186, RZ, RZ, -R186 ;  /* 0x000000ffffbad224 */ /* 0x000fe200078e0aba */
[----:B------:R-:W-:Y:S01]  /*4330*/  ISETP.GT.U32.AND P5, PT, R4, R194, PT ;  /* 0x000000c20400720c */ /* 0x000fe20003fa4070 */
[----:B------:R-:W-:Y:S01]  /*4340*/  IMAD.HI.U32 R14, R5, R202, RZ ;  /* 0x000000ca050e7227 */ /* 0x000fe200078e00ff */
[----:B------:R-:W-:-:S03]  /*4350*/  LOP3.LUT R16, R0, 0x6a, RZ, 0xfc, !PT ;  /* 0x0000006a00107812 */ /* 0x000fc600078efcff */
[--C-:B------:R-:W-:Y:S01]  /*4360*/  @!P6 IMAD.IADD R192, R192, 0x1, -R4.reuse ;  /* 0x00000001c0c0e824 */ /* 0x100fe200078e0a04 */
[----:B------:R-:W-:Y:S01]  /*4370*/  ISETP.GT.U32.AND P6, PT, R4, R196, PT ;  /* 0x000000c40400720c */ /* 0x000fe20003fc4070 */
[----:B------:R-:W-:Y:S01]  /*4380*/  IMAD.MOV R13, RZ, RZ, -R13 ;  /* 0x000000ffff0d7224 */ /* 0x000fe200078e0a0d */
[----:B------:R-:W-:Y:S01]  /*4390*/  IABS R208, R16 ;  /* 0x0000001000d07213 */ /* 0x000fe20000000000 */
[----:B------:R-:W-:Y:S01]  /*43a0*/  @!P2 IMAD.IADD R190, R190, 0x1, -R4 ;  /* 0x00000001bebea824 */ /* 0x000fe200078e0a04 */
[----:B------:R-:W-:Y:S01]  /*43b0*/  ISETP.GE.AND P2, PT, R19, RZ, PT ;  /* 0x000000ff1300720c */ /* 0x000fe20003f46270 */
        /* <DEDUP_REMOVED lines=8> */
[----:B------:R-:W-:Y:S01]  /*4440*/  IMAD.HI.U32 R8, R5, R198, RZ ;  /* 0x000000c605087227 */ /* 0x000fe200078e00ff */
[----:B------:R-:W-:-:S02]  /*4450*/  LOP3.LUT R17, R0, 0x68, RZ, 0xfc, !PT ;  /* 0x0000006800117812 */ /* 0x000fc400078efcff */
[----:B------:R-:W-:Y:S01]  /*4460*/  IABS R228, R19 ;  /* 0x0000001300e47213 */ /* 0x000fe20000000000 */
[----:B------:R-:W-:Y:S01]  /*4470*/  @!P5 IMAD.IADD R194, R194, 0x1, -R4 ;  /* 0x00000001c2c2d824 */ /* 0x000fe200078e0a04 */
[----:B------:R-:W-:Y:S01]  /*4480*/  ISETP.GT.U32.AND P5, PT, R4, R202, PT ;  /* 0x000000ca0400720c */ /* 0x000fe20003fa4070 */
[----:B------:R-:W-:Y:S01]  /*4490*/  IMAD.MOV R15, RZ, RZ, -R8 ;  /* 0x000000ffff0f7224 */ /* 0x000fe200078e0a08 */
[----:B------:R-:W-:Y:S01]  /*44a0*/  IABS R210, R17 ;  /* 0x0000001100d27213 */ /* 0x000fe20000000000 */
[----:B------:R-:W-:Y:S02]  /*44b0*/  @!P6 IMAD.IADD R196, R196, 0x1, -R4 ;  /* 0x00000001c4c4e824 */ /* 0x000fe400078e0a04 */
[----:B------:R-:W-:Y:S01]  /*44c0*/  IMAD R198, R4, R15, R198 ;  /* 0x0000000f04c67224 */ /* 0x000fe200078e02c6 */
[----:B------:R-:W-:Y:S01]  /*44d0*/  LOP3.LUT R15, R0, 0x6c, RZ, 0xfc, !PT ;  /* 0x0000006c000f7812 */ /* 0x000fe200078efcff */
[----:B------:R-:W-:Y:S01]  /*44e0*/  @!P4 IMAD.IADD R200, R200, 0x1, -R4 ;  /* 0x00000001c8c8c824 */ /* 0x000fe200078e0a04 */
[----:B------:R-:W-:Y:S01]  /*44f0*/  ISETP.GT.U32.AND P6, PT, R4, R196, PT ;  /* 0x000000c40400720c */ /* 0x000fe20003fc4070 */
[----:B------:R-:W-:Y:S01]  /*4500*/  IMAD.HI.U32 R8, R5, R204, RZ ;  /* 0x000000cc05087227 */ /* 0x000fe200078e00ff */
[----:B------:R-:W-:-:S03]  /*4510*/  IABS R206, R15 ;  /* 0x0000000f00ce7213 */ /* 0x000fc60000000000 */
[----:B------:R-:W-:Y:S01]  /*4520*/  @!P5 IMAD.IADD R202, R202, 0x1, -R4 ;  /* 0x00000001cacad824 */ /* 0x000fe200078e0a04 */
[----:B------:R-:W-:Y:S01]  /*4530*/  ISETP.GT.U32.AND P5, PT, R4, R200, PT ;  /* 0x000000c80400720c */ /* 0x000fe20003fa4070 */
[----:B------:R-:W-:Y:S02]  /*4540*/  IMAD.MOV R13, RZ, RZ, -R8 ;  /* 0x000000ffff0d7224 */ /* 0x000fe400078e0a08 */
[----:B------:R-:W-:-:S04]  /*4550*/  IMAD.HI.U32 R8, R5, R206, RZ ;  /* 0x000000ce05087227 */ /* 0x000fc800078e00ff */
[----:B------:R-:W-:Y:S02]  /*4560*/  IMAD R204, R4, R13, R204 ;  /* 0x0000000d04cc7224 */ /* 0x000fe400078e02cc */
[----:B------:R-:W-:Y:S01]  /*4570*/  @!P6 IMAD.IADD R196, R196, 0x1, -R4 ;  /* 0x00000001c4c4e824 */ /* 0x000fe200078e0a04 */
[----:B------:R-:W-:Y:S01]  /*4580*/  ISETP.GE.AND P6, PT, R20, RZ, PT ;  /* 0x000000ff1400720c */ /* 0x000fe20003fc6270 */
[----:B------:R-:W-:Y:S01]  /*4590*/  IMAD.MOV R13, RZ, RZ, -R8 ;  /* 0x000000ffff0d7224 */ /* 0x000fe200078e0a08 */
[----:B------:R-:W-:Y:S01]  /*45a0*/  LOP3.LUT R20, R0, 0x52, RZ, 0xfc, !PT ;  /* 0x0000005200147812 */ /* 0x000fe200078efcff */
[----:B------:R-:W-:Y:S01]  /*45b0*/  @!P1 IMAD.MOV R188, RZ, RZ, -R188 ;  /* 0x000000ffffbc9224 */ /* 0x000fe200078e0abc */
[C---:B------:R-:W-:Y:S01]  /*45c0*/  ISETP.GT.U32.AND P1, PT, R4.reuse, R198, PT ;  /* 0x000000c60400720c */ /* 0x040fe20003f24070 */
[C---:B------:R-:W-:Y:S01]  /*45d0*/  IMAD R206, R4.reuse, R13, R206 ;  /* 0x0000000d04ce7224 */ /* 0x040fe200078e02ce */
[----:B------:R-:W-:Y:S01]  /*45e0*/  IABS R232, R20 ;  /* 0x0000001400e87213 */ /* 0x000fe20000000000 */
[----:B------:R-:W-:Y:S01]  /*45f0*/  @!P3 IMAD.MOV R196, RZ, RZ, -R196 ;  /* 0x000000ffffc4b224 */ /* 0x000fe200078e0ac4 */
[C---:B------:R-:W-:Y:S01]  /*4600*/  ISETP.GT.U32.AND P3, PT, R4.reuse, R204, PT ;  /* 0x000000cc0400720c */ /* 0x040fe20003f64070 */
[----:B------:R-:W-:Y:S01]  /*4610*/  @!P2 IMAD.MOV R194, RZ, RZ, -R194 ;  /* 0x000000ffffc2a224 */ /* 0x000fe200078e0ac2 */
[----:B------:R-:W-:Y:S01]  /*4620*/  ISETP.GT.U32.AND P2, PT, R4, R202, PT ;  /* 0x000000ca0400720c */ /* 0x000fe20003f44070 */
[----:B------:R-:W-:Y:S01]  /*4630*/  @!P5 IMAD.IADD R200, R200, 0x1, -R4 ;  /* 0x00000001c8c8d824 */ /* 0x000fe200078e0a04 */
[----:B------:R-:W-:Y:S01]  /*4640*/  ISETP.GT.U32.AND P5, PT, R4, R206, PT ;  /* 0x000000ce0400720c */ /* 0x000fe20003fa4070 */
[----:B------:R-:W-:-:S04]  /*4650*/  IMAD.HI.U32 R8, R5, R208, RZ ;  /* 0x000000d005087227 */ /* 0x000fc800078e00ff */
[--C-:B------:R-:W-:Y:S01]  /*4660*/  @!P1 IMAD.IADD R198, R198, 0x1, -R4.reuse ;  /* 0x00000001c6c69824 */ /* 0x100fe200078e0a04 */
[----:B------:R-:W-:Y:S01]  /*4670*/  ISETP.GE.AND P1, PT, R21, RZ, PT ;  /* 0x000000ff1500720c */ /* 0x000fe20003f26270 */
[----:B------:R-:W-:Y:S01]  /*4680*/  IMAD.HI.U32 R13, R5, R210, RZ ;  /* 0x000000d2050d7227 */ /* 0x000fe200078e00ff */
[----:B------:R-:W-:Y:S02]  /*4690*/  LOP3.LUT R21, R0, 0x50, RZ, 0xfc, !PT ;  /* 0x0000005000157812 */ /* 0x000fe400078efcff */
[----:B------:R-:W-:Y:S01]  /*46a0*/  ISETP.GT.U32.AND P4, PT, R4, R198, PT ;  /* 0x000000c60400720c */ /* 0x000fe20003f84070 */
[--C-:B------:R-:W-:Y:S01]  /*46b0*/  @!P3 IMAD.IADD R204, R204, 0x1, -R4.reuse ;  /* 0x00000001ccccb824 */ /* 0x100fe200078e0a04 */
[----:B------:R-:W-:Y:S01]  /*46c0*/  ISETP.GE.AND P3, PT, R16, RZ, PT ;  /* 0x000000ff1000720c */ /* 0x000fe20003f66270 */
[----:B------:R-:W-:Y:S01]  /*46d0*/  @!P2 IMAD.IADD R202, R202, 0x1, -R4 ;  /* 0x00000001cacaa824 */ /* 0x000fe200078e0a04 */
[----:B------:R-:W-:Y:S01]  /*46e0*/  ISETP.GE.AND P2, PT, R15, RZ, PT ;  /* 0x000000ff0f00720c */ /* 0x000fe20003f46270 */
[----:B------:R-:W-:Y:S01]  /*46f0*/  IMAD.MOV R15, RZ, RZ, -R8 ;  /* 0x000000ffff0f7224 */ /* 0x000fe200078e0a08 */
[----:B------:R-:W-:Y:S01]  /*4700*/  LOP3.LUT R16, R0, 0x60, RZ, 0xfc, !PT ;  /* 0x0000006000107812 */ /* 0x000fe200078efcff */
[----:B------:R-:W-:Y:S01]  /*4710*/  @!P5 IMAD.IADD R206, R206, 0x1, -R4 ;  /* 0x00000001ceced824 */ /* 0x000fe200078e0a04 */
[----:B------:R-:W-:Y:S01]  /*4720*/  ISETP.GT.U32.AND P5, PT, R4, R204, PT ;  /* 0x000000cc0400720c */ /* 0x000fe20003fa4070 */
[----:B------:R-:W-:Y:S01]  /*4730*/  @!P0 IMAD.MOV R192, RZ, RZ, -R192 ;  /* 0x000000ffffc08224 */ /* 0x000fe200078e0ac0 */
[----:B------:R-:W-:Y:S01]  /*4740*/  ISETP.GE.AND P0, PT, R18, RZ, PT ;  /* 0x000000ff1200720c */ /* 0x000fe20003f06270 */
[----:B------:R-:W-:Y:S01]  /*4750*/  IMAD R208, R4, R15, R208 ;  /* 0x0000000f04d07224 */ /* 0x000fe200078e02d0 */
[----:B------:R-:W-:Y:S01]  /*4760*/  LOP3.LUT R15, R0, 0x62, RZ, 0xfc, !PT ;  /* 0x00000062000f7812 */ /* 0x000fe200078efcff */
[----:B------:R-:W-:Y:S01]  /*4770*/  IMAD.MOV R13, RZ, RZ, -R13 ;  /* 0x000000ffff0d7224 */ /* 0x000fe200078e0a0d */
[----:B------:R-:W-:Y:S01]  /*4780*/  IABS R218, R16 ;  /* 0x0000001000da7213 */ /* 0x000fe20000000000 */
[----:B------:R-:W-:Y:S01]  /*4790*/  @!P6 IMAD.MOV R200, RZ, RZ, -R200 ;  /* 0x000000ffffc8e224 */ /* 0x000fe200078e0ac8 */
[C---:B------:R-:W-:Y:S01]  /*47a0*/  ISETP.GT.U32.AND P6, PT, R4.reuse, R208, PT ;  /* 0x000000d00400720c */ /* 0x040fe20003fc4070 */
[----:B------:R-:W-:Y:S01]  /*47b0*/  IMAD R210, R4, R13, R210 ;  /* 0x0000000d04d27224 */ /* 0x000fe200078e02d2 */
[----:B------:R-:W-:Y:S01]  /*47c0*/  IABS R216, R15 ;  /* 0x0000000f00d87213 */ /* 0x000fe20000000000 */
[--C-:B------:R-:W-:Y:S01]  /*47d0*/  @!P4 IMAD.IADD R198, R198, 0x1, -R4.reuse ;  /* 0x00000001c6c6c824 */ /* 0x100fe200078e0a04 */
[----:B------:R-:W-:Y:S01]  /*47e0*/  ISETP.GE.AND P4, PT, R14, RZ, PT ;  /* 0x000000ff0e00720c */ /* 0x000fe20003f86270 */
[----:B------:R-:W-:Y:S01]  /*47f0*/  @!P5 IMAD.IADD R204, R204, 0x1, -R4 ;  /* 0x00000001ccccd824 */ /* 0x000fe200078e0a04 */
[----:B------:R-:W-:Y:S01]  /*4800*/  LOP3.LUT R14, R0, 0x66, RZ, 0xfc, !PT ;  /* 0x00000066000e7812 */ /* 0x000fe200078efcff */
[----:B------:R-:W-:Y:S01]  /*4810*/  @!P0 IMAD.MOV R198, RZ, RZ, -R198 ;  /* 0x000000ffffc68224 */ /* 0x000fe200078e0ac6 */
[----:B------:R-:W-:Y:S01]  /*4820*/  ISETP.GT.U32.AND P5, PT, R4, R210, PT ;  /* 0x000000d20400720c */ /* 0x000fe20003fa4070 */
[----:B------:R-:W-:Y:S01]  /*4830*/  @!P1 IMAD.MOV R202, RZ, RZ, -R202 ;  /* 0x000000ffffca9224 */ /* 0x000fe200078e0aca */
[----:B------:R-:W-:-:S02]  /*4840*/  IABS R212, R14 ;  /* 0x0000000e00d47213 */ /* 0x000fc40000000000 */
[----:B------:R-:W-:Y:S01]  /*4850*/  ISETP.GT.U32.AND P0, PT, R4, R206, PT ;  /* 0x000000ce0400720c */ /* 0x000fe20003f04070 */
[----:B------:R-:W-:Y:S01]  /*4860*/  @!P6 IMAD.IADD R208, R208, 0x1, -R4 ;  /* 0x00000001d0d0e824 */ /* 0x000fe200078e0a04 */
[----:B------:R-:W-:Y:S01]  /*4870*/  ISETP.GE.AND P1, PT, R17, RZ, PT ;  /* 0x000000ff1100720c */ /* 0x000fe20003f26270 */
[C---:B------:R-:W-:Y:S01]  /*4880*/  IMAD.HI.U32 R8, R5.reuse, R212, RZ ;  /* 0x000000d405087227 */ /* 0x040fe200078e00ff */
[----:B------:R-:W-:Y:S02]  /*4890*/  LOP3.LUT R18, R0, 0x58, RZ, 0xfc, !PT ;  /* 0x0000005800127812 */ /* 0x000fe400078efcff */
[----:B------:R-:W-:Y:S01]  /*48a0*/  IABS R234, R21 ;  /* 0x0000001500ea7213 */ /* 0x000fe20000000000 */
[----:B------:R-:W-:Y:S01]  /*48b0*/  @!P4 IMAD.MOV R204, RZ, RZ, -R204 ;  /* 0x000000ffffccc224 */ /* 0x000fe200078e0acc */
[----:B------:R-:W-:Y:S01]  /*48c0*/  ISETP.GT.U32.AND P4, PT, R4, R208, PT ;  /* 0x000000d00400720c */ /* 0x000fe20003f84070 */
[----:B------:R-:W-:Y:S01]  /*48d0*/  IMAD.MOV R13, RZ, RZ, -R8 ;  /* 0x000000ffff0d7224 */ /* 0x000fe200078e0a08 */
[----:B------:R-:W-:Y:S01]  /*48e0*/  LOP3.LUT R8, R0, 0x64, RZ, 0xfc, !PT ;  /* 0x0000006400087812 */ /* 0x000fe200078efcff */
[--C-:B------:R-:W-:Y:S01]  /*48f0*/  @!P5 IMAD.IADD R210, R210, 0x1, -R4.reuse ;  /* 0x00000001d2d2d824 */ /* 0x100fe200078e0a04 */
[----:B------:R-:W-:Y:S01]  /*4900*/  IABS R226, R18 ;  /* 0x0000001200e27213 */ /* 0x000fe20000000000 */
[----:B------:R-:W-:Y:S01]  /*4910*/  @!P0 IMAD.IADD R206, R206, 0x1, -R4 ;  /* 0x00000001cece8824 */ /* 0x000fe200078e0a04 */
[----:B------:R-:W-:Y:S01]  /*4920*/  IABS R214, R8 ;  /* 0x0000000800d67213 */ /* 0x000fe20000000000 */
[C---:B------:R-:W-:Y:S01]  /*4930*/  IMAD R212, R4.reuse, R13, R212 ;  /* 0x0000000d04d47224 */ /* 0x040fe200078e02d4 */
[----:B------:R-:W-:Y:S01]  /*4940*/  ISETP.GT.U32.AND P5, PT, R4, R210, PT ;  /* 0x000000d20400720c */ /* 0x000fe20003fa4070 */
[----:B------:R-:W-:Y:S01]  /*4950*/  @!P2 IMAD.MOV R206, RZ, RZ, -R206 ;  /* 0x000000ffffcea224 */ /* 0x000fe200078e0ace */
[----:B------:R-:W-:Y:S01]  /*4960*/  ISETP.GE.AND P6, PT, R8, RZ, PT ;  /* 0x000000ff0800720c */ /* 0x000fe20003fc6270 */
[----:B------:R-:W-:Y:S01]  /*4970*/  IMAD.HI.U32 R8, R5, R214, RZ ;  /* 0x000000d605087227 */ /* 0x000fe200078e00ff */
[----:B------:R-:W-:-:S02]  /*4980*/  ISETP.GT.U32.AND P2, PT, R4, R212, PT ;  /* 0x000000d40400720c */ /* 0x000fc40003f44070 */
[----:B------:R-:W-:Y:S01]  /*4990*/  ISETP.GE.AND P0, PT, R14, RZ, PT ;  /* 0x000000ff0e00720c */ /* 0x000fe20003f06270 */
[----:B------:R-:W-:Y:S01]  /*49a0*/  @!P4 IMAD.IADD R208, R208, 0x1, -R4 ;  /* 0x00000001d0d0c824 */ /* 0x000fe200078e0a04 */
[----:B------:R-:W-:Y:S01]  /*49b0*/  ISETP.GE.AND P4, PT, R15, RZ, PT ;  /* 0x000000ff0f00720c */ /* 0x000fe20003f86270 */
[----:B------:R-:W-:Y:S01]  /*49c0*/  IMAD.MOV R15, RZ, RZ, -R8 ;  /* 0x000000ffff0f7224 */ /* 0x000fe200078e0a08 */
[----:B------:R-:W-:Y:S01]  /*49d0*/  LOP3.LUT R8, R0, 0x5e, RZ, 0xfc, !PT ;  /* 0x0000005e00087812 */ /* 0x000fe200078efcff */
[----:B------:R-:W-:-:S03]  /*49e0*/  IMAD.HI.U32 R13, R5, R216, RZ ;  /* 0x000000d8050d7227 */ /* 0x000fc600078e00ff */
[----:B------:R-:W-:Y:S01]  /*49f0*/  IABS R220, R8 ;  /* 0x0000000800dc7213 */ /* 0x000fe20000000000 */
[----:B------:R-:W-:Y:S01]  /*4a00*/  @!P5 IMAD.IADD R210, R210, 0x1, -R4 ;  /* 0x00000001d2d2d824 */ /* 0x000fe200078e0a04 */
[----:B------:R-:W-:Y:S01]  /*4a10*/  ISETP.GE.AND P5, PT, R16, RZ, PT ;  /* 0x000000ff1000720c */ /* 0x000fe20003fa6270 */
[----:B------:R-:W-:Y:S01]  /*4a20*/  IMAD R214, R4, R15, R214 ;  /* 0x0000000f04d67224 */ /* 0x000fe200078e02d6 */
[----:B------:R-:W-:Y:S01]  /*4a30*/  LOP3.LUT R16, R0, 0x5c, RZ, 0xfc, !PT ;  /* 0x0000005c00107812 */ /* 0x000fe200078efcff */
[----:B------:R-:W-:Y:S02]  /*4a40*/  @!P2 IMAD.IADD R212, R212, 0x1, -R4 ;  /* 0x00000001d4d4a824 */ /* 0x000fe400078e0a04 */
[----:B------:R-:W-:Y:S01]  /*4a50*/  @!P1 IMAD.MOV R210, RZ, RZ, -R210 ;  /* 0x000000ffffd29224 */ /* 0x000fe200078e0ad2 */
[C---:B------:R-:W-:Y:S01]  /*4a60*/  ISETP.GT.U32.AND P1, PT, R4.reuse, R214, PT ;  /* 0x000000d60400720c */ /* 0x040fe20003f24070 */
[----:B------:R-:W-:Y:S01]  /*4a70*/  IMAD.MOV R13, RZ, RZ, -R13 ;  /* 0x000000ffff0d7224 */ /* 0x000fe200078e0a0d */
[----:B------:R-:W-:Y:S01]  /*4a80*/  ISETP.GT.U32.AND P2, PT, R4, R212, PT ;  /* 0x000000d40400720c */ /* 0x000fe20003f44070 */
[----:B------:R-:W-:Y:S01]  /*4a90*/  IMAD.HI.U32 R14, R5, R218, RZ ;  /* 0x000000da050e7227 */ /* 0x000fe200078e00ff */
[----:B------:R-:W-:-:S03]  /*4aa0*/  IABS R222, R16 ;  /* 0x0000001000de7213 */ /* 0x000fc60000000000 */
[----:B------:R-:W-:Y:S02]  /*4ab0*/  IMAD R216, R4, R13, R216 ;  /* 0x0000000d04d87224 */ /* 0x000fe400078e02d8 */
[----:B------:R-:W-:Y:S02]  /*4ac0*/  IMAD.MOV R17, RZ, RZ, -R14 ;  /* 0x000000ffff117224 */ /* 0x000fe400078e0a0e */
[----:B------:R-:W-:Y:S01]  /*4ad0*/  @!P3 IMAD.MOV R208, RZ, RZ, -R208 ;  /* 0x000000ffffd0b224 */ /* 0x000fe200078e0ad0 */
[----:B------:R-:W-:Y:S01]  /*4ae0*/  ISETP.GE.AND P3, PT, R8, RZ, PT ;  /* 0x000000ff0800720c */ /* 0x000fe20003f66270 */
[--C-:B------:R-:W-:Y:S02]  /*4af0*/  @!P1 IMAD.IADD R214, R214, 0x1, -R4.reuse ;  /* 0x00000001d6d69824 */ /* 0x100fe400078e0a04 */
[----:B------:R-:W-:Y:S01]  /*4b00*/  @!P2 IMAD.IADD R212, R212, 0x1, -R4 ;  /* 0x00000001d4d4a824 */ /* 0x000fe200078e0a04 */
[C---:B------:R-:W-:Y:S01]  /*4b10*/  ISETP.GT.U32.AND P2, PT, R4.reuse, R216, PT ;  /* 0x000000d80400720c */ /* 0x040fe20003f44070 */
[C---:B------:R-:W-:Y:S01]  /*4b20*/  IMAD R218, R4.reuse, R17, R218 ;  /* 0x0000001104da7224 */ /* 0x040fe200078e02da */
[----:B------:R-:W-:Y:S01]  /*4b30*/  ISETP.GT.U32.AND P1, PT, R4, R214, PT ;  /* 0x000000d60400720c */ /* 0x000fe20003f24070 */
[----:B------:R-:W-:Y:S01]  /*4b40*/  IMAD.HI.U32 R8, R5, R220, RZ ;  /* 0x000000dc05087227 */ /* 0x000fe200078e00ff */
[----:B------:R-:W-:-:S03]  /*4b50*/  LOP3.LUT R17, R0, 0x5a, RZ, 0xfc, !PT ;  /* 0x0000005a00117812 */ /* 0x000fc600078efcff */
[----:B------:R-:W-:Y:S01]  /*4b60*/  IMAD.MOV R15, RZ, RZ, -R8 ;  /* 0x000000ffff0f7224 */ /* 0x000fe200078e0a08 */
[----:B------:R-:W-:Y:S01]  /*4b70*/  IABS R224, R17 ;  /* 0x0000001100e07213 */ /* 0x000fe20000000000 */
[----:B------:R-:W-:Y:S01]  /*4b80*/  @!P0 IMAD.MOV R212, RZ, RZ, -R212 ;  /* 0x000000ffffd48224 */ /* 0x000fe200078e0ad4 */
[C---:B------:R-:W-:Y:S01]  /*4b90*/  ISETP.GT.U32.AND P0, PT, R4.reuse, R218, PT ;  /* 0x000000da0400720c */ /* 0x040fe20003f04070 */
[----:B------:R-:W-:Y:S02]  /*4ba0*/  IMAD R220, R4, R15, R220 ;  /* 0x0000000f04dc7224 */ /* 0x000fe400078e02dc */
[----:B------:R-:W-:-:S04]  /*4bb0*/  IMAD.HI.U32 R14, R5, R224, RZ ;  /* 0x000000e0050e7227 */ /* 0x000fc800078e00ff */
[--C-:B------:R-:W-:Y:S02]  /*4bc0*/  @!P2 IMAD.IADD R216, R216, 0x1, -R4.reuse ;  /* 0x00000001d8d8a824 */ /* 0x100fe400078e0a04 */
[----:B------:R-:W-:Y:S01]  /*4bd0*/  @!P1 IMAD.IADD R214, R214, 0x1, -R4 ;  /* 0x00000001d6d69824 */ /* 0x000fe200078e0a04 */
[C---:B------:R-:W-:Y:S01]  /*4be0*/  ISETP.GT.U32.AND P1, PT, R4.reuse, R220, PT ;  /* 0x000000dc0400720c */ /* 0x040fe20003f24070 */
[----:B------:R-:W-:Y:S01]  /*4bf0*/  IMAD.MOV R15, RZ, RZ, -R14 ;  /* 0x000000ffff0f7224 */ /* 0x000fe200078e0a0e */
[----:B------:R-:W-:Y:S01]  /*4c00*/  ISETP.GT.U32.AND P2, PT, R4, R216, PT ;  /* 0x000000d80400720c */ /* 0x000fe20003f44070 */
[----:B------:R-:W-:Y:S01]  /*4c10*/  IMAD.HI.U32 R13, R5, R222, RZ ;  /* 0x000000de050d7227 */ /* 0x000fe200078e00ff */
[----:B------:R-:W-:-:S03]  /*4c20*/  LOP3.LUT R14, R0, 0x54, RZ, 0xfc, !PT ;  /* 0x00000054000e7812 */ /* 0x000fc600078efcff */
[----:B------:R-:W-:Y:S01]  /*4c30*/  IMAD R224, R4, R15, R224 ;  /* 0x0000000f04e07224 */ /* 0x000fe200078e02e0 */
[----:B------:R-:W-:Y:S01]  /*4c40*/  IABS R230, R14 ;  /* 0x0000000e00e67213 */ /* 0x000fe20000000000 */
[----:B------:R-:W-:Y:S02]  /*4c50*/  IMAD.MOV R13, RZ, RZ, -R13 ;  /* 0x000000ffff0d7224 */ /* 0x000fe400078e0a0d */
[----:B------:R-:W-:Y:S01]  /*4c60*/  @!P0 IMAD.IADD R218, R218, 0x1, -R4 ;  /* 0x00000001dada8824 */ /* 0x000fe200078e0a04 */
[C---:B------:R-:W-:Y:S01]  /*4c70*/  ISETP.GT.U32.AND P0, PT, R4.reuse, R224, PT ;  /* 0x000000e00400720c */ /* 0x040fe20003f04070 */
[----:B------:R-:W-:Y:S02]  /*4c80*/  IMAD R222, R4, R13, R222 ;  /* 0x0000000d04de7224 */ /* 0x000fe400078e02de */
[----:B------:R-:W-:Y:S01]  /*4c90*/  @!P1 IMAD.IADD R220, R220, 0x1, -R4 ;  /* 0x00000001dcdc9824 */ /* 0x000fe200078e0a04 */
[----:B------:R-:W-:Y:S01]  /*4ca0*/  ISETP.GT.U32.AND P1, PT, R4, R218, PT ;  /* 0x000000da0400720c */ /* 0x000fe20003f24070 */
[----:B------:R-:W-:-:S04]  /*4cb0*/  IMAD.HI.U32 R8, R5, R226, RZ ;  /* 0x000000e205087227 */ /* 0x000fc800078e00ff */
[----:B------:R-:W-:Y:S01]  /*4cc0*/  @!P2 IMAD.IADD R216, R216, 0x1, -R4 ;  /* 0x00000001d8d8a824 */ /* 0x000fe200078e0a04 */
[----:B------:R-:W-:Y:S01]  /*4cd0*/  ISETP.GT.U32.AND P2, PT, R4, R222, PT ;  /* 0x000000de0400720c */ /* 0x000fe20003f44070 */
[----:B------:R-:W-:Y:S02]  /*4ce0*/  IMAD.MOV R15, RZ, RZ, -R8 ;  /* 0x000000ffff0f7224 */ /* 0x000fe400078e0a08 */
[----:B------:R-:W-:Y:S02]  /*4cf0*/  @!P0 IMAD.IADD R224, R224, 0x1, -R4 ;  /* 0x00000001e0e08824 */ /* 0x000fe400078e0a04 */
[C---:B------:R-:W-:Y:S02]  /*4d00*/  IMAD R226, R4.reuse, R15, R226 ;  /* 0x0000000f04e27224 */ /* 0x040fe400078e02e2 */
[----:B------:R-:W-:Y:S01]  /*4d10*/  IMAD.HI.U32 R13, R5, R228, RZ ;  /* 0x000000e4050d7227 */ /* 0x000fe200078e00ff */
[----:B------:R-:W-:-:S03]  /*4d20*/  ISETP.GT.U32.AND P0, PT, R4, R224, PT ;  /* 0x000000e00400720c */ /* 0x000fc60003f04070 */
[----:B------:R-:W-:Y:S01]  /*4d30*/  @!P1 IMAD.IADD R218, R218, 0x1, -R4 ;  /* 0x00000001dada9824 */ /* 0x000fe200078e0a04 */
[----:B------:R-:W-:Y:S01]  /*4d40*/  ISETP.GT.U32.AND P1, PT, R4, R226, PT ;  /* 0x000000e20400720c */ /* 0x000fe20003f24070 */
[----:B------:R-:W-:Y:S02]  /*4d50*/  IMAD.MOV R13, RZ, RZ, -R13 ;  /* 0x000000ffff0d7224 */ /* 0x000fe400078e0a0d */
[----:B------:R-:W-:-:S04]  /*4d60*/  IMAD.HI.U32 R8, R5, R230, RZ ;  /* 0x000000e605087227 */ /* 0x000fc800078e00ff */
[----:B------:R-:W-:Y:S01]  /*4d70*/  @!P2 IMAD.IADD R222, R222, 0x1, -R4 ;  /* 0x00000001dedea824 */ /* 0x000fe200078e0a04 */
[C---:B------:R-:W-:Y:S01]  /*4d80*/  ISETP.GT.U32.AND P2, PT, R4.reuse, R220, PT ;  /* 0x000000dc0400720c */ /* 0x040fe20003f44070 */
[----:B------:R-:W-:Y:S02]  /*4d90*/  IMAD R228, R4, R13, R228 ;  /* 0x0000000d04e47224 */ /* 0x000fe400078e02e4 */
[----:B------:R-:W-:Y:S02]  /*4da0*/  IMAD.MOV R13, RZ, RZ, -R8 ;  /* 0x000000ffff0d7224 */ /* 0x000fe400078e0a08 */
[----:B------:R-:W-:Y:S02]  /*4db0*/  @!P0 IMAD.IADD R224, R224, 0x1, -R4 ;  /* 0x00000001e0e08824 */ /* 0x000fe400078e0a04 */
[----:B------:R-:W-:Y:S02]  /*4dc0*/  IMAD R230, R4, R13, R230 ;  /* 0x0000000d04e67224 */ /* 0x000fe400078e02e6 */
[----:B------:R-:W-:Y:S01]  /*4dd0*/  @!P1 IMAD.IADD R226, R226, 0x1, -R4 ;  /* 0x00000001e2e29824 */ /* 0x000fe200078e0a04 */
[----:B------:R-:W-:Y:S01]  /*4de0*/  ISETP.GE.AND P1, PT, R17, RZ, PT ;  /* 0x000000ff1100720c */ /* 0x000fe20003f26270 */
[----:B------:R-:W-:Y:S01]  /*4df0*/  IMAD.HI.U32 R13, R5, R234, RZ ;  /* 0x000000ea050d7227 */ /* 0x000fe200078e00ff */
[----:B------:R-:W-:-:S02]  /*4e00*/  ISETP.GT.U32.AND P0, PT, R4, R230, PT ;  /* 0x000000e60400720c */ /* 0x000fc40003f04070 */
[----:B------:R-:W-:Y:S01]  /*4e10*/  LOP3.LUT R17, R0, 0x42, RZ, 0xfc, !PT ;  /* 0x0000004200117812 */ /* 0x000fe200078efcff */
[----:B------:R-:W-:Y:S01]  /*4e20*/  @!P2 IMAD.IADD R220, R220, 0x1, -R4 ;  /* 0x00000001dcdca824 */ /* 0x000fe200078e0a04 */
[C---:B------:R-:W-:Y:S01]  /*4e30*/  ISETP.GT.U32.AND P2, PT, R4.reuse, R228, PT ;  /* 0x000000e40400720c */ /* 0x040fe20003f44070 */
[----:B------:R-:W-:Y:S01]  /*4e40*/  IMAD.MOV R13, RZ, RZ, -R13 ;  /* 0x000000ffff0d7224 */ /* 0x000fe200078e0a0d */
[----:B------:R-:W-:Y:S01]  /*4e50*/  IABS R246, R17 ;  /* 0x0000001100f67213 */ /* 0x000fe20000000000 */
[----:B------:R-:W-:Y:S01]  /*4e60*/  @!P6 IMAD.MOV R214, RZ, RZ, -R214 ;  /* 0x000000ffffd6e224 */ /* 0x000fe200078e0ad6 */
[C---:B------:R-:W-:Y:S01]  /*4e70*/  ISETP.GT.U32.AND P6, PT, R4.reuse, R222, PT ;  /* 0x000000de0400720c */ /* 0x040fe20003fc4070 */
[----:B------:R-:W-:Y:S02]  /*4e80*/  IMAD R234, R4, R13, R234 ;  /* 0x0000000d04ea7224 */ /* 0x000fe400078e02ea */
[----:B------:R-:W-:Y:S02]  /*4e90*/  @!P1 IMAD.MOV R224, RZ, RZ, -R224 ;  /* 0x000000ffffe09224 */ /* 0x000fe400078e0ae0 */
[----:B------:R-:W-:Y:S01]  /*4ea0*/  @!P0 IMAD.IADD R230, R230, 0x1, -R4 ;  /* 0x00000001e6e68824 */ /* 0x000fe200078e0a04 */
[C---:B------:R-:W-:Y:S01]  /*4eb0*/  ISETP.GT.U32.AND P0, PT, R4.reuse, R226, PT ;  /* 0x000000e20400720c */ /* 0x040fe20003f04070 */
[----:B------:R-:W-:Y:S01]  /*4ec0*/  IMAD.HI.U32 R8, R5, R232, RZ ;  /* 0x000000e805087227 */ /* 0x000fe200078e00ff */
[----:B------:R-:W-:-:S03]  /*4ed0*/  ISETP.GT.U32.AND P1, PT, R4, R234, PT ;  /* 0x000000ea0400720c */ /* 0x000fc60003f24070 */
[--C-:B------:R-:W-:Y:S01]  /*4ee0*/  @!P2 IMAD.IADD R228, R228, 0x1, -R4.reuse ;  /* 0x00000001e4e4a824 */ /* 0x100fe200078e0a04 */
[----:B------:R-:W-:Y:S01]  /*4ef0*/  ISETP.GE.AND P2, PT, R18, RZ, PT ;  /* 0x000000ff1200720c */ /* 0x000fe20003f46270 */
[----:B------:R-:W-:Y:S01]  /*4f00*/  @!P6 IMAD.IADD R222, R222, 0x1, -R4 ;  /* 0x00000001dedee824 */ /* 0x000fe200078e0a04 */
[----:B------:R-:W-:Y:S01]  /*4f10*/  ISETP.GE.AND P6, PT, R16, RZ, PT ;  /* 0x000000ff1000720c */ /* 0x000fe20003fc6270 */
[----:B------:R-:W-:Y:S01]  /*4f20*/  IMAD.MOV R15, RZ, RZ, -R8 ;  /* 0x000000ffff0f7224 */ /* 0x000fe200078e0a08 */
[----:B------:R-:W-:Y:S01]  /*4f30*/  LOP3.LUT R16, R0, 0x4e, RZ, 0xfc, !PT ;  /* 0x0000004e00107812 */ /* 0x000fe200078efcff */
[----:B------:R-:W-:Y:S01]  /*4f40*/  @!P5 IMAD.MOV R218, RZ, RZ, -R218 ;  /* 0x000000ffffdad224 */ /* 0x000fe200078e0ada */
[----:B------:R-:W-:Y:S01]  /*4f50*/  ISETP.GT.U32.AND P5, PT, R4, R230, PT ;  /* 0x000000e60400720c */ /* 0x000fe20003fa4070 */
[--C-:B------:R-:W-:Y:S01]  /*4f60*/  @!P0 IMAD.IADD R226, R226, 0x1, -R4.reuse ;  /* 0x00000001e2e28824 */ /* 0x100fe200078e0a04 */
[----:B------:R-:W-:Y:S01]  /*4f70*/  IABS R236, R16 ;  /* 0x0000001000ec7213 */ /* 0x000fe20000000000 */
[----:B------:R-:W-:Y:S01]  /*4f80*/  @!P1 IMAD.IADD R234, R234, 0x1, -R4 ;  /* 0x00000001eaea9824 */ /* 0x000fe200078e0a04 */
[----:B------:R-:W-:Y:S01]  /*4f90*/  ISETP.GE.AND P0, PT, R14, RZ, PT ;  /* 0x000000ff0e00720c */ /* 0x000fe20003f06270 */
[----:B------:R-:W-:Y:S01]  /*4fa0*/  IMAD R232, R4, R15, R232 ;  /* 0x0000000f04e87224 */ /* 0x000fe200078e02e8 */
[----:B------:R-:W-:Y:S01]  /*4fb0*/  LOP3.LUT R14, R0, 0x48, RZ, 0xfc, !PT ;  /* 0x00000048000e7812 */ /* 0x000fe200078efcff */
[----:B------:R-:W-:Y:S01]  /*4fc0*/  @!P2 IMAD.MOV R226, RZ, RZ, -R226 ;  /* 0x000000ffffe2a224 */ /* 0x000fe200078e0ae2 */
[----:B------:R-:W-:Y:S01]  /*4fd0*/  ISETP.GT.U32.AND P2, PT, R4, R234, PT ;  /* 0x000000ea0400720c */ /* 0x000fe20003f44070 */
[----:B------:R-:W-:Y:S01]  /*4fe0*/  IMAD.HI.U32 R8, R5, R236, RZ ;  /* 0x000000ec05087227 */ /* 0x000fe200078e00ff */
[----:B------:R-:W-:-:S02]  /*4ff0*/  IABS R242, R14 ;  /* 0x0000000e00f27213 */ /* 0x000fc40000000000 */
[----:B------:R-:W-:Y:S01]  /*5000*/  LOP3.LUT R18, R0, 0x3e, RZ, 0xfc, !PT ;  /* 0x0000003e00127812 */ /* 0x000fe200078efcff */
[----:B------:R-:W-:Y:S01]  /*5010*/  @!P3 IMAD.MOV R220, RZ, RZ, -R220 ;  /* 0x000000ffffdcb224 */ /* 0x000fe200078e0adc */
[----:B------:R-:W-:Y:S01]  /*5020*/  ISETP.GT.U32.AND P3, PT, R4, R232, PT ;  /* 0x000000e80400720c */ /* 0x000fe20003f64070 */
[----:B------:R-:W-:Y:S01]  /*5030*/  IMAD.MOV R13, RZ, RZ, -R8 ;  /* 0x000000ffff0d7224 */ /* 0x000fe200078e0a08 */
[----:B------:R-:W-:Y:S01]  /*5040*/  LOP3.LUT R8, R0, 0x4c, RZ, 0xfc, !PT ;  /* 0x0000004c00087812 */ /* 0x000fe200078efcff */
[----:B------:R-:W-:Y:S01]  /*5050*/  @!P5 IMAD.IADD R230, R230, 0x1, -R4 ;  /* 0x00000001e6e6d824 */ /* 0x000fe200078e0a04 */
[----:B------:R-:W-:Y:S01]  /*5060*/  ISETP.GE.AND P5, PT, R21, RZ, PT ;  /* 0x000000ff1500720c */ /* 0x000fe20003fa6270 */
[----:B------:R-:W-:Y:S01]  /*5070*/  IMAD R236, R4, R13, R236 ;  /* 0x0000000d04ec7224 */ /* 0x000fe200078e02ec */
[----:B------:R-:W-:Y:S01]  /*5080*/  LOP3.LUT R13, R0, 0x4a, RZ, 0xfc, !PT ;  /* 0x0000004a000d7812 */ /* 0x000fe200078efcff */
[----:B------:R-:W-:Y:S01]  /*5090*/  @!P2 IMAD.IADD R234, R234, 0x1, -R4 ;  /* 0x00000001eaeaa824 */ /* 0x000fe200078e0a04 */
[----:B------:R-:W-:Y:S01]  /*50a0*/  IABS R238, R8 ;  /* 0x0000000800ee7213 */ /* 0x000fe20000000000 */
[----:B------:R-:W-:Y:S01]  /*50b0*/  @!P4 IMAD.MOV R216, RZ, RZ, -R216 ;  /* 0x000000ffffd8c224 */ /* 0x000fe200078e0ad8 */
[----:B------:R-:W-:Y:S01]  /*50c0*/  IABS R240, R13 ;  /* 0x0000000d00f07213 */ /* 0x000fe20000000000 */
[----:B------:R-:W-:Y:S01]  /*50d0*/  @!P0 IMAD.MOV R230, RZ, RZ, -R230 ;  /* 0x000000ffffe68224 */ /* 0x000fe200078e0ae6 */
[----:B------:R-:W-:Y:S01]  /*50e0*/  ISETP.GT.U32.AND P2, PT, R4, R236, PT ;  /* 0x000000ec0400720c */ /* 0x000fe20003f44070 */
[----:B------:R-:W-:Y:S01]  /*50f0*/  @!P3 IMAD.IADD R232, R232, 0x1, -R4 ;  /* 0x00000001e8e8b824 */ /* 0x000fe200078e0a04 */
[----:B------:R-:W-:Y:S01]  /*5100*/  ISETP.GT.U32.AND P4, PT, R4, R228, PT ;  /* 0x000000e40400720c */ /* 0x000fe20003f84070 */
[----:B------:R-:W-:Y:S01]  /*5110*/  @!P6 IMAD.MOV R222, RZ, RZ, -R222 ;  /* 0x000000ffffdee224 */ /* 0x000fe200078e0ade */
[----:B------:R-:W-:Y:S01]  /*5120*/  ISETP.GE.AND P0, PT, R13, RZ, PT ;  /* 0x000000ff0d00720c */ /* 0x000fe20003f06270 */
[----:B------:R-:W-:Y:S01]  /*5130*/  IMAD.HI.U32 R13, R5, R240, RZ ;  /* 0x000000f0050d7227 */ /* 0x000fe200078e00ff */
[----:B------:R-:W-:-:S02]  /*5140*/  ISETP.GE.AND P6, PT, R19, RZ, PT ;  /* 0x000000ff1300720c */ /* 0x000fc40003fc6270 */
[----:B------:R-:W-:Y:S01]  /*5150*/  ISETP.GT.U32.AND P1, PT, R4, R232, PT ;  /* 0x000000e80400720c */ /* 0x000fe20003f24070 */
[----:B------:R-:W-:Y:S01]  /*5160*/  IMAD.MOV R13, RZ, RZ, -R13 ;  /* 0x000000ffff0d7224 */ /* 0x000fe200078e0a0d */
[----:B------:R-:W-:Y:S01]  /*5170*/  ISETP.GE.AND P3, PT, R16, RZ, PT ;  /* 0x000000ff1000720c */ /* 0x000fe20003f66270 */
[----:B------:R-:W-:Y:S01]  /*5180*/  @!P5 IMAD.MOV R234, RZ, RZ, -R234 ;  /* 0x000000ffffead224 */ /* 0x000fe200078e0aea */
[----:B------:R-:W-:Y:S01]  /*5190*/  LOP3.LUT R16, R0, 0x46, RZ, 0xfc, !PT ;  /* 0x0000004600107812 */ /* 0x000fe200078efcff */
[----:B------:R-:W-:Y:S01]  /*51a0*/  IMAD R240, R4, R13, R240 ;  /* 0x0000000d04f07224 */ /* 0x000fe200078e02f0 */
[----:B------:R-:W-:Y:S01]  /*51b0*/  IABS R252, R18 ;  /* 0x0000001200fc7213 */ /* 0x000fe20000000000 */
[--C-:B------:R-:W-:Y:S01]  /*51c0*/  @!P2 IMAD.IADD R236, R236, 0x1, -R4.reuse ;  /* 0x00000001ececa824 */ /* 0x100fe200078e0a04 */
[----:B------:R-:W-:Y:S01]  /*51d0*/  IABS R244, R16 ;  /* 0x0000001000f47213 */ /* 0x000fe20000000000 */
[----:B------:R-:W-:Y:S01]  /*51e0*/  @!P4 IMAD.IADD R228, R228, 0x1, -R4 ;  /* 0x00000001e4e4c824 */ /* 0x000fe200078e0a04 */
[----:B------:R-:W-:-:S02]  /*51f0*/  ISETP.GT.U32.AND P5, PT, R4, R240, PT ;  /* 0x000000f00400720c */ /* 0x000fc40003fa4070 */
[----:B------:R-:W-:Y:S01]  /*5200*/  ISETP.GT.U32.AND P2, PT, R4, R236, PT ;  /* 0x000000ec0400720c */ /* 0x000fe20003f44070 */
[----:B------:R-:W-:Y:S01]  /*5210*/  @!P6 IMAD.MOV R228, RZ, RZ, -R228 ;  /* 0x000000ffffe4e224 */ /* 0x000fe200078e0ae4 */
[----:B------:R-:W-:Y:S01]  /*5220*/  ISETP.GE.AND P6, PT, R8, RZ, PT ;  /* 0x000000ff0800720c */ /* 0x000fe20003fc6270 */
[----:B------:R-:W-:Y:S01]  /*5230*/  @!P1 IMAD.IADD R232, R232, 0x1, -R4 ;  /* 0x00000001e8e89824 */ /* 0x000fe200078e0a04 */
[----:B------:R-:W-:Y:S01]  /*5240*/  ISETP.GE.AND P4, PT, R20, RZ, PT ;  /* 0x000000ff1400720c */ /* 0x000fe20003f86270 */
[C---:B------:R-:W-:Y:S01]  /*5250*/  IMAD.HI.U32 R8, R5.reuse, R238, RZ ;  /* 0x000000ee05087227 */ /* 0x040fe200078e00ff */
[----:B------:R-:W-:Y:S02]  /*5260*/  ISETP.GE.AND P1, PT, R14, RZ, PT ;  /* 0x000000ff0e00720c */ /* 0x000fe40003f26270 */
[C---:B------:R-:W-:Y:S01]  /*5270*/  LOP3.LUT R14, R0.reuse, 0x44, RZ, 0xfc, !PT ;  /* 0x00000044000e7812 */ /* 0x040fe200078efcff */
[----:B------:R-:W-:Y:S01]  /*5280*/  IMAD.MOV R15, RZ, RZ, -R8 ;  /* 0x000000ffff0f7224 */ /* 0x000fe200078e0a08 */
[----:B------:R-:W-:Y:S01]  /*5290*/  LOP3.LUT R19, R0, 0x3c, RZ, 0xfc, !PT ;  /* 0x0000003c00137812 */ /* 0x000fe200078efcff */
[----:B------:R-:W-:Y:S01]  /*52a0*/  IMAD.HI.U32 R8, R5, R242, RZ ;  /* 0x000000f205087227 */ /* 0x000fe200078e00ff */
[----:B------:R-:W-:-:S02]  /*52b0*/  IABS R248, R14 ;  /* 0x0000000e00f87213 */ /* 0x000fc40000000000 */
[----:B------:R-:W-:Y:S01]  /*52c0*/  IABS R45, R19 ;  /* 0x00000013002d7213 */ /* 0x000fe20000000000 */
[----:B------:R-:W-:Y:S01]  /*52d0*/  IMAD R238, R4, R15, R238 ;  /* 0x0000000f04ee7224 */ /* 0x000fe200078e02ee */
[C---:B------:R-:W-:Y:S01]  /*52e0*/  LOP3.LUT R20, R0.reuse, 0x2e, RZ, 0xfc, !PT ;  /* 0x0000002e00147812 */ /* 0x040fe200078efcff */
[----:B------:R-:W-:Y:S01]  /*52f0*/  IMAD.MOV R15, RZ, RZ, -R8 ;  /* 0x000000ffff0f7224 */ /* 0x000fe200078e0a08 */
[----:B------:R-:W-:Y:S01]  /*5300*/  LOP3.LUT R21, R0, 0x2c, RZ, 0xfc, !PT ;  /* 0x0000002c00157812 */ /* 0x000fe200078efcff */
[--C-:B------:R-:W-:Y:S02]  /*5310*/  @!P2 IMAD.IADD R236, R236, 0x1, -R4.reuse ;  /* 0x00000001ececa824 */ /* 0x100fe400078e0a04 */
[----:B------:R-:W-:Y:S01]  /*5320*/  @!P5 IMAD.IADD R240, R240, 0x1, -R4 ;  /* 0x00000001f0f0d824 */ /* 0x000fe200078e0a04 */
[----:B------:R-:W-:Y:S01]  /*5330*/  IABS R58, R21 ;  /* 0x00000015003a7213 */ /* 0x000fe20000000000 */
[----:B------:R-:W-:-:S04]  /*5340*/  IMAD.HI.U32 R8, R5, R244, RZ ;  /* 0x000000f405087227 */ /* 0x000fc800078e00ff */
[----:B------:R-:W-:-:S04]  /*5350*/  IMAD.HI.U32 R13, R5, R248, RZ ;  /* 0x000000f8050d7227 */ /* 0x000fc800078e00ff */
[C---:B------:R-:W-:Y:S02]  /*5360*/  IMAD R242, R4.reuse, R15, R242 ;  /* 0x0000000f04f27224 */ /* 0x040fe400078e02f2 */
[----:B------:R-:W-:Y:S01]  /*5370*/  @!P4 IMAD.MOV R232, RZ, RZ, -R232 ;  /* 0x000000ffffe8c224 */ /* 0x000fe200078e0ae8 */
[C---:B------:R-:W-:Y:S01]  /*5380*/  ISETP.GT.U32.AND P4, PT, R4.reuse, R238, PT ;  /* 0x000000ee0400720c */ /* 0x040fe20003f84070 */
[----:B------:R-:W-:Y:S01]  /*5390*/  @!P3 IMAD.MOV R236, RZ, RZ, -R236 ;  /* 0x000000ffffecb224 */ /* 0x000fe200078e0aec */
[C---:B------:R-:W-:Y:S01]  /*53a0*/  ISETP.GT.U32.AND P3, PT, R4.reuse, R240, PT ;  /* 0x000000f00400720c */ /* 0x040fe20003f64070 */
[----:B------:R-:W-:Y:S01]  /*53b0*/  IMAD.MOV R15, RZ, RZ, -R8 ;  /* 0x000000ffff0f7224 */ /* 0x000fe200078e0a08 */
[----:B------:R-:W-:Y:S01]  /*53c0*/  ISETP.GT.U32.AND P2, PT, R4, R242, PT ;  /* 0x000000f20400720c */ /* 0x000fe20003f44070 */
[----:B------:R-:W-:Y:S02]  /*53d0*/  IMAD.MOV R13, RZ, RZ, -R13 ;  /* 0x000000ffff0d7224 */ /* 0x000fe400078e0a0d */
[----:B------:R-:W-:-:S04]  /*53e0*/  IMAD.HI.U32 R8, R5, R246, RZ ;  /* 0x000000f605087227 */ /* 0x000fc800078e00ff */
[C---:B------:R-:W-:Y:S02]  /*53f0*/  IMAD R248, R4.reuse, R13, R248 ;  /* 0x0000000d04f87224 */ /* 0x040fe400078e02f8 */
[----:B------:R-:W-:Y:S02]  /*5400*/  IMAD.MOV R13, RZ, RZ, -R8 ;  /* 0x000000ffff0d7224 */ /* 0x000fe400078e0a08 */
[----:B------:R-:W-:Y:S01]  /*5410*/  IMAD R244, R4, R15, R244 ;  /* 0x0000000f04f47224 */ /* 0x000fe200078e02f4 */
[----:B------:R-:W-:Y:S01]  /*5420*/  LOP3.LUT R15, R0, 0x40, RZ, 0xfc, !PT ;  /* 0x00000040000f7812 */ /* 0x000fe200078efcff */
[----:B------:R-:W-:Y:S02]  /*5430*/  IMAD R246, R4, R13, R246 ;  /* 0x0000000d04f67224 */ /* 0x000fe400078e02f6 */
[--C-:B------:R-:W-:Y:S01]  /*5440*/  @!P4 IMAD.IADD R238, R238, 0x1, -R4.reuse ;  /* 0x00000001eeeec824 */ /* 0x100fe200078e0a04 */
[----:B------:R-:W-:Y:S01]  /*5450*/  ISETP.GT.U32.AND P4, PT, R4, R244, PT ;  /* 0x000000f40400720c */ /* 0x000fe20003f84070 */
[--C-:B------:R-:W-:Y:S01]  /*5460*/  @!P3 IMAD.IADD R240, R240, 0x1, -R4.reuse ;  /* 0x00000001f0f0b824 */ /* 0x100fe200078e0a04 */
[----:B------:R-:W-:Y:S01]  /*5470*/  ISETP.GT.U32.AND P3, PT, R4, R246, PT ;  /* 0x000000f60400720c */ /* 0x000fe20003f64070 */
[----:B------:R-:W-:Y:S01]  /*5480*/  @!P2 IMAD.IADD R242, R242, 0x1, -R4 ;  /* 0x00000001f2f2a824 */ /* 0x000fe200078e0a04 */
[----:B------:R-:W-:Y:S01]  /*5490*/  IABS R250, R15 ;  /* 0x0000000f00fa7213 */ /* 0x000fe20000000000 */
[----:B------:R-:W-:Y:S01]  /*54a0*/  @!P0 IMAD.MOV R240, RZ, RZ, -R240 ;  /* 0x000000fffff08224 */ /* 0x000fe200078e0af0 */
[----:B------:R-:W-:-:S02]  /*54b0*/  ISETP.GT.U32.AND P5, PT, R4, R238, PT ;  /* 0x000000ee0400720c */ /* 0x000fc40003fa4070 */
[----:B------:R-:W-:Y:S01]  /*54c0*/  ISETP.GT.U32.AND P2, PT, R4, R242, PT ;  /* 0x000000f20400720c */ /* 0x000fe20003f44070 */
[----:B------:R-:W-:-:S04]  /*54d0*/  IMAD.HI.U32 R8, R5, R250, RZ ;  /* 0x000000fa05087227 */ /* 0x000fc800078e00ff */
[----:B------:R-:W-:Y:S02]  /*54e0*/  @!P4 IMAD.IADD R244, R244, 0x1, -R4 ;  /* 0x00000001f4f4c824 */ /* 0x000fe400078e0a04 */
[----:B------:R-:W-:Y:S02]  /*54f0*/  IMAD.MOV R13, RZ, RZ, -R8 ;  /* 0x000000ffff0d7224 */ /* 0x000fe400078e0a08 */
[----:B------:R-:W-:Y:S01]  /*5500*/  @!P3 IMAD.IADD R246, R246, 0x1, -R4 ;  /* 0x00000001f6f6b824 */ /* 0x000fe200078e0a04 */
[C---:B------:R-:W-:Y:S01]  /*5510*/  ISETP.GT.U32.AND P4, PT, R4.reuse, R244, PT ;  /* 0x000000f40400720c */ /* 0x040fe20003f84070 */
[----:B------:R-:W-:Y:S01]  /*5520*/  IMAD.HI.U32 R8, R5, R252, RZ ;  /* 0x000000fc05087227 */ /* 0x000fe200078e00ff */
[----:B------:R-:W-:Y:S02]  /*5530*/  ISETP.GE.AND P3, PT, R17, RZ, PT ;  /* 0x000000ff1100720c */ /* 0x000fe40003f66270 */
[C---:B------:R-:W-:Y:S01]  /*5540*/  ISETP.GT.U32.AND P0, PT, R4.reuse, R246, PT ;  /* 0x000000f60400720c */ /* 0x040fe20003f04070 */
[----:B------:R-:W-:-:S02]  /*5550*/  IMAD R250, R4, R13, R250 ;  /* 0x0000000d04fa7224 */ /* 0x000fc400078e02fa */
[----:B------:R-:W-:Y:S02]  /*5560*/  IMAD.MOV R13, RZ, RZ, -R8 ;  /* 0x000000ffff0d7224 */ /* 0x000fe400078e0a08 */
[----:B------:R-:W-:-:S04]  /*5570*/  IMAD.HI.U32 R8, R5, R45, RZ ;  /* 0x0000002d05087227 */ /* 0x000fc800078e00ff */
[----:B------:R-:W-:Y:S02]  /*5580*/  IMAD R252, R4, R13, R252 ;  /* 0x0000000d04fc7224 */ /* 0x000fe400078e02fc */
[----:B------:R-:W-:Y:S02]  /*5590*/  IMAD.MOV R13, RZ, RZ, -R8 ;  /* 0x000000ffff0d7224 */ /* 0x000fe400078e0a08 */
[--C-:B------:R-:W-:Y:S01]  /*55a0*/  @!P5 IMAD.IADD R238, R238, 0x1, -R4.reuse ;  /* 0x00000001eeeed824 */ /* 0x100fe200078e0a04 */
[C---:B------:R-:W-:Y:S01]  /*55b0*/  ISETP.GT.U32.AND P5, PT, R4.reuse, R248, PT ;  /* 0x000000f80400720c */ /* 0x040fe20003fa4070 */
[----:B------:R-:W-:Y:S01]  /*55c0*/  IMAD R45, R4, R13, R45 ;  /* 0x0000000d042d7224 */ /* 0x000fe200078e022d */
[----:B------:R-:W-:Y:S01]  /*55d0*/  LOP3.LUT R13, R0, 0x36, RZ, 0xfc, !PT ;  /* 0x00000036000d7812 */ /* 0x000fe200078efcff */
[--C-:B------:R-:W-:Y:S01]  /*55e0*/  @!P4 IMAD.IADD R244, R244, 0x1, -R4.reuse ;  /* 0x00000001f4f4c824 */ /* 0x100fe200078e0a04 */
[----:B------:R-:W-:Y:S01]  /*55f0*/  ISETP.GT.U32.AND P4, PT, R4, R250, PT ;  /* 0x000000fa0400720c */ /* 0x000fe20003f84070 */
[--C-:B------:R-:W-:Y:S01]  /*5600*/  @!P0 IMAD.IADD R246, R246, 0x1, -R4.reuse ;  /* 0x00000001f6f68824 */ /* 0x100fe200078e0a04 */
[----:B------:R-:W-:Y:S01]  /*5610*/  ISETP.GT.U32.AND P0, PT, R4, R45, PT ;  /* 0x0000002d0400720c */ /* 0x000fe20003f04070 */
[----:B------:R-:W-:Y:S01]  /*5620*/  @!P2 IMAD.IADD R242, R242, 0x1, -R4 ;  /* 0x00000001f2f2a824 */ /* 0x000fe200078e0a04 */
[----:B------:R-:W-:Y:S01]  /*5630*/  ISETP.GE.AND P2, PT, R16, RZ, PT ;  /* 0x000000ff1000720c */ /* 0x000fe20003f46270 */
[----:B------:R-:W-:Y:S01]  /*5640*/  @!P6 IMAD.MOV R238, RZ, RZ, -R238 ;  /* 0x000000ffffeee224 */ /* 0x000fe200078e0aee */
[----:B------:R-:W-:Y:S01]  /*5650*/  LOP3.LUT R16, R0, 0x3a, RZ, 0xfc, !PT ;  /* 0x0000003a00107812 */ /* 0x000fe200078efcff */
[----:B------:R-:W-:Y:S01]  /*5660*/  @!P1 IMAD.MOV R242, RZ, RZ, -R242 ;  /* 0x000000fffff29224 */ /* 0x000fe200078e0af2 */
[----:B------:R-:W-:Y:S01]  /*5670*/  ISETP.GT.U32.AND P1, PT, R4, R252, PT ;  /* 0x000000fc0400720c */ /* 0x000fe20003f24070 */
[----:B------:R-:W-:Y:S01]  /*5680*/  @!P5 IMAD.IADD R248, R248, 0x1, -R4 ;  /* 0x00000001f8f8d824 */ /* 0x000fe200078e0a04 */
[----:B------:R-:W-:Y:S01]  /*5690*/  IABS R43, R16 ;  /* 0x00000010002b7213 */ /* 0x000fe20000000000 */
[----:B------:R-:W-:Y:S01]  /*56a0*/  @!P3 IMAD.MOV R246, RZ, RZ, -R246 ;  /* 0x000000fffff6b224 */ /* 0x000fe200078e0af6 */
[----:B------:R-:W-:Y:S01]  /*56b0*/  ISETP.GE.AND P5, PT, R14, RZ, PT ;  /* 0x000000ff0e00720c */ /* 0x000fe20003fa6270 */
[--C-:B------:R-:W-:Y:S01]  /*56c0*/  @!P4 IMAD.IADD R250, R250, 0x1, -R4.reuse ;  /* 0x00000001fafac824 */ /* 0x100fe200078e0a04 */
[----:B------:R-:W-:Y:S01]  /*56d0*/  ISETP.GT.U32.AND P4, PT, R4, R248, PT ;  /* 0x000000f80400720c */ /* 0x000fe20003f84070 */
[----:B------:R-:W-:Y:S01]  /*56e0*/  @!P0 IMAD.IADD R45, R45, 0x1, -R4 ;  /* 0x000000012d2d8824 */ /* 0x000fe200078e0a04 */
[----:B------:R-:W-:Y:S01]  /*56f0*/  LOP3.LUT R14, R0, 0x34, RZ, 0xfc, !PT ;  /* 0x00000034000e7812 */ /* 0x000fe200078efcff */
[----:B------:R-:W-:Y:S01]  /*5700*/  IMAD.HI.U32 R8, R5, R43, RZ ;  /* 0x0000002b05087227 */ /* 0x000fe200078e00ff */
[----:B------:R-:W-:-:S02]  /*5710*/  ISETP.GT.U32.AND P6, PT, R4, R250, PT ;  /* 0x000000fa0400720c */ /* 0x000fc40003fc4070 */
[----:B------:R-:W-:Y:S01]  /*5720*/  ISETP.GT.U32.AND P0, PT, R4, R45, PT ;  /* 0x0000002d0400720c */ /* 0x000fe20003f04070 */
[----:B------:R-:W-:Y:S01]  /*5730*/  IMAD.MOV R8, RZ, RZ, -R8 ;  /* 0x000000ffff087224 */ /* 0x000fe200078e0a08 */
[----:B------:R-:W-:Y:S01]  /*5740*/  IABS R39, R14 ;  /* 0x0000000e00277213 */ /* 0x000fe20000000000 */
[----:B------:R-:W-:Y:S01]  /*5750*/  @!P2 IMAD.MOV R244, RZ, RZ, -R244 ;  /* 0x000000fffff4a224 */ /* 0x000fe200078e0af4 */
[----:B------:R-:W-:Y:S01]  /*5760*/  ISETP.GE.AND P2, PT, R15, RZ, PT ;  /* 0x000000ff0f00720c */ /* 0x000fe20003f46270 */
        /* <DEDUP_REMOVED lines=8> */
[--C-:B------:R-:W-:Y:S01]  /*57f0*/  @!P0 IMAD.IADD R45, R45, 0x1, -R4.reuse ;  /* 0x000000012d2d8824 */ /* 0x100fe200078e0a04 */
[----:B------:R-:W-:Y:S01]  /*5800*/  IABS R41, R8 ;  /* 0x0000000800297213 */ /* 0x000fe20000000000 */
[----:B------:R-:W-:Y:S01]  /*5810*/  @!P6 IMAD.IADD R250, R250, 0x1, -R4 ;  /* 0x00000001fafae824 */ /* 0x000fe200078e0a04 */
[----:B------:R-:W-:-:S02]  /*5820*/  ISETP.GT.U32.AND P0, PT, R4, R43, PT ;  /* 0x0000002b0400720c */ /* 0x000fc40003f04070 */
[----:B------:R-:W-:Y:S01]  /*5830*/  ISETP.GE.AND P3, PT, R8, RZ, PT ;  /* 0x000000ff0800720c */ /* 0x000fe20003f66270 */
[----:B------:R-:W-:Y:S01]  /*5840*/  IMAD.HI.U32 R8, R5, R41, RZ ;  /* 0x0000002905087227 */ /* 0x000fe200078e00ff */
[----:B------:R-:W-:Y:S02]  /*5850*/  ISETP.GE.AND P6, PT, R19, RZ, PT ;  /* 0x000000ff1300720c */ /* 0x000fe40003fc6270 */
[----:B------:R-:W-:Y:S01]  /*5860*/  ISETP.GE.AND P1, PT, R16, RZ, PT ;  /* 0x000000ff1000720c */ /* 0x000fe20003f26270 */
[----:B------:R-:W-:Y:S01]  /*5870*/  @!P2 IMAD.MOV R250, RZ, RZ, -R250 ;  /* 0x000000fffffaa224 */ /* 0x000fe200078e0afa */
[----:B------:R-:W-:Y:S01]  /*5880*/  ISETP.GE.AND P2, PT, R13, RZ, PT ;  /* 0x000000ff0d00720c */ /* 0x000fe20003f46270 */
[----:B------:R-:W-:Y:S01]  /*5890*/  IMAD.HI.U32 R13, R5, R15, RZ ;  /* 0x0000000f050d7227 */ /* 0x000fe200078e00ff */
[C---:B------:R-:W-:Y:S02]  /*58a0*/  LOP3.LUT R16, R0.reuse, 0x32, RZ, 0xfc, !PT ;  /* 0x0000003200107812 */ /* 0x040fe400078efcff */
[----:B------:R-:W-:Y:S01]  /*58b0*/  LOP3.LUT R18, R0, 0x30, RZ, 0xfc, !PT ;  /* 0x0000003000127812 */ /* 0x000fe200078efcff */
[----:B------:R-:W-:Y:S01]  /*58c0*/  IMAD.MOV R8, RZ, RZ, -R8 ;  /* 0x000000ffff087224 */ /* 0x000fe200078e0a08 */
[----:B------:R-:W-:Y:S01]  /*58d0*/  IABS R37, R16 ;  /* 0x0000001000257213 */ /* 0x000fe20000000000 */
[----:B------:R-:W-:Y:S01]  /*58e0*/  @!P5 IMAD.IADD R252, R252, 0x1, -R4 ;  /* 0x00000001fcfcd824 */ /* 0x000fe200078e0a04 */
[----:B------:R-:W-:Y:S01]  /*58f0*/  ISETP.GE.AND P5, PT, R14, RZ, PT ;  /* 0x000000ff0e00720c */ /* 0x000fe20003fa6270 */
[----:B------:R-:W-:Y:S01]  /*5900*/  IMAD.MOV R13, RZ, RZ, -R13 ;  /* 0x000000ffff0d7224 */ /* 0x000fe200078e0a0d */
[----:B------:R-:W-:Y:S01]  /*5910*/  IABS R35, R18 ;  /* 0x0000001200237213 */ /* 0x000fe20000000000 */
[----:B------:R-:W-:-:S02]  /*5920*/  IMAD R41, R4, R8, R41 ;  /* 0x0000000804297224 */ /* 0x000fc400078e0229 */
[----:B------:R-:W-:Y:S02]  /*5930*/  @!P0 IMAD.IADD R43, R43, 0x1, -R4 ;  /* 0x000000012b2b8824 */ /* 0x000fe400078e0a04 */
[C---:B------:R-:W-:Y:S01]  /*5940*/  IMAD R13, R4.reuse, R13, R15 ;  /* 0x0000000d040d7224 */ /* 0x040fe200078e020f */
[C---:B------:R-:W-:Y:S01]  /*5950*/  ISETP.GT.U32.AND P0, PT, R4.reuse, R41, PT ;  /* 0x000000290400720c */ /* 0x040fe20003f04070 */
[----:B------:R-:W-:Y:S01]  /*5960*/  @!P4 IMAD.MOV R252, RZ, RZ, -R252 ;  /* 0x000000fffffcc224 */ /* 0x000fe200078e0afc */
[C---:B------:R-:W-:Y:S01]  /*5970*/  ISETP.GT.U32.AND P4, PT, R4.reuse, R43, PT ;  /* 0x0000002b0400720c */ /* 0x040fe20003f84070 */
[----:B------:R-:W-:Y:S01]  /*5980*/  @!P6 IMAD.MOV R45, RZ, RZ, -R45 ;  /* 0x000000ffff2de224 */ /* 0x000fe200078e0a2d */
[----:B------:R-:W-:Y:S01]  /*5990*/  ISETP.GT.U32.AND P6, PT, R4, R13, PT ;  /* 0x0000000d0400720c */ /* 0x000fe20003fc4070 */
[----:B------:R-:W-:Y:S01]  /*59a0*/  IMAD.HI.U32 R8, R5, R37, RZ ;  /* 0x0000002505087227 */ /* 0x000fe200078e00ff */
[----:B------:R-:W-:-:S03]  /*59b0*/  IABS R15, R20 ;  /* 0x00000014000f7213 */ /* 0x000fc60000000000 */
[----:B------:R-:W-:-:S04]  /*59c0*/  IMAD.HI.U32 R14, R5, R39, RZ ;  /* 0x00000027050e7227 */ /* 0x000fc800078e00ff */
[----:B------:R-:W-:Y:S02]  /*59d0*/  IMAD.MOV R8, RZ, RZ, -R8 ;  /* 0x000000ffff087224 */ /* 0x000fe400078e0a08 */
[----:B------:R-:W-:Y:S02]  /*59e0*/  IMAD.MOV R14, RZ, RZ, -R14 ;  /* 0x000000ffff0e7224 */ /* 0x000fe400078e0a0e */
[C---:B------:R-:W-:Y:S02]  /*59f0*/  IMAD R37, R4.reuse, R8, R37 ;  /* 0x0000000804257224 */ /* 0x040fe400078e0225 */
[--C-:B------:R-:W-:Y:S02]  /*5a00*/  @!P4 IMAD.IADD R43, R43, 0x1, -R4.reuse ;  /* 0x000000012b2bc824 */ /* 0x100fe400078e0a04 */
[----:B------:R-:W-:Y:S02]  /*5a10*/  @!P0 IMAD.IADD R41, R41, 0x1, -R4 ;  /* 0x0000000129298824 */ /* 0x000fe400078e0a04 */
[----:B------:R-:W-:-:S02]  /*5a20*/  IMAD R39, R4, R14, R39 ;  /* 0x0000000e04277224 */ /* 0x000fc400078e0227 */
[----:B------:R-:W-:Y:S01]  /*5a30*/  @!P6 IMAD.IADD R13, R13, 0x1, -R4 ;  /* 0x000000010d0de824 */ /* 0x000fe200078e0a04 */
[C---:B------:R-:W-:Y:S01]  /*5a40*/  ISETP.GT.U32.AND P0, PT, R4.reuse, R41, PT ;  /* 0x000000290400720c */ /* 0x040fe20003f04070 */
[----:B------:R-:W-:Y:S01]  /*5a50*/  @!P1 IMAD.MOV R43, RZ, RZ, -R43 ;  /* 0x000000ffff2b9224 */ /* 0x000fe200078e0a2b */
[C---:B------:R-:W-:Y:S01]  /*5a60*/  ISETP.GT.U32.AND P1, PT, R4.reuse, R37, PT ;  /* 0x000000250400720c */ /* 0x040fe20003f24070 */
[C---:B------:R-:W-:Y:S01]  /*5a70*/  IMAD.HI.U32 R14, R5.reuse, R35, RZ ;  /* 0x00000023050e7227 */ /* 0x040fe200078e00ff */
[C---:B------:R-:W-:Y:S02]  /*5a80*/  ISETP.GT.U32.AND P4, PT, R4.reuse, R39, PT ;  /* 0x000000270400720c */ /* 0x040fe40003f84070 */
[----:B------:R-:W-:Y:S01]  /*5a90*/  ISETP.GT.U32.AND P6, PT, R4, R13, PT ;  /* 0x0000000d0400720c */ /* 0x000fe20003fc4070 */
[----:B------:R-:W-:Y:S02]  /*5aa0*/  IMAD.MOV R14, RZ, RZ, -R14 ;  /* 0x000000ffff0e7224 */ /* 0x000fe400078e0a0e */
[----:B------:R-:W-:-:S04]  /*5ab0*/  IMAD.HI.U32 R8, R5, R15, RZ ;  /* 0x0000000f05087227 */ /* 0x000fc800078e00ff */
[C---:B------:R-:W-:Y:S02]  /*5ac0*/  IMAD R35, R4.reuse, R14, R35 ;  /* 0x0000000e04237224 */ /* 0x040fe400078e0223 */
[----:B------:R-:W-:Y:S02]  /*5ad0*/  IMAD.MOV R8, RZ, RZ, -R8 ;  /* 0x000000ffff087224 */ /* 0x000fe400078e0a08 */
[--C-:B------:R-:W-:Y:S01]  /*5ae0*/  @!P0 IMAD.IADD R41, R41, 0x1, -R4.reuse ;  /* 0x0000000129298824 */ /* 0x100fe200078e0a04 */
[C---:B------:R-:W-:Y:S01]  /*5af0*/  ISETP.GT.U32.AND P0, PT, R4.reuse, R35, PT ;  /* 0x000000230400720c */ /* 0x040fe20003f04070 */
[----:B------:R-:W-:Y:S02]  /*5b00*/  IMAD R15, R4, R8, R15 ;  /* 0x00000008040f7224 */ /* 0x000fe400078e020f */
[--C-:B------:R-:W-:Y:S02]  /*5b10*/  @!P1 IMAD.IADD R37, R37, 0x1, -R4.reuse ;  /* 0x0000000125259824 */ /* 0x100fe400078e0a04 */
[----:B------:R-:W-:-:S02]  /*5b20*/  @!P4 IMAD.IADD R39, R39, 0x1, -R4 ;  /* 0x000000012727c824 */ /* 0x000fc400078e0a04 */
[----:B------:R-:W-:Y:S01]  /*5b30*/  @!P6 IMAD.IADD R13, R13, 0x1, -R4 ;  /* 0x000000010d0de824 */ /* 0x000fe200078e0a04 */
[C---:B------:R-:W-:Y:S01]  /*5b40*/  ISETP.GT.U32.AND P6, PT, R4.reuse, R15, PT ;  /* 0x0000000f0400720c */ /* 0x040fe20003fc4070 */
[C---:B------:R-:W-:Y:S01]  /*5b50*/  IMAD.HI.U32 R8, R5.reuse, R58, RZ ;  /* 0x0000003a05087227 */ /* 0x040fe200078e00ff */
[C---:B------:R-:W-:Y:S02]  /*5b60*/  ISETP.GT.U32.AND P1, PT, R4.reuse, R37, PT ;  /* 0x000000250400720c */ /* 0x040fe40003f24070 */
[----:B------:R-:W-:Y:S01]  /*5b70*/  ISETP.GT.U32.AND P4, PT, R4, R39, PT ;  /* 0x000000270400720c */ /* 0x000fe20003f84070 */
[----:B------:R-:W-:Y:S01]  /*5b80*/  @!P3 IMAD.MOV R41, RZ, RZ, -R41 ;  /* 0x000000ffff29b224 */ /* 0x000fe200078e0a29 */
[----:B------:R-:W-:Y:S01]  /*5b90*/  ISETP.GE.AND P3, PT, R16, RZ, PT ;  /* 0x000000ff1000720c */ /* 0x000fe20003f66270 */
[----:B------:R-:W-:Y:S01]  /*5ba0*/  IMAD.HI.U32 R14, R5, R56, RZ ;  /* 0x00000038050e7227 */ /* 0x000fe200078e00ff */
[----:B------:R-:W-:-:S03]  /*5bb0*/  LOP3.LUT R16, R0, 0x26, RZ, 0xfc, !PT ;  /* 0x0000002600107812 */ /* 0x000fc600078efcff */
[----:B------:R-:W-:Y:S01]  /*5bc0*/  IMAD.MOV R17, RZ, RZ, -R8 ;  /* 0x000000ffff117224 */ /* 0x000fe200078e0a08 */
[----:B------:R-:W-:Y:S01]  /*5bd0*/  LOP3.LUT R8, R0, 0x28, RZ, 0xfc, !PT ;  /* 0x0000002800087812 */ /* 0x000fe200078efcff */
[----:B------:R-:W-:Y:S01]  /*5be0*/  IMAD.MOV R19, RZ, RZ, -R14 ;  /* 0x000000ffff137224 */ /* 0x000fe200078e0a0e */
[----:B------:R-:W-:Y:S01]  /*5bf0*/  IABS R48, R16 ;  /* 0x0000001000307213 */ /* 0x000fe20000000000 */
[----:B------:R-:W-:Y:S01]  /*5c00*/  @!P0 IMAD.IADD R35, R35, 0x1, -R4 ;  /* 0x0000000123238824 */ /* 0x000fe200078e0a04 */
[----:B------:R-:W-:Y:S01]  /*5c10*/  IABS R52, R8 ;  /* 0x0000000800347213 */ /* 0x000fe20000000000 */
[----:B------:R-:W-:Y:S01]  /*5c20*/  IMAD R58, R4, R17, R58 ;  /* 0x00000011043a7224 */ /* 0x000fe200078e023a */
[----:B------:R-:W-:Y:S01]  /*5c30*/  ISETP.GE.AND P0, PT, R20, RZ, PT ;  /* 0x000000ff1400720c */ /* 0x000fe20003f06270 */
[C---:B------:R-:W-:Y:S01]  /*5c40*/  IMAD R56, R4.reuse, R19, R56 ;  /* 0x0000001304387224 */ /* 0x040fe200078e0238 */
[----:B------:R-:W-:Y:S01]  /*5c50*/  IABS R20, R31 ;  /* 0x0000001f00147213 */ /* 0x000fe20000000000 */
[--C-:B------:R-:W-:Y:S01]  /*5c60*/  @!P6 IMAD.IADD R15, R15, 0x1, -R4.reuse ;  /* 0x000000010f0fe824 */ /* 0x100fe200078e0a04 */
[C---:B------:R-:W-:Y:S01]  /*5c70*/  ISETP.GT.U32.AND P6, PT, R4.reuse, R35, PT ;  /* 0x000000230400720c */ /* 0x040fe20003fc4070 */
[--C-:B------:R-:W-:Y:S01]  /*5c80*/  @!P1 IMAD.IADD R37, R37, 0x1, -R4.reuse ;  /* 0x0000000125259824 */ /* 0x100fe200078e0a04 */
[----:B------:R-:W-:Y:S01]  /*5c90*/  ISETP.GT.U32.AND P1, PT, R4, R58, PT ;  /* 0x0000003a0400720c */ /* 0x000fe20003f24070 */
[----:B------:R-:W-:Y:S01]  /*5ca0*/  @!P4 IMAD.IADD R39, R39, 0x1, -R4 ;  /* 0x000000012727c824 */ /* 0x000fe200078e0a04 */
[----:B------:R-:W-:Y:S01]  /*5cb0*/  ISETP.GE.AND P4, PT, R18, RZ, PT ;  /* 0x000000ff1200720c */ /* 0x000fe20003f86270 */
[----:B------:R-:W-:Y:S01]  /*5cc0*/  @!P2 IMAD.MOV R13, RZ, RZ, -R13 ;  /* 0x000000ffff0da224 */ /* 0x000fe200078e0a0d */
[C---:B------:R-:W-:Y:S01]  /*5cd0*/  ISETP.GT.U32.AND P2, PT, R4.reuse, R15, PT ;  /* 0x0000000f0400720c */ /* 0x040fe20003f44070 */
[----:B------:R-:W-:Y:S01]  /*5ce0*/  @!P3 IMAD.MOV R37, RZ, RZ, -R37 ;  /* 0x000000ffff25b224 */ /* 0x000fe200078e0a25 */
[----:B------:R-:W-:Y:S01]  /*5cf0*/  ISETP.GT.U32.AND P3, PT, R4, R56, PT ;  /* 0x000000380400720c */ /* 0x000fe20003f64070 */
[----:B------:R-:W-:Y:S01]  /*5d00*/  IMAD.HI.U32 R14, R5, R48, RZ ;  /* 0x00000030050e7227 */ /* 0x000fe200078e00ff */
[----:B------:R-:W-:-:S03]  /*5d10*/  IABS R18, R29 ;  /* 0x0000001d00127213 */ /* 0x000fc60000000000 */
[--C-:B------:R-:W-:Y:S01]  /*5d20*/  @!P6 IMAD.IADD R35, R35, 0x1, -R4.reuse ;  /* 0x000000012323e824 */ /* 0x100fe200078e0a04 */
[----:B------:R-:W-:Y:S01]  /*5d30*/  ISETP.GE.AND P6, PT, R22, RZ, PT ;  /* 0x000000ff1600720c */ /* 0x000fe20003fc6270 */
[--C-:B------:R-:W-:Y:S01]  /*5d40*/  @!P1 IMAD.IADD R58, R58, 0x1, -R4.reuse ;  /* 0x000000013a3a9824 */ /* 0x100fe200078e0a04 */
[----:B------:R-:W-:Y:S01]  /*5d50*/  ISETP.GE.AND P1, PT, R16, RZ, PT ;  /* 0x000000ff1000720c */ /* 0x000fe20003f26270 */
[----:B------:R-:W-:Y:S01]  /*5d60*/  @!P4 IMAD.MOV R35, RZ, RZ, -R35 ;  /* 0x000000ffff23c224 */ /* 0x000fe200078e0a23 */
[----:B------:R-:W-:Y:S01]  /*5d70*/  LOP3.LUT R16, R0, 0x20, RZ, 0xfc, !PT ;  /* 0x0000002000107812 */ /* 0x000fe200078efcff */
[--C-:B------:R-:W-:Y:S01]  /*5d80*/  @!P2 IMAD.IADD R15, R15, 0x1, -R4.reuse ;  /* 0x000000010f0fa824 */ /* 0x100fe200078e0a04 */
[----:B------:R-:W-:Y:S01]  /*5d90*/  ISETP.GE.AND P2, PT, R8, RZ, PT ;  /* 0x000000ff0800720c */ /* 0x000fe20003f46270 */
[----:B------:R-:W-:Y:S01]  /*5da0*/  @!P3 IMAD.IADD R56, R56, 0x1, -R4 ;  /* 0x000000013838b824 */ /* 0x000fe200078e0a04 */
[----:B------:R-:W-:Y:S01]  /*5db0*/  ISETP.GT.U32.AND P4, PT, R4, R58, PT ;  /* 0x0000003a0400720c */ /* 0x000fe20003f84070 */
[----:B------:R-:W-:Y:S01]  /*5dc0*/  IMAD.HI.U32 R8, R5, R52, RZ ;  /* 0x0000003405087227 */ /* 0x000fe200078e00ff */
[----:B------:R-:W-:-:S02]  /*5dd0*/  IABS R46, R16 ;  /* 0x00000010002e7213 */ /* 0x000fc40000000000 */
[----:B------:R-:W-:Y:S01]  /*5de0*/  ISETP.GT.U32.AND P3, PT, R4, R56, PT ;  /* 0x000000380400720c */ /* 0x000fe20003f64070 */
[----:B------:R-:W-:Y:S01]  /*5df0*/  IMAD.MOV R17, RZ, RZ, -R8 ;  /* 0x000000ffff117224 */ /* 0x000fe200078e0a08 */
[C---:B------:R-:W-:Y:S01]  /*5e00*/  LOP3.LUT R8, R0.reuse, 0x24, RZ, 0xfc, !PT ;  /* 0x0000002400087812 */ /* 0x040fe200078efcff */
[----:B------:R-:W-:Y:S01]  /*5e10*/  IMAD.MOV R19, RZ, RZ, -R14 ;  /* 0x000000ffff137224 */ /* 0x000fe200078e0a0e */
[----:B------:R-:W-:Y:S01]  /*5e20*/  LOP3.LUT R14, R0, 0x22, RZ, 0xfc, !PT ;  /* 0x00000022000e7812 */ /* 0x000fe200078efcff */
[C---:B------:R-:W-:Y:S01]  /*5e30*/  IMAD R52, R4.reuse, R17, R52 ;  /* 0x0000001104347224 */ /* 0x040fe200078e0234 */
[----:B------:R-:W-:Y:S01]  /*5e40*/  IABS R54, R8 ;  /* 0x0000000800367213 */ /* 0x000fe20000000000 */
[----:B------:R-:W-:Y:S01]  /*5e50*/  IMAD R48, R4, R19, R48 ;  /* 0x0000001304307224 */ /* 0x000fe200078e0230 */
[----:B------:R-:W-:Y:S01]  /*5e60*/  IABS R50, R14 ;  /* 0x0000000e00327213 */ /* 0x000fe20000000000 */
[--C-:B------:R-:W-:Y:S01]  /*5e70*/  @!P4 IMAD.IADD R58, R58, 0x1, -R4.reuse ;  /* 0x000000013a3ac824 */ /* 0x100fe200078e0a04 */
[----:B------:R-:W-:Y:S01]  /*5e80*/  ISETP.GT.U32.AND P4, PT, R4, R52, PT ;  /* 0x000000340400720c */ /* 0x000fe20003f84070 */
[----:B------:R-:W-:Y:S01]  /*5e90*/  @!P0 IMAD.MOV R15, RZ, RZ, -R15 ;  /* 0x000000ffff0f8224 */ /* 0x000fe200078e0a0f */
[----:B------:R-:W-:Y:S01]  /*5ea0*/  ISETP.GE.AND P0, PT, R8, RZ, PT ;  /* 0x000000ff0800720c */ /* 0x000fe20003f06270 */
[----:B------:R-:W-:Y:S01]  /*5eb0*/  @!P3 IMAD.IADD R56, R56, 0x1, -R4 ;  /* 0x000000013838b824 */ /* 0x000fe200078e0a04 */
[----:B------:R-:W-:Y:S01]  /*5ec0*/  ISETP.GE.AND P3, PT, R14, RZ, PT ;  /* 0x000000ff0e00720c */ /* 0x000fe20003f66270 */
[----:B------:R-:W-:Y:S01]  /*5ed0*/  IMAD.HI.U32 R8, R5, R54, RZ ;  /* 0x0000003605087227 */ /* 0x000fe200078e00ff */
[----:B------:R-:W-:-:S03]  /*5ee0*/  LOP3.LUT R22, R0, 0x1e, RZ, 0xfc, !PT ;  /* 0x0000001e00167812 */ /* 0x000fc600078efcff */
[----:B------:R-:W-:Y:S01]  /*5ef0*/  @!P6 IMAD.MOV R56, RZ, RZ, -R56 ;  /* 0x000000ffff38e224 */ /* 0x000fe200078e0a38 */
[----:B------:R-:W-:Y:S01]  /*5f00*/  ISETP.GT.U32.AND P6, PT, R4, R48, PT ;  /* 0x000000300400720c */ /* 0x000fe20003fc4070 */
[----:B------:R-:W-:Y:S01]  /*5f10*/  IMAD.HI.U32 R14, R5, R50, RZ ;  /* 0x00000032050e7227 */ /* 0x000fe200078e00ff */
[----:B------:R-:W-:-:S03]  /*5f20*/  IABS R44, R22 ;  /* 0x00000016002c7213 */ /* 0x000fc60000000000 */
[----:B------:R-:W-:Y:S02]  /*5f30*/  @!P4 IMAD.IADD R52, R52, 0x1, -R4 ;  /* 0x000000013434c824 */ /* 0x000fe400078e0a04 */
[----:B------:R-:W-:Y:S02]  /*5f40*/  IMAD.MOV R17, RZ, RZ, -R8 ;  /* 0x000000ffff117224 */ /* 0x000fe400078e0a08 */
[----:B------:R-:W-:Y:S01]  /*5f50*/  IMAD.MOV R19, RZ, RZ, -R14 ;  /* 0x000000ffff137224 */ /* 0x000fe200078e0a0e */
[----:B------:R-:W-:Y:S01]  /*5f60*/  ISETP.GT.U32.AND P4, PT, R4, R52, PT ;  /* 0x000000340400720c */ /* 0x000fe20003f84070 */
[----:B------:R-:W-:-:S04]  /*5f70*/  IMAD.HI.U32 R8, R5, R46, RZ ;  /* 0x0000002e05087227 */ /* 0x000fc800078e00ff */
[----:B------:R-:W-:Y:S02]  /*5f80*/  @!P6 IMAD.IADD R48, R48, 0x1, -R4 ;  /* 0x000000013030e824 */ /* 0x000fe400078e0a04 */
[C---:B------:R-:W-:Y:S02]  /*5f90*/  IMAD R54, R4.reuse, R17, R54 ;  /* 0x0000001104367224 */ /* 0x040fe400078e0236 */
[C---:B------:R-:W-:Y:S01]  /*5fa0*/  IMAD R50, R4.reuse, R19, R50 ;  /* 0x0000001304327224 */ /* 0x040fe200078e0232 */
[----:B------:R-:W-:Y:S01]  /*5fb0*/  ISETP.GT.U32.AND P6, PT, R4, R48, PT ;  /* 0x000000300400720c */ /* 0x000fe20003fc4070 */
[----:B------:R-:W-:Y:S02]  /*5fc0*/  IMAD.MOV R17, RZ, RZ, -R8 ;  /* 0x000000ffff117224 */ /* 0x000fe400078e0a08 */
[----:B------:R-:W-:Y:S01]  /*5fd0*/  @!P4 IMAD.IADD R52, R52, 0x1, -R4 ;  /* 0x000000013434c824 */ /* 0x000fe200078e0a04 */
[C---:B------:R-:W-:Y:S01]  /*5fe0*/  ISETP.GT.U32.AND P4, PT, R4.reuse, R54, PT ;  /* 0x000000360400720c */ /* 0x040fe20003f84070 */
[----:B------:R-:W-:-:S02]  /*5ff0*/  IMAD R46, R4, R17, R46 ;  /* 0x00000011042e7224 */ /* 0x000fc400078e022e */
[----:B------:R-:W-:Y:S01]  /*6000*/  @!P2 IMAD.MOV R52, RZ, RZ, -R52 ;  /* 0x000000ffff34a224 */ /* 0x000fe200078e0a34 */
[----:B------:R-:W-:Y:S01]  /*6010*/  ISETP.GT.U32.AND P2, PT, R4, R50, PT ;  /* 0x000000320400720c */ /* 0x000fe20003f44070 */
[----:B------:R-:W-:-:S04]  /*6020*/  IMAD.HI.U32 R8, R5, R42, RZ ;  /* 0x0000002a05087227 */ /* 0x000fc800078e00ff */
[----:B------:R-:W-:Y:S01]  /*6030*/  @!P6 IMAD.IADD R48, R48, 0x1, -R4 ;  /* 0x000000013030e824 */ /* 0x000fe200078e0a04 */
[----:B------:R-:W-:Y:S01]  /*6040*/  ISETP.GT.U32.AND P6, PT, R4, R46, PT ;  /* 0x0000002e0400720c */ /* 0x000fe20003fc4070 */
[----:B------:R-:W-:Y:S02]  /*6050*/  IMAD.MOV R17, RZ, RZ, -R8 ;  /* 0x000000ffff117224 */ /* 0x000fe400078e0a08 */
[----:B------:R-:W-:-:S04]  /*6060*/  IMAD.HI.U32 R8, R5, R38, RZ ;  /* 0x0000002605087227 */ /* 0x000fc800078e00ff */
[----:B------:R-:W-:Y:S02]  /*6070*/  @!P2 IMAD.IADD R50, R50, 0x1, -R4 ;  /* 0x000000013232a824 */ /* 0x000fe400078e0a04 */
[C---:B------:R-:W-:Y:S02]  /*6080*/  IMAD R42, R4.reuse, R17, R42 ;  /* 0x00000011042a7224 */ /* 0x040fe400078e022a */
[----:B------:R-:W-:Y:S01]  /*6090*/  IMAD.MOV R17, RZ, RZ, -R8 ;  /* 0x000000ffff117224 */ /* 0x000fe200078e0a08 */
[----:B------:R-:W-:Y:S01]  /*60a0*/  ISETP.GT.U32.AND P2, PT, R4, R50, PT ;  /* 0x000000320400720c */ /* 0x000fe20003f44070 */
[----:B------:R-:W-:Y:S02]  /*60b0*/  @!P6 IMAD.IADD R46, R46, 0x1, -R4 ;  /* 0x000000012e2ee824 */ /* 0x000fe400078e0a04 */
[----:B------:R-:W-:Y:S02]  /*60c0*/  IMAD R38, R4, R17, R38 ;  /* 0x0000001104267224 */ /* 0x000fe400078e0226 */
[----:B------:R-:W-:Y:S01]  /*60d0*/  @!P4 IMAD.IADD R54, R54, 0x1, -R4 ;  /* 0x000000013636c824 */ /* 0x000fe200078e0a04 */
[C---:B------:R-:W-:Y:S01]  /*60e0*/  ISETP.GT.U32.AND P6, PT, R4.reuse, R46, PT ;  /* 0x0000002e0400720c */ /* 0x040fe20003fc4070 */
[----:B------:R-:W-:Y:S01]  /*60f0*/  @!P5 IMAD.MOV R39, RZ, RZ, -R39 ;  /* 0x000000ffff27d224 */ /* 0x000fe200078e0a27 */
[----:B------:R-:W-:Y:S01]  /*6100*/  ISETP.GE.AND P5, PT, R21, RZ, PT ;  /* 0x000000ff1500720c */ /* 0x000fe20003fa6270 */
        /* <DEDUP_REMOVED lines=9> */
[----:B------:R-:W-:-:S04]  /*61a0*/  IMAD.HI.U32 R8, R5, R36, RZ ;  /* 0x0000002405087227 */ /* 0x000fc800078e00ff */
[----:B------:R-:W-:Y:S02]  /*61b0*/  @!P2 IMAD.IADD R42, R42, 0x1, -R4 ;  /* 0x000000012a2aa824 */ /* 0x000fe400078e0a04 */
[----:B------:R-:W-:Y:S02]  /*61c0*/  IMAD.MOV R19, RZ, RZ, -R14 ;  /* 0x000000ffff137224 */ /* 0x000fe400078e0a0e */
[----:B------:R-:W-:Y:S01]  /*61d0*/  @!P5 IMAD.MOV R58, RZ, RZ, -R58 ;  /* 0x000000ffff3ad224 */ /* 0x000fe200078e0a3a */
[----:B------:R-:W-:Y:S01]  /*61e0*/  ISETP.GE.AND P5, PT, R16, RZ, PT ;  /* 0x000000ff1000720c */ /* 0x000fe20003fa6270 */
[--C-:B------:R-:W-:Y:S01]  /*61f0*/  @!P6 IMAD.IADD R38, R38, 0x1, -R4.reuse ;  /* 0x000000012626e824 */ /* 0x100fe200078e0a04 */
[----:B------:R-:W-:Y:S01]  /*6200*/  ISETP.GT.U32.AND P6, PT, R4, R42, PT ;  /* 0x0000002a0400720c */ /* 0x000fe20003fc4070 */
[----:B------:R-:W-:Y:S01]  /*6210*/  @!P4 IMAD.IADD R54, R54, 0x1, -R4 ;  /* 0x000000013636c824 */ /* 0x000fe200078e0a04 */
[----:B------:R-:W-:Y:S01]  /*6220*/  ISETP.GT.U32.AND P4, PT, R4, R44, PT ;  /* 0x0000002c0400720c */ /* 0x000fe20003f84070 */
[----:B------:R-:W-:-:S02]  /*6230*/  IMAD.MOV R17, RZ, RZ, -R8 ;  /* 0x000000ffff117224 */ /* 0x000fc400078e0a08 */
[----:B------:R-:W-:Y:S01]  /*6240*/  IMAD R8, R4, R19, R18 ;  /* 0x0000001304087224 */ /* 0x000fe200078e0212 */
[----:B------:R-:W-:Y:S01]  /*6250*/  IABS R19, R33 ;  /* 0x0000002100137213 */ /* 0x000fe20000000000 */
[----:B------:R-:W-:-:S04]  /*6260*/  IMAD.HI.U32 R16, R5, R20, RZ ;  /* 0x0000001405107227 */ /* 0x000fc800078e00ff */
[----:B------:R-:W-:Y:S02]  /*6270*/  IMAD.MOV R21, RZ, RZ, -R16 ;  /* 0x000000ffff157224 */ /* 0x000fe400078e0a10 */
[----:B------:R-:W-:Y:S01]  /*6280*/  @!P6 IMAD.IADD R42, R42, 0x1, -R4 ;  /* 0x000000012a2ae824 */ /* 0x000fe200078e0a04 */
[----:B------:R-:W-:Y:S01]  /*6290*/  ISETP.GT.U32.AND P6, PT, R4, R8, PT ;  /* 0x000000080400720c */ /* 0x000fe20003fc4070 */
[----:B------:R-:W-:-:S04]  /*62a0*/  IMAD.HI.U32 R16, R5, R19, RZ ;  /* 0x0000001305107227 */ /* 0x000fc800078e00ff */
[----:B------:R-:W-:Y:S02]  /*62b0*/  IMAD.MOV R16, RZ, RZ, -R16 ;  /* 0x000000ffff107224 */ /* 0x000fe400078e0a10 */
[----:B------:R-:W-:Y:S01]  /*62c0*/  @!P4 IMAD.IADD R44, R44, 0x1, -R4 ;  /* 0x000000012c2cc824 */ /* 0x000fe200078e0a04 */
[----:B------:R-:W-:Y:S01]  /*62d0*/  ISETP.GE.AND P4, PT, R22, RZ, PT ;  /* 0x000000ff1600720c */ /* 0x000fe20003f86270 */
[C---:B------:R-:W-:Y:S01]  /*62e0*/  IMAD R14, R4.reuse, R21, R20 ;  /* 0x00000015040e7224 */ /* 0x040fe200078e0214 */
[----:B------:R-:W-:Y:S01]  /*62f0*/  IABS R20, R47 ;  /* 0x0000002f00147213 */ /* 0x000fe20000000000 */
[C---:B------:R-:W-:Y:S01]  /*6300*/  IMAD R16, R4.reuse, R16, R19 ;  /* 0x0000001004107224 */ /* 0x040fe200078e0213 */
[----:B------:R-:W-:Y:S01]  /*6310*/  ISETP.GT.U32.AND P2, PT, R4, R44, PT ;  /* 0x0000002c0400720c */ /* 0x000fe20003f44070 */
[----:B------:R-:W-:Y:S01]  /*6320*/  @!P1 IMAD.MOV R48, RZ, RZ, -R48 ;  /* 0x000000ffff309224 */ /* 0x000fe200078e0a30 */
[----:B------:R-:W-:Y:S01]  /*6330*/  IABS R21, R49 ;  /* 0x0000003100157213 */ /* 0x000fe20000000000 */
[----:B------:R-:W-:Y:S01]  /*6340*/  @!P6 IMAD.IADD R8, R8, 0x1, -R4 ;  /* 0x000000010808e824 */ /* 0x000fe200078e0a04 */
[C---:B------:R-:W-:Y:S01]  /*6350*/  ISETP.GT.U32.AND P1, PT, R4.reuse, R38, PT ;  /* 0x000000260400720c */ /* 0x040fe20003f24070 */
[C---:B------:R-:W-:Y:S01]  /*6360*/  IMAD R36, R4.reuse, R17, R36 ;  /* 0x0000001104247224 */ /* 0x040fe200078e0224 */
[----:B------:R-:W-:Y:S01]  /*6370*/  ISETP.GT.U32.AND P6, PT, R4, R16, PT ;  /* 0x000000100400720c */ /* 0x000fe20003fc4070 */
[----:B------:R-:W-:-:S04]  /*6380*/  IMAD.HI.U32 R17, R5, R20, RZ ;  /* 0x0000001405117227 */ /* 0x000fc800078e00ff */
[----:B------:R-:W-:-:S04]  /*6390*/  IMAD.HI.U32 R18, R5, R21, RZ ;  /* 0x0000001505127227 */ /* 0x000fc800078e00ff */
[----:B------:R-:W-:Y:S02]  /*63a0*/  IMAD.MOV R17, RZ, RZ, -R17 ;  /* 0x000000ffff117224 */ /* 0x000fe400078e0a11 */
[----:B------:R-:W-:Y:S02]  /*63b0*/  IMAD.MOV R22, RZ, RZ, -R18 ;  /* 0x000000ffff167224 */ /* 0x000fe400078e0a12 */
[----:B------:R-:W-:Y:S02]  /*63c0*/  IMAD R18, R4, R17, R20 ;  /* 0x0000001104127224 */ /* 0x000fe400078e0214 */
[--C-:B------:R-:W-:Y:S01]  /*63d0*/  @!P2 IMAD.IADD R44, R44, 0x1, -R4.reuse ;  /* 0x000000012c2ca824 */ /* 0x100fe200078e0a04 */
[----:B------:R-:W-:Y:S01]  /*63e0*/  ISETP.GT.U32.AND P2, PT, R4, R36, PT ;  /* 0x000000240400720c */ /* 0x000fe20003f44070 */
[--C-:B------:R-:W-:Y:S01]  /*63f0*/  @!P1 IMAD.IADD R38, R38, 0x1, -R4.reuse ;  /* 0x0000000126269824 */ /* 0x100fe200078e0a04 */
[----:B------:R-:W-:Y:S01]  /*6400*/  ISETP.GT.U32.AND P1, PT, R4, R14, PT ;  /* 0x0000000e0400720c */ /* 0x000fe20003f24070 */
[----:B------:R-:W-:Y:S01]  /*6410*/  @!P6 IMAD.IADD R16, R16, 0x1, -R4 ;  /* 0x000000011010e824 */ /* 0x000fe200078e0a04 */
[----:B------:R-:W-:Y:S01]  /*6420*/  ISETP.GT.U32.AND P6, PT, R4, R18, PT ;  /* 0x000000120400720c */ /* 0x000fe20003fc4070 */
[----:B------:R-:W-:-:S04]  /*6430*/  IMAD.HI.U32 R19, R5, R23, RZ ;  /* 0x0000001705137227 */ /* 0x000fc800078e00ff */
[----:B------:R-:W-:Y:S02]  /*6440*/  IMAD R20, R4, R22, R21 ;  /* 0x0000001604147224 */ /* 0x000fe400078e0215 */
[----:B------:R-:W-:Y:S02]  /*6450*/  IMAD.MOV R19, RZ, RZ, -R19 ;  /* 0x000000ffff137224 */ /* 0x000fe400078e0a13 */
[--C-:B------:R-:W-:Y:S01]  /*6460*/  @!P2 IMAD.IADD R36, R36, 0x1, -R4.reuse ;  /* 0x000000012424a824 */ /* 0x100fe200078e0a04 */
[----:B------:R-:W-:Y:S01]  /*6470*/  ISETP.GE.AND P2, PT, R24, RZ, PT ;  /* 0x000000ff1800720c */ /* 0x000fe20003f46270 */
[--C-:B------:R-:W-:Y:S01]  /*6480*/  @!P1 IMAD.IADD R14, R14, 0x1, -R4.reuse ;  /* 0x000000010e0e9824 */ /* 0x100fe200078e0a04 */
[----:B------:R-:W-:Y:S01]  /*6490*/  IABS R24, R53 ;  /* 0x0000003500187213 */ /* 0x000fe20000000000 */
[----:B------:R-:W-:Y:S01]  /*64a0*/  @!P6 IMAD.IADD R18, R18, 0x1, -R4 ;  /* 0x000000011212e824 */ /* 0x000fe200078e0a04 */
[C---:B------:R-:W-:Y:S01]  /*64b0*/  ISETP.GT.U32.AND P6, PT, R4.reuse, R20, PT ;  /* 0x000000140400720c */ /* 0x040fe20003fc4070 */
[----:B------:R-:W-:Y:S01]  /*64c0*/  IMAD R22, R4, R19, R23 ;  /* 0x0000001304167224 */ /* 0x000fe200078e0217 */
[----:B------:R-:W-:Y:S01]  /*64d0*/  ISETP.GE.AND P1, PT, R25, RZ, PT ;  /* 0x000000ff1900720c */ /* 0x000fe20003f26270 */
[----:B------:R-:W-:Y:S01]  /*64e0*/  @!P0 IMAD.MOV R54, RZ, RZ, -R54 ;  /* 0x000000ffff368224 */ /* 0x000fe200078e0a36 */
[----:B------:R-:W-:Y:S01]  /*64f0*/  LOP3.LUT R23, R0, 0x2, RZ, 0xfc, !PT ;  /* 0x0000000200177812 */ /* 0x000fe200078efcff */
[----:B------:R-:W-:Y:S01]  /*6500*/  @!P3 IMAD.MOV R50, RZ, RZ, -R50 ;  /* 0x000000ffff32b224 */ /* 0x000fe200078e0a32 */
[C---:B------:R-:W-:Y:S01]  /*6510*/  ISETP.GT.U32.AND P0, PT, R4.reuse, R36, PT ;  /* 0x000000240400720c */ /* 0x040fe20003f04070 */
[----:B------:R-:W-:Y:S01]  /*6520*/  @!P5 IMAD.MOV R46, RZ, RZ, -R46 ;  /* 0x000000ffff2ed224 */ /* 0x000fe200078e0a2e */
[C---:B------:R-:W-:Y:S01]  /*6530*/  ISETP.GT.U32.AND P3, PT, R4.reuse, R8, PT ;  /* 0x000000080400720c */ /* 0x040fe20003f64070 */
[----:B------:R-:W-:Y:S01]  /*6540*/  IMAD.HI.U32 R0, R5, R24, RZ ;  /* 0x0000001805007227 */ /* 0x000fe200078e00ff */
[----:B------:R-:W-:-:S02]  /*6550*/  ISETP.GT.U32.AND P5, PT, R4, R14, PT ;  /* 0x0000000e0400720c */ /* 0x000fc40003fa4070 */
[----:B------:R-:W-:Y:S01]  /*6560*/  IABS R32, R23 ;  /* 0x0000001700207213 */ /* 0x000fe20000000000 */
[----:B------:R-:W-:-:S04]  /*6570*/  IMAD.HI.U32 R17, R5, R26, RZ ;  /* 0x0000001a05117227 */ /* 0x000fc800078e00ff */
[----:B------:R-:W-:-:S04]  /*6580*/  IMAD.HI.U32 R19, R5, R28, RZ ;  /* 0x0000001c05137227 */ /* 0x000fc800078e00ff */
[----:B------:R-:W-:Y:S01]  /*6590*/  @!P4 IMAD.MOV R44, RZ, RZ, -R44 ;  /* 0x000000ffff2cc224 */ /* 0x000fe200078e0a2c */
[----:B------:R-:W-:Y:S01]  /*65a0*/  ISETP.GT.U32.AND P4, PT, R4, R16, PT ;  /* 0x000000100400720c */ /* 0x000fe20003f84070 */
[----:B------:R-:W-:-:S04]  /*65b0*/  IMAD.HI.U32 R21, R5, R30, RZ ;  /* 0x0000001e05157227 */ /* 0x000fc800078e00ff */
[----:B------:R-:W-:Y:S02]  /*65c0*/  IMAD.MOV R25, RZ, RZ, -R0 ;  /* 0x000000ffff197224 */ /* 0x000fe400078e0a00 */
[----:B------:R-:W-:Y:S02]  /*65d0*/  IMAD.MOV R17, RZ, RZ, -R17 ;  /* 0x000000ffff117224 */ /* 0x000fe400078e0a11 */
[----:B------:R-:W-:Y:S02]  /*65e0*/  IMAD.MOV R19, RZ, RZ, -R19 ;  /* 0x000000ffff137224 */ /* 0x000fe400078e0a13 */
[----:B------:R-:W-:Y:S02]  /*65f0*/  IMAD.MOV R21, RZ, RZ, -R21 ;  /* 0x000000ffff157224 */ /* 0x000fe400078e0a15 */
[C---:B------:R-:W-:Y:S02]  /*6600*/  IMAD R24, R4.reuse, R25, R24 ;  /* 0x0000001904187224 */ /* 0x040fe400078e0218 */
[----:B------:R-:W-:-:S02]  /*6610*/  IMAD R26, R4, R17, R26 ;  /* 0x00000011041a7224 */ /* 0x000fc400078e021a */
[----:B------:R-:W-:Y:S02]  /*6620*/  IMAD R28, R4, R19, R28 ;  /* 0x00000013041c7224 */ /* 0x000fe400078e021c */
[----:B------:R-:W-:Y:S01]  /*6630*/  @!P6 IMAD.IADD R20, R20, 0x1, -R4 ;  /* 0x000000011414e824 */ /* 0x000fe200078e0a04 */
[C---:B------:R-:W-:Y:S01]  /*6640*/  ISETP.GT.U32.AND P6, PT, R4.reuse, R18, PT ;  /* 0x000000120400720c */ /* 0x040fe20003fc4070 */
[C---:B------:R-:W-:Y:S02]  /*6650*/  IMAD R30, R4.reuse, R21, R30 ;  /* 0x00000015041e7224 */ /* 0x040fe400078e021e */
[----:B------:R-:W-:Y:S01]  /*6660*/  @!P2 IMAD.MOV R42, RZ, RZ, -R42 ;  /* 0x000000ffff2aa224 */ /* 0x000fe200078e0a2a */
[C---:B------:R-:W-:Y:S01]  /*6670*/  ISETP.GT.U32.AND P2, PT, R4.reuse, R20, PT ;  /* 0x000000140400720c */ /* 0x040fe20003f44070 */
[----:B------:R-:W-:Y:S01]  /*6680*/  @!P1 IMAD.MOV R38, RZ, RZ, -R38 ;  /* 0x000000ffff269224 */ /* 0x000fe200078e0a26 */
[----:B------:R-:W-:Y:S01]  /*6690*/  ISETP.GT.U32.AND P1, PT, R4, R22, PT ;  /* 0x000000160400720c */ /* 0x000fe20003f24070 */
[--C-:B------:R-:W-:Y:S01]  /*66a0*/  @!P0 IMAD.IADD R36, R36, 0x1, -R4.reuse ;  /* 0x0000000124248824 */ /* 0x100fe200078e0a04 */
[----:B------:R-:W-:Y:S01]  /*66b0*/  ISETP.GT.U32.AND P0, PT, R4, R24, PT ;  /* 0x000000180400720c */ /* 0x000fe20003f04070 */
[--C-:B------:R-:W-:Y:S01]  /*66c0*/  @!P3 IMAD.IADD R8, R8, 0x1, -R4.reuse ;  /* 0x000000010808b824 */ /* 0x100fe200078e0a04 */
[----:B------:R-:W-:Y:S01]  /*66d0*/  ISETP.GT.U32.AND P3, PT, R4, R26, PT ;  /* 0x0000001a0400720c */ /* 0x000fe20003f64070 */
[----:B------:R-:W-:Y:S01]  /*66e0*/  @!P5 IMAD.IADD R14, R14, 0x1, -R4 ;  /* 0x000000010e0ed824 */ /* 0x000fe200078e0a04 */
[----:B------:R-:W-:Y:S01]  /*66f0*/  ISETP.GT.U32.AND P5, PT, R4, R28, PT ;  /* 0x0000001c0400720c */ /* 0x000fe20003fa4070 */
[----:B------:R-:W-:-:S04]  /*6700*/  IMAD.HI.U32 R5, R5, R32, RZ ;  /* 0x0000002005057227 */ /* 0x000fc800078e00ff */
[--C-:B------:R-:W-:Y:S01]  /*6710*/  @!P4 IMAD.IADD R16, R16, 0x1, -R4.reuse ;  /* 0x000000011010c824 */ /* 0x100fe200078e0a04 */
[----:B------:R-:W-:Y:S01]  /*6720*/  ISETP.GT.U32.AND P4, PT, R4, R30, PT ;  /* 0x0000001e0400720c */ /* 0x000fe20003f84070 */
[----:B------:R-:W-:Y:S02]  /*6730*/  IMAD.MOV R5, RZ, RZ, -R5 ;  /* 0x000000ffff057224 */ /* 0x000fe400078e0a05 */
[----:B------:R-:W-:Y:S02]  /*6740*/  @!P6 IMAD.IADD R18, R18, 0x1, -R4 ;  /* 0x000000011212e824 */ /* 0x000fe400078e0a04 */
[----:B------:R-:W-:Y:S01]  /*6750*/  IMAD R32, R4, R5, R32 ;  /* 0x0000000504207224 */ /* 0x000fe200078e0220 */
[----:B------:R-:W-:Y:S01]  /*6760*/  LOP3.LUT R5, R245, 0x7f, RZ, 0xc0, !PT ;  /* 0x0000007ff5057812 */ /* 0x000fe200078ec0ff */
[--C-:B------:R-:W-:Y:S01]  /*6770*/  @!P2 IMAD.IADD R20, R20, 0x1, -R4.reuse ;  /* 0x000000011414a824 */ /* 0x100fe200078e0a04 */
[----:B------:R-:W-:Y:S01]  /*6780*/  ISETP.GE.AND P2, PT, R27, RZ, PT ;  /* 0x000000ff1b00720c */ /* 0x000fe20003f46270 */
[--C-:B------:R-:W-:Y:S01]  /*6790*/  @!P1 IMAD.IADD R22, R22, 0x1, -R4.reuse ;  /* 0x0000000116169824 */ /* 0x100fe200078e0a04 */
[----:B------:R-:W-:Y:S01]  /*67a0*/  ISETP.GT.U32.AND P6, PT, R4, R32, PT ;  /* 0x000000200400720c */ /* 0x000fe20003fc4070 */
[--C-:B------:R-:W-:Y:S01]  /*67b0*/  @!P0 IMAD.IADD R24, R24, 0x1, -R4.reuse ;  /* 0x0000000118188824 */ /* 0x100fe200078e0a04 */
[----:B------:R-:W-:Y:S01]  /*67c0*/  ISETP.GE.AND P1, PT, R29, RZ, PT ;  /* 0x000000ff1d00720c */ /* 0x000fe20003f26270 */
[--C-:B------:R-:W-:Y:S01]  /*67d0*/  @!P3 IMAD.IADD R26, R26, 0x1, -R4.reuse ;  /* 0x000000011a1ab824 */ /* 0x100fe200078e0a04 */
[----:B------:R-:W-:Y:S01]  /*67e0*/  ISETP.GE.AND P0, PT, R31, RZ, PT ;  /* 0x000000ff1f00720c */ /* 0x000fe20003f06270 */
[--C-:B------:R-:W-:Y:S01]  /*67f0*/  @!P5 IMAD.IADD R28, R28, 0x1, -R4.reuse ;  /* 0x000000011c1cd824 */ /* 0x100fe200078e0a04 */
[----:B------:R-:W-:Y:S01]  /*6800*/  ISETP.GE.AND P3, PT, R33, RZ, PT ;  /* 0x000000ff2100720c */ /* 0x000fe20003f66270 */
[----:B------:R-:W-:Y:S01]  /*6810*/  @!P4 IMAD.IADD R30, R30, 0x1, -R4 ;  /* 0x000000011e1ec824 */ /* 0x000fe200078e0a04 */
[----:B------:R-:W-:Y:S01]  /*6820*/  ISETP.GE.AND P5, PT, R47, RZ, PT ;  /* 0x000000ff2f00720c */ /* 0x000fe20003fa6270 */
[----:B------:R-:W-:Y:S01]  /*6830*/  IMAD.SHL.U32 R0, R245, 0x200, RZ ;  /* 0x00000200f5007824 */ /* 0x000fe200078e00ff */
[----:B------:R-:W-:Y:S01]  /*6840*/  ISETP.GE.AND P4, PT, R49, RZ, PT ;  /* 0x000000ff3100720c */ /* 0x000fe20003f86270 */
[----:B------:R-:W-:Y:S01]  /*6850*/  @!P2 IMAD.MOV R36, RZ, RZ, -R36 ;  /* 0x000000ffff24a224 */ /* 0x000fe200078e0a24 */
[----:B------:R-:W-:Y:S01]  /*6860*/  ISETP.GT.U32.AND P2, PT, R4, R22, PT ;  /* 0x000000160400720c */ /* 0x000fe20003f44070 */
[----:B------:R-:W-:Y:S01]  /*6870*/  @!P6 IMAD.IADD R32, R32, 0x1, -R4 ;  /* 0x000000012020e824 */ /* 0x000fe200078e0a04 */
[----:B------:R-:W-:Y:S01]  /*6880*/  ISETP.GE.AND P6, PT, R51, RZ, PT ;  /* 0x000000ff3300720c */ /* 0x000fe20003fc6270 */
[----:B------:R-:W-:Y:S01]  /*6890*/  @!P1 IMAD.MOV R8, RZ, RZ, -R8 ;  /* 0x000000ffff089224 */ /* 0x000fe200078e0a08 */
[C---:B------:R-:W-:Y:S01]  /*68a0*/  ISETP.GT.U32.AND P1, PT, R4.reuse, R24, PT ;  /* 0x000000180400720c */ /* 0x040fe20003f24070 */
[----:B------:R-:W-:Y:S01]  /*68b0*/  @!P0 IMAD.MOV R14, RZ, RZ, -R14 ;  /* 0x000000ffff0e8224 */ /* 0x000fe200078e0a0e */
[C---:B------:R-:W-:Y:S01]  /*68c0*/  ISETP.GT.U32.AND P0, PT, R4.reuse, R26, PT ;  /* 0x0000001a0400720c */ /* 0x040fe20003f04070 */
[----:B------:R-:W-:Y:S01]  /*68d0*/  @!P3 IMAD.MOV R16, RZ, RZ, -R16 ;  /* 0x000000ffff10b224 */ /* 0x000fe200078e0a10 */
[C---:B------:R-:W-:Y:S01]  /*68e0*/  ISETP.GT.U32.AND P3, PT, R4.reuse, R28, PT ;  /* 0x0000001c0400720c */ /* 0x040fe20003f64070 */
[----:B------:R-:W-:Y:S01]  /*68f0*/  @!P5 IMAD.MOV R18, RZ, RZ, -R18 ;  /* 0x000000ffff12d224 */ /* 0x000fe200078e0a12 */
[C---:B------:R-:W-:Y:S01]  /*6900*/  ISETP.GT.U32.AND P5, PT, R4.reuse, R30, PT ;  /* 0x0000001e0400720c */ /* 0x040fe20003fa4070 */
[----:B------:R-:W-:Y:S01]  /*6910*/  @!P4 IMAD.MOV R20, RZ, RZ, -R20 ;  /* 0x000000ffff14c224 */ /* 0x000fe200078e0a14 */
[----:B------:R-:W-:Y:S01]  /*6920*/  ISETP.GT.U32.AND P4, PT, R4, R32, PT ;  /* 0x000000200400720c */ /* 0x000fe20003f84070 */
[----:B------:R-:W-:Y:S01]  /*6930*/  @!P2 IMAD.IADD R22, R22, 0x1, -R4 ;  /* 0x000000011616a824 */ /* 0x000fe200078e0a04 */
[----:B------:R-:W-:-:S02]  /*6940*/  ISETP.GE.AND P2, PT, R53, RZ, PT ;  /* 0x000000ff3500720c */ /* 0x000fc40003f46270 */
[----:B------:R-:W-:Y:S01]  /*6950*/  LOP3.LUT R3, R3, 0x8000, R0, 0xf8, !PT ;  /* 0x0000800003037812 */ /* 0x000fe200078ef800 */
[--C-:B------:R-:W-:Y:S01]  /*6960*/  @!P1 IMAD.IADD R24, R24, 0x1, -R4.reuse ;  /* 0x0000000118189824 */ /* 0x100fe200078e0a04 */
[----:B------:R-:W-:Y:S01]  /*6970*/  ISETP.GE.AND P1, PT, R55, RZ, PT ;  /* 0x000000ff3700720c */ /* 0x000fe20003f26270 */
[--C-:B------:R-:W-:Y:S01]  /*6980*/  @!P0 IMAD.IADD R26, R26, 0x1, -R4.reuse ;  /* 0x000000011a1a8824 */ /* 0x100fe200078e0a04 */
[----:B------:R-:W-:Y:S01]  /*6990*/  ISETP.GE.AND P0, PT, R57, RZ, PT ;  /* 0x000000ff3900720c */ /* 0x000fe20003f06270 */
[--C-:B------:R-:W-:Y:S01]  /*69a0*/  @!P3 IMAD.IADD R28, R28, 0x1, -R4.reuse ;  /* 0x000000011c1cb824 */ /* 0x100fe200078e0a04 */
[----:B------:R-:W-:Y:S01]  /*69b0*/  ISETP.GE.AND P3, PT, R59, RZ, PT ;  /* 0x000000ff3b00720c */ /* 0x000fe20003f66270 */
[--C-:B------:R-:W-:Y:S01]  /*69c0*/  @!P5 IMAD.IADD R30, R30, 0x1, -R4.reuse ;  /* 0x000000011e1ed824 */ /* 0x100fe200078e0a04 */
[----:B------:R-:W-:Y:S01]  /*69d0*/  ISETP.GE.AND P5, PT, R23, RZ, PT ;  /* 0x000000ff1700720c */ /* 0x000fe20003fa6270 */
[----:B------:R-:W-:Y:S01]  /*69e0*/  @!P4 IMAD.IADD R32, R32, 0x1, -R4 ;  /* 0x000000012020c824 */ /* 0x000fe200078e0a04 */
[----:B------:R-:W-:Y:S01]  /*69f0*/  ISETP.NE.AND P4, PT, R9, RZ, PT ;  /* 0x000000ff0900720c */ /* 0x000fe20003f85270 */
[----:B------:R-:W-:Y:S01]  /*6a00*/  IMAD R0, R5, UR17, RZ ;  /* 0x0000001105007c24 */ /* 0x000fe2000f8e02ff */
[----:B------:R-:W-:Y:S01]  /*6a10*/  LOP3.LUT R9, RZ, R9, RZ, 0x33, !PT ;  /* 0x00000009ff097212 */ /* 0x000fe200078e33ff */
[----:B------:R-:W-:Y:S01]  /*6a20*/  @!P6 IMAD.MOV R22, RZ, RZ, -R22 ;  /* 0x000000ffff16e224 */ /* 0x000fe200078e0a16 */
[----:B------:R-:W-:Y:S01]  /*6a30*/  USHF.L.U32 UR17, UR17, 0x7, URZ ;  /* 0x0000000711117899 */ /* 0x000fe2000800063f */
[----:B------:R-:W-:Y:S01]  /*6a40*/  @!P2 IMAD.MOV R24, RZ, RZ, -R24 ;  /* 0x000000ffff18a224 */ /* 0x000fe200078e0a18 */
[C---:B------:R-:W-:Y:S01]  /*6a50*/  SEL R241, R9.reuse, R40, !P4 ;  /* 0x0000002809f17207 */ /* 0x040fe20006000000 */
[----:B------:R-:W-:Y:S01]  /*6a60*/  @!P1 IMAD.MOV R26, RZ, RZ, -R26 ;  /* 0x000000ffff1a9224 */ /* 0x000fe200078e0a1a */
[C---:B------:R-:W-:Y:S01]  /*6a70*/  SEL R40, R9.reuse, R13, !P4 ;  /* 0x0000000d09287207 */ /* 0x040fe20006000000 */
[----:B------:R-:W-:Y:S01]  /*6a80*/  @!P0 IMAD.MOV R28, RZ, RZ, -R28 ;  /* 0x000000ffff1c8224 */ /* 0x000fe200078e0a1c */
[C---:B------:R-:W-:Y:S01]  /*6a90*/  SEL R13, R9.reuse, R36, !P4 ;  /* 0x00000024090d7207 */ /* 0x040fe20006000000 */
[----:B------:R-:W-:Y:S01]  /*6aa0*/  IMAD R36, R6, UR4, RZ ;  /* 0x0000000406247c24 */ /* 0x000fe2000f8e02ff */
[C---:B------:R-:W-:Y:S01]  /*6ab0*/  SEL R243, R9.reuse, R34, !P4 ;  /* 0x0000002209f37207 */ /* 0x040fe20006000000 */
[----:B------:R-:W-:Y:S01]  /*6ac0*/  @!P3 IMAD.MOV R30, RZ, RZ, -R30 ;  /* 0x000000ffff1eb224 */ /* 0x000fe200078e0a1e */
[----:B------:R-:W-:Y:S01]  /*6ad0*/  SEL R5, R9, R8, !P4 ;  /* 0x0000000809057207 */ /* 0x000fe20006000000 */
[----:B------:R-:W-:Y:S01]  /*6ae0*/  @!P5 IMAD.MOV R32, RZ, RZ, -R32 ;  /* 0x000000ffff20d224 */ /* 0x000fe200078e0a20 */
[----:B------:R-:W-:Y:S01]  /*6af0*/  ULDC UR4, c[0x0][0x240] ;  /* 0x0000900000047ab9 */ /* 0x000fe20000000800 */
[----:B------:R-:W-:Y:S01]  /*6b00*/  LEA R8, P0, R7, UR6, 0x1 ;  /* 0x0000000607087c11 */ /* 0x000fe2000f8008ff */
[----:B------:R-:W-:Y:S01]  /*6b10*/  IMAD R243, R243, UR4, RZ ;  /* 0x00000004f3f37c24 */ /* 0x000fe2000f8e02ff */
[----:B------:R-:W-:Y:S01]  /*6b20*/  SEL R239, R9, R60, !P4 ;  /* 0x0000003c09ef7207 */ /* 0x000fe20006000000 */
[----:B------:R-:W-:Y:S01]  /*6b30*/  IMAD R241, R241, UR4, RZ ;  /* 0x00000004f1f17c24 */ /* 0x000fe2000f8e02ff */
[----:B------:R-:W-:Y:S01]  /*6b40*/  LEA R6, P1, R36, UR6, 0x1 ;  /* 0x0000000624067c11 */ /* 0x000fe2000f8208ff */
[----:B------:R-:W-:Y:S01]  /*6b50*/  IMAD R40, R40, UR4, RZ ;  /* 0x0000000428287c24 */ /* 0x000fe2000f8e02ff */
[----:B------:R-:W-:Y:S01]  /*6b60*/  LEA R4, P6, R0, UR8, 0x1 ;  /* 0x0000000800047c11 */ /* 0x000fe2000f8c08ff */
[----:B------:R-:W-:Y:S01]  /*6b70*/  IMAD R239, R239, UR4, RZ ;  /* 0x00000004efef7c24 */ /* 0x000fe2000f8e02ff */
[----:B------:R-:W-:Y:S01]  /*6b80*/  SEL R237, R9, R62, !P4 ;  /* 0x0000003e09ed7207 */ /* 0x000fe20006000000 */
[----:B------:R-:W-:Y:S01]  /*6b90*/  IMAD R13, R13, UR4, RZ ;  /* 0x000000040d0d7c24 */ /* 0x000fe2000f8e02ff */
[----:B------:R-:W-:Y:S01]  /*6ba0*/  SEL R34, R9, R15, !P4 ;  /* 0x0000000f09227207 */ /* 0x000fe20006000000 */
[----:B------:R-:W-:Y:S01]  /*6bb0*/  IMAD R5, R5, UR4, RZ ;  /* 0x0000000405057c24 */ /* 0x000fe2000f8e02ff */
[----:B------:R-:W-:Y:S01]  /*6bc0*/  SEL R235, R9, R64, !P4 ;  /* 0x0000004009eb7207 */ /* 0x000fe20006000000 */
[----:B------:R-:W-:Y:S01]  /*6bd0*/  IMAD R237, R237, UR4, RZ ;  /* 0x00000004eded7c24 */ /* 0x000fe2000f8e02ff */
[C---:B------:R-:W-:Y:S01]  /*6be0*/  SEL R233, R9.reuse, R66, !P4 ;  /* 0x0000004209e97207 */ /* 0x040fe20006000000 */
[----:B------:R-:W-:Y:S01]  /*6bf0*/  IMAD R34, R34, UR4, RZ ;  /* 0x0000000422227c24 */ /* 0x000fe2000f8e02ff */
[----:B------:R-:W-:Y:S01]  /*6c00*/  SEL R231, R9, R68, !P4 ;  /* 0x0000004409e77207 */ /* 0x000fe20006000000 */
        /* <DEDUP_REMOVED lines=233> */
[----:B------:R-:W-:Y:S01]  /*7aa0*/  SEL R32, R9, R32, !P4 ;  /* 0x0000002009207207 */ /* 0x000fe20006000000 */
[----:B------:R-:W-:Y:S01]  /*7ab0*/  IMAD R28, R28, UR4, RZ ;  /* 0x000000041c1c7c24 */ /* 0x000fe2000f8e02ff */
[----:B------:R-:W-:Y:S01]  /*7ac0*/  LEA.HI.X.SX32 R9, R7, UR7, 0x1, P0 ;  /* 0x0000000707097c11 */ /* 0x000fe200080f0eff */
[----:B------:R-:W-:Y:S01]  /*7ad0*/  IMAD R30, R30, UR4, RZ ;  /* 0x000000041e1e7c24 */ /* 0x000fe2000f8e02ff */
[----:B------:R-:W-:Y:S01]  /*7ae0*/  LEA.HI.X.SX32 R7, R36, UR7, 0x1, P1 ;  /* 0x0000000724077c11 */ /* 0x000fe200088f0eff */
[----:B------:R-:W-:Y:S01]  /*7af0*/  IMAD R32, R32, UR4, RZ ;  /* 0x0000000420207c24 */ /* 0x000fe2000f8e02ff */
[-C--:B------:R-:W-:Y:S01]  /*7b00*/  LEA R46, P1, R243, R4.reuse, 0x1 ;  /* 0x00000004f32e7211 */ /* 0x080fe200078208ff */
[C---:B-1----:R-:W-:Y:S01]  /*7b10*/  IMAD R36, R86.reuse, 0x7f, RZ ;  /* 0x0000007f56247824 */ /* 0x042fe200078e02ff */
[-C--:B------:R-:W-:Y:S01]  /*7b20*/  LEA R42, P3, R241, R4.reuse, 0x1 ;  /* 0x00000004f12a7211 */ /* 0x080fe200078608ff */
[----:B------:R-:W-:Y:S01]  /*7b30*/  IMAD R38, R86, 0x7e, RZ ;  /* 0x0000007e56267824 */ /* 0x000fe200078e02ff */
[----:B------:R-:W-:Y:S01]  /*7b40*/  LEA R44, P4, R239, R4, 0x1 ;  /* 0x00000004ef2c7211 */ /* 0x000fe200078808ff */
[----:B------:R0:W-:Y:S01]  /*7b50*/  STL [R1+0x1430], R46 ;  /* 0x0014302e01007387 */ /* 0x0001e20000100800 */
[----:B------:R-:W-:Y:S01]  /*7b60*/  LEA.HI.X.SX32 R0, R0, UR9, 0x1, P6 ;  /* 0x0000000900007c11 */ /* 0x000fe2000b0f0eff */
[----:B------:R-:W-:-:S02]  /*7b70*/  UIADD3 UR6, UP0, UR10, 0x2, URZ ;  /* 0x000000020a067890 */ /* 0x000fc4000ff1e03f */
[----:B------:R1:W-:Y:S01]  /*7b80*/  STL [R1+0x848], R42 ;  /* 0x0008482a01007387 */ /* 0x0003e20000100800 */
[----:B------:R-:W-:Y:S01]  /*7b90*/  UMOV UR4, URZ ;  /* 0x0000003f00047c82 */ /* 0x000fe20008000000 */
[----:B------:R-:W-:Y:S02]  /*7ba0*/  USHF.L.U32 UR41, UR17, 0x1, URZ ;  /* 0x0000000111297899 */ /* 0x000fe4000800063f */
[----:B------:R2:W-:Y:S01]  /*7bb0*/  STL [R1+0x850], R44 ;  /* 0x0008502c01007387 */ /* 0x0005e20000100800 */
[----:B------:R-:W-:Y:S01]  /*7bc0*/  UIADD3.X UR7, UR4, 0x40000040, URZ, UP0, !UPT ;  /* 0x4000004004077890 */ /* 0x000fe200087fe43f */
[-C--:B0-----:R-:W-:Y:S01]  /*7bd0*/  LEA R46, P5, R237, R4.reuse, 0x1 ;  /* 0x00000004ed2e7211 */ /* 0x081fe200078a08ff */
[----:B------:R-:W-:Y:S02]  /*7be0*/  USHF.R.S32.HI UR4, URZ, 0x1f, UR17 ;  /* 0x0000001f3f047899 */ /* 0x000fe40008011411 */
[----:B------:R-:W-:Y:S01]  /*7bf0*/  UIADD3.64 UR22, UR6, 0x2, URZ ;  /* 0x0000000206167897 */ /* 0x000fe2000fffe03f */
[-C--:B-1----:R-:W-:Y:S01]  /*7c00*/  LEA R42, P6, R235, R4.reuse, 0x1 ;  /* 0x00000004eb2a7211 */ /* 0x082fe200078c08ff */
[----:B------:R0:W-:Y:S01]  /*7c10*/  STL [R1+0x858], R46 ;  /* 0x0008582e01007387 */ /* 0x0001e20000100800 */
[----:B------:R-:W-:Y:S01]  /*7c20*/  USHF.L.U64.HI UR17, UR17, 0x1, UR4 ;  /* 0x0000000111117899 */ /* 0x000fe20008010204 */
[----:B--2---:R-:W-:-:S02]  /*7c30*/  LEA R44, P0, R233, R4, 0x1 ;  /* 0x00000004e92c7211 */ /* 0x004fc400078008ff */
[----:B------:R1:W-:Y:S01]  /*7c40*/  STL [R1+0x860], R42 ;  /* 0x0008602a01007387 */ /* 0x0003e20000100800 */
[----:B------:R-:W-:Y:S02]  /*7c50*/  UIADD3.64 UR26, UR6, 0x4, URZ ;  /* 0x00000004061a7897 */ /* 0x000fe4000fffe03f */
[----:B------:R-:W-:Y:S01]  /*7c60*/  UIADD3.64 UR30, UR6, 0x7fe, URZ ;  /* 0x000007fe061e7897 */ /* 0x000fe2000fffe03f */
[----:B------:R2:W-:Y:S01]  /*7c70*/  STL [R1+0x868], R44 ;  /* 0x0008682c01007387 */ /* 0x0005e20000100800 */
[----:B------:R-:W-:Y:S01]  /*7c80*/  UIADD3.64 UR34, UR6, 0x800, URZ ;  /* 0x0000080006227897 */ /* 0x000fe2000fffe03f */
[----:B0-----:R-:W-:Y:S01]  /*7c90*/  LEA.HI.X.SX32 R46, R243, R0, 0x1, P1 ;  /* 0x00000000f32e7211 */ /* 0x001fe200008f0eff */
[----:B------:R-:W-:Y:S02]  /*7ca0*/  UIADD3.64 UR38, UR6, 0x802, URZ ;  /* 0x0000080206267897 */ /* 0x000fe4000fffe03f */
[----:B------:R-:W-:Y:S01]  /*7cb0*/  UIADD3.64 UR14, UR6, 0x804, URZ ;  /* 0x00000804060e7897 */ /* 0x000fe2000fffe03f */
[-C--:B-1----:R-:W-:Y:S01]  /*7cc0*/  LEA R42, P1, R231, R4.reuse, 0x1 ;  /* 0x00000004e72a7211 */ /* 0x082fe200078208ff */
[----:B------:R0:W-:Y:S01]  /*7cd0*/  STL [R1+0x142c], R46 ;  /* 0x00142c2e01007387 */ /* 0x0001e20000100800 */
[----:B--2---:R-:W-:-:S03]  /*7ce0*/  LEA R44, P2, R229, R4, 0x1 ;  /* 0x00000004e52c7211 */ /* 0x004fc600078408ff */
[----:B------:R1:W-:Y:S04]  /*7cf0*/  STL [R1+0x870], R42 ;  /* 0x0008702a01007387 */ /* 0x0003e80000100800 */
[----:B------:R2:W-:Y:S01]  /*7d00*/  STL [R1+0x878], R44 ;  /* 0x0008782c01007387 */ /* 0x0005e20000100800 */
[----:B0-----:R-:W-:Y:S02]  /*7d10*/  LEA.HI.X.SX32 R46, R241, R0, 0x1, P3 ;  /* 0x00000000f12e7211 */ /* 0x001fe400018f0eff */
[----:B-1----:R-:W-:-:S03]  /*7d20*/  LEA R42, P3, R227, R4, 0x1 ;  /* 0x00000004e32a7211 */ /* 0x002fc600078608ff */
[----:B------:R0:W-:Y:S01]  /*7d30*/  STL [R1+0x844], R46 ;  /* 0x0008442e01007387 */ /* 0x0001e20000100800 */
[----:B--2---:R-:W-:-:S03]  /*7d40*/  LEA.HI.X.SX32 R44, R239, R0, 0x1, P4 ;  /* 0x00000000ef2c7211 */ /* 0x004fc600020f0eff */
[----:B------:R1:W-:Y:S04]  /*7d50*/  STL [R1+0x880], R42 ;  /* 0x0008802a01007387 */ /* 0x0003e80000100800 */
[----:B------:R2:W-:Y:S01]  /*7d60*/  STL [R1+0x84c], R44 ;  /* 0x00084c2c01007387 */ /* 0x0005e20000100800 */
[----:B0-----:R-:W-:Y:S02]  /*7d70*/  LEA R46, P4, R225, R4, 0x1 ;  /* 0x00000004e12e7211 */ /* 0x001fe400078808ff */
[----:B-1----:R-:W-:-:S03]  /*7d80*/  LEA.HI.X.SX32 R42, R237, R0, 0x1, P5 ;  /* 0x00000000ed2a7211 */ /* 0x002fc600028f0eff */
        /* <DEDUP_REMOVED lines=173> */
[----:B------:R-:W-:Y:S02]  /*8860*/  CS2R R150, SRZ ;  /* 0x0000000000967805 */ /* 0x000fe4000001ff00 */
[----:B-1----:R-:W-:Y:S01]  /*8870*/  LEA R42, P6, R137, R4, 0x1 ;  /* 0x00000004892a7211 */ /* 0x002fe200078c08ff */
[----:B------:R0:W-:Y:S01]  /*8880*/  STL [R1+0x9ac], R46 ;  /* 0x0009ac2e01007387 */ /* 0x0001e20000100800 */
[----:B--2---:R-:W-:-:S03]  /*8890*/  LEA.HI.X.SX32 R44, R149, R0, 0x1, P0 ;  /* 0x00000000952c7211 */ /* 0x004fc600000f0eff */
[----:B------:R1:W-:Y:S01]  /*88a0*/  STL [R1+0x9e8], R42 ;  /* 0x0009e82a01007387 */ /* 0x0003e20000100800 */
[----:B------:R-:W-:-:S03]  /*88b0*/  CS2R R148, SRZ ;  /* 0x0000000000947805 */ /* 0x000fc6000001ff00 */
[----:B------:R2:W-:Y:S01]  /*88c0*/  STL [R1+0x9b4], R44 ;  /* 0x0009b42c01007387 */ /* 0x0005e20000100800 */
[----:B0-----:R-:W-:Y:S02]  /*88d0*/  LEA R46, P0, R135, R4, 0x1 ;  /* 0x00000004872e7211 */ /* 0x001fe400078008ff */
[----:B-1----:R-:W-:-:S03]  /*88e0*/  LEA.HI.X.SX32 R42, R147, R0, 0x1, P1 ;  /* 0x00000000932a7211 */ /* 0x002fc600008f0eff */
[----:B------:R0:W-:Y:S01]  /*88f0*/  STL [R1+0x9f0], R46 ;  /* 0x0009f02e01007387 */ /* 0x0001e20000100800 */
[----:B------:R-:W-:Y:S02]  /*8900*/  CS2R R146, SRZ ;  /* 0x0000000000927805 */ /* 0x000fe4000001ff00 */
[----:B--2---:R-:W-:Y:S01]  /*8910*/  LEA R44, P1, R133, R4, 0x1 ;  /* 0x00000004852c7211 */ /* 0x004fe200078208ff */
[----:B------:R1:W-:Y:S04]  /*8920*/  STL [R1+0x9bc], R42 ;  /* 0x0009bc2a01007387 */ /* 0x0003e80000100800 */
[----:B------:R2:W-:Y:S01]  /*8930*/  STL [R1+0x9f8], R44 ;  /* 0x0009f82c01007387 */ /* 0x0005e20000100800 */
[----:B0-----:R-:W-:Y:S02]  /*8940*/  LEA.HI.X.SX32 R46, R145, R0, 0x1, P2 ;  /* 0x00000000912e7211 */ /* 0x001fe400010f0eff */
[----:B------:R-:W-:-:S02]  /*8950*/  CS2R R144, SRZ ;  /* 0x0000000000907805 */ /* 0x000fc4000001ff00 */
        /* <DEDUP_REMOVED lines=234> */
[----:B------:R-:W-:Y:S02]  /*9800*/  LEA.HI.X.SX32 R39, R39, R0, 0x1, P6 ;  /* 0x0000000027277211 */ /* 0x000fe400030f0eff */
[----:B------:R-:W-:Y:S02]  /*9810*/  CS2R R48, SRZ ;  /* 0x0000000000307805 */ /* 0x000fe4000001ff00 */
[----:B--2---:R-:W-:Y:S01]  /*9820*/  LEA R44, P0, R37, R4, 0x1 ;  /* 0x00000004252c7211 */ /* 0x004fe200078008ff */
[----:B------:R1:W-:Y:S04]  /*9830*/  STL [R1+0xb3c], R42 ;  /* 0x000b3c2a01007387 */ /* 0x0003e80000100800 */
[----:B------:R2:W-:Y:S01]  /*9840*/  STL [R1+0xb78], R44 ;  /* 0x000b782c01007387 */ /* 0x0005e20000100800 */
[----:B0-----:R-:W-:-:S02]  /*9850*/  LEA.HI.X.SX32 R46, R47, R0, 0x1, P1 ;  /* 0x000000002f2e7211 */ /* 0x001fc400008f0eff */
[----:B-1----:R-:W-:-:S03]  /*9860*/  LEA R42, P1, R35, R4, 0x1 ;  /* 0x00000004232a7211 */ /* 0x002fc600078208ff */
[----:B------:R0:W-:Y:S01]  /*9870*/  STL [R1+0xb44], R46 ;  /* 0x000b442e01007387 */ /* 0x0001e20000100800 */
[----:B--2---:R-:W-:-:S03]  /*9880*/  LEA.HI.X.SX32 R44, R45, R0, 0x1, P2 ;  /* 0x000000002d2c7211 */ /* 0x004fc600010f0eff */
[----:B------:R1:W-:Y:S01]  /*9890*/  STL [R1+0xb80], R42 ;  /* 0x000b802a01007387 */ /* 0x0003e20000100800 */
[----:B------:R-:W-:-:S03]  /*98a0*/  LEA R45, P2, R34, R4, 0x1 ;  /* 0x00000004222d7211 */ /* 0x000fc600078408ff */
[----:B------:R2:W-:Y:S01]  /*98b0*/  STL [R1+0xb4c], R44 ;  /* 0x000b4c2c01007387 */ /* 0x0005e20000100800 */
[-C--:B------:R-:W-:Y:S02]  /*98c0*/  LEA.HI.X.SX32 R34, R34, R0.reuse, 0x1, P2 ;  /* 0x0000000022227211 */ /* 0x080fe400010f0eff */
[----:B0-----:R-:W-:Y:S01]  /*98d0*/  CS2R R46, SRZ ;  /* 0x00000000002e7805 */ /* 0x001fe2000001ff00 */
[----:B------:R-:W-:Y:S01]  /*98e0*/  STL [R1+0xb88], R45 ;  /* 0x000b882d01007387 */ /* 0x000fe20000100800 */
[-C--:B-1----:R-:W-:Y:S02]  /*98f0*/  LEA.HI.X.SX32 R42, R43, R0.reuse, 0x1, P3 ;  /* 0x000000002b2a7211 */ /* 0x082fe400018f0eff */
[----:B------:R-:W-:Y:S02]  /*9900*/  LEA.HI.X.SX32 R43, R41, R0, 0x1, P4 ;  /* 0x00000000292b7211 */ /* 0x000fe400020f0eff */
[----:B--2---:R-:W-:Y:S01]  /*9910*/  LEA R44, P3, R33, R4, 0x1 ;  /* 0x00000004212c7211 */ /* 0x004fe200078608ff */
[----:B------:R0:W-:Y:S01]  /*9920*/  STL [R1+0xb54], R42 ;  /* 0x000b542a01007387 */ /* 0x0001e20000100800 */
[----:B------:R-:W-:-:S02]  /*9930*/  LEA.HI.X.SX32 R41, R40, R0, 0x1, P5 ;  /* 0x0000000028297211 */ /* 0x000fc400028f0eff */
[C---:B------:R-:W-:Y:S01]  /*9940*/  LEA R40, P5, R29.reuse, R4, 0x1 ;  /* 0x000000041d287211 */ /* 0x040fe200078a08ff */
[----:B------:R1:W-:Y:S03]  /*9950*/  STL [R1+0xb90], R44 ;  /* 0x000b902c01007387 */ /* 0x0003e60000100800 */
[----:B------:R-:W-:Y:S01]  /*9960*/  LEA.HI.X.SX32 R29, R29, R0, 0x1, P5 ;  /* 0x000000001d1d7211 */ /* 0x000fe200028f0eff */
[----:B------:R-:W-:Y:S01]  /*9970*/  STL [R1+0xb5c], R43 ;  /* 0x000b5c2b01007387 */ /* 0x000fe20000100800 */
[----:B0-----:R-:W-:Y:S02]  /*9980*/  LEA R42, P4, R31, R4, 0x1 ;  /* 0x000000041f2a7211 */ /* 0x001fe400078808ff */
[----:B-1----:R-:W-:-:S03]  /*9990*/  CS2R R44, SRZ ;  /* 0x00000000002c7805 */ /* 0x002fc6000001ff00 */
[----:B------:R0:W-:Y:S04]  /*99a0*/  STL [R1+0xb98], R42 ;  /* 0x000b982a01007387 */ /* 0x0001e80000100800 */
[----:B------:R1:W-:Y:S04]  /*99b0*/  STL [R1+0xb64], R41 ;  /* 0x000b642901007387 */ /* 0x0003e80000100800 */
[----:B------:R2:W-:Y:S01]  /*99c0*/  STL [R1+0xba0], R40 ;  /* 0x000ba02801007387 */ /* 0x0005e20000100800 */
[----:B0-----:R-:W-:-:S03]  /*99d0*/  CS2R R42, SRZ ;  /* 0x00000000002a7805 */ /* 0x001fc6000001ff00 */
[----:B------:R0:W-:Y:S01]  /*99e0*/  STL [R1+0xb6c], R39 ;  /* 0x000b6c2701007387 */ /* 0x0001e20000100800 */
[----:B-1----:R-:W-:Y:S02]  /*99f0*/  LEA R41, P6, R27, R4, 0x1 ;  /* 0x000000041b297211 */ /* 0x002fe400078c08ff */
[----:B--2---:R-:W-:-:S03]  /*9a00*/  LEA.HI.X.SX32 R40, R37, R0, 0x1, P0 ;  /* 0x0000000025287211 */ /* 0x004fc600000f0eff */
[----:B------:R-:W-:Y:S01]  /*9a10*/  STL [R1+0xba8], R41 ;  /* 0x000ba82901007387 */ /* 0x000fe20000100800 */
[----:B------:R-:W-:Y:S02]  /*9a20*/  LEA.HI.X.SX32 R37, R35, R0, 0x1, P1 ;  /* 0x0000000023257211 */ /* 0x000fe400008f0eff */
[-C--:B0-----:R-:W-:Y:S01]  /*9a30*/  LEA R39, P0, R25, R4.reuse, 0x1 ;  /* 0x0000000419277211 */ /* 0x081fe200078008ff */
[----:B------:R0:W-:Y:S01]  /*9a40*/  STL [R1+0xb74], R40 ;  /* 0x000b742801007387 */ /* 0x0001e20000100800 */
[----:B------:R-:W-:-:S03]  /*9a50*/  LEA R35, P1, R23, R4, 0x1 ;  /* 0x0000000417237211 */ /* 0x000fc600078208ff */
[----:B------:R-:W-:Y:S01]  /*9a60*/  STL [R1+0xbb0], R39 ;  /* 0x000bb02701007387 */ /* 0x000fe20000100800 */
[----:B------:R-:W-:-:S03]  /*9a70*/  LEA.HI.X.SX32 R23, R23, R0, 0x1, P1 ;  /* 0x0000000017177211 */ /* 0x000fc600008f0eff */
[----:B------:R1:W-:Y:S01]  /*9a80*/  STL [R1+0xb7c], R37 ;  /* 0x000b7c2501007387 */ /* 0x0003e20000100800 */
[----:B0-----:R-:W-:-:S03]  /*9a90*/  CS2R R40, SRZ ;  /* 0x0000000000287805 */ /* 0x001fc6000001ff00 */
[----:B------:R0:W-:Y:S04]  /*9aa0*/  STL [R1+0xbb8], R35 ;  /* 0x000bb82301007387 */ /* 0x0001e80000100800 */
[----:B------:R2:W-:Y:S01]  /*9ab0*/  STL [R1+0xb84], R34 ;  /* 0x000b842201007387 */ /* 0x0005e20000100800 */
[----:B-1----:R-:W-:Y:S02]  /*9ac0*/  LEA R37, P2, R21, R4, 0x1 ;  /* 0x0000000415257211 */ /* 0x002fe400078408ff */
[----:B0-----:R-:W-:-:S03]  /*9ad0*/  LEA.HI.X.SX32 R35, R33, R0, 0x1, P3 ;  /* 0x0000000021237211 */ /* 0x001fc600018f0eff */
[----:B------:R-:W-:Y:S01]  /*9ae0*/  STL [R1+0xbc0], R37 ;  /* 0x000bc02501007387 */ /* 0x000fe20000100800 */
[----:B------:R-:W-:Y:S02]  /*9af0*/  LEA.HI.X.SX32 R33, R31, R0, 0x1, P4 ;  /* 0x000000001f217211 */ /* 0x000fe400020f0eff */
[-C--:B--2---:R-:W-:Y:S01]  /*9b00*/  LEA R34, P3, R19, R4.reuse, 0x1 ;  /* 0x0000000413227211 */ /* 0x084fe200078608ff */
[----:B------:R-:W-:Y:S01]  /*9b10*/  STL [R1+0xb8c], R35 ;  /* 0x000b8c2301007387 */ /* 0x000fe20000100800 */
[----:B------:R-:W-:-:S03]  /*9b20*/  LEA R31, P4, R17, R4, 0x1 ;  /* 0x00000004111f7211 */ /* 0x000fc600078808ff */
[----:B------:R0:W-:Y:S01]  /*9b30*/  STL [R1+0xbc8], R34 ;  /* 0x000bc82201007387 */ /* 0x0001e20000100800 */
[----:B------:R-:W-:-:S03]  /*9b40*/  LEA.HI.X.SX32 R17, R17, R0, 0x1, P4 ;  /* 0x0000000011117211 */ /* 0x000fc600020f0eff */
        /* <DEDUP_REMOVED lines=9> */
[----:B------:R-:W-:Y:S01]  /*9be0*/  STL [R1+0xba4], R31 ;  /* 0x000ba41f01007387 */ /* 0x000fe20000100800 */
[----:B------:R-:W-:-:S03]  /*9bf0*/  LEA R25, P0, R5, R4, 0x1 ;  /* 0x0000000405197211 */ /* 0x000fc600078008ff */
[----:B------:R-:W-:Y:S01]  /*9c00*/  STL [R1+0xbe0], R29 ;  /* 0x000be01d01007387 */ /* 0x000fe20000100800 */
[----:B------:R-:W-:-:S03]  /*9c10*/  LEA.HI.X.SX32 R5, R5, R0, 0x1, P0 ;  /* 0x0000000005057211 */ /* 0x000fc600000f0eff */
[----:B------:R0:W-:Y:S04]  /*9c20*/  STL [R1+0xbac], R27 ;  /* 0x000bac1b01007387 */ /* 0x0001e80000100800 */
[----:B------:R1:W-:Y:S04]  /*9c30*/  STL [R1+0xbe8], R25 ;  /* 0x000be81901007387 */ /* 0x0003e80000100800 */
[----:B------:R2:W-:Y:S01]  /*9c40*/  STL [R1+0xbb4], R23 ;  /* 0x000bb41701007387 */ /* 0x0005e20000100800 */
[----:B0-----:R-:W-:Y:S02]  /*9c50*/  LEA R27, P1, R14, R4, 0x1 ;  /* 0x000000040e1b7211 */ /* 0x001fe400078208ff */
[----:B-1----:R-:W-:-:S03]  /*9c60*/  LEA.HI.X.SX32 R25, R21, R0, 0x1, P2 ;  /* 0x0000000015197211 */ /* 0x002fc600010f0eff */
[----:B------:R-:W-:Y:S01]  /*9c70*/  STL [R1+0xbf0], R27 ;  /* 0x000bf01b01007387 */ /* 0x000fe20000100800 */
[----:B------:R-:W-:Y:S02]  /*9c80*/  LEA.HI.X.SX32 R21, R19, R0, 0x1, P3 ;  /* 0x0000000013157211 */ /* 0x000fe400018f0eff */
[-C--:B--2---:R-:W-:Y:S01]  /*9c90*/  LEA R23, P2, R16, R4.reuse, 0x1 ;  /* 0x0000000410177211 */ /* 0x084fe200078408ff */
[----:B------:R-:W-:Y:S01]  /*9ca0*/  STL [R1+0xbbc], R25 ;  /* 0x000bbc1901007387 */ /* 0x000fe20000100800 */
[----:B------:R-:W-:-:S03]  /*9cb0*/  LEA R19, P3, R18, R4, 0x1 ;  /* 0x0000000412137211 */ /* 0x000fc600078608ff */
[----:B------:R-:W-:Y:S04]  /*9cc0*/  STL [R1+0xbf8], R23 ;  /* 0x000bf81701007387 */ /* 0x000fe80000100800 */
[----:B------:R0:W-:Y:S04]  /*9cd0*/  STL [R1+0xbc4], R21 ;  /* 0x000bc41501007387 */ /* 0x0001e80000100800 */
[----:B------:R1:W-:Y:S04]  /*9ce0*/  STL [R1+0xc00], R19 ;  /* 0x000c001301007387 */ /* 0x0003e80000100800 */
[----:B------:R2:W-:Y:S01]  /*9cf0*/  STL [R1+0xbcc], R17 ;  /* 0x000bcc1101007387 */ /* 0x0005e20000100800 */
[----:B0-----:R-:W-:-:S02]  /*9d00*/  LEA R21, P4, R20, R4, 0x1 ;  /* 0x0000000414157211 */ /* 0x001fc400078808ff */
        /* <DEDUP_REMOVED lines=13> */
[----:B------:R-:W-:Y:S01]  /*9de0*/  LEA.HI.X.SX32 R14, R16, R0, 0x1, P2 ;  /* 0x00000000100e7211 */ /* 0x000fe200010f0eff */
[----:B------:R-:W-:Y:S01]  /*9df0*/  IMAD R16, R86, 0x7d, RZ ;  /* 0x0000007d56107824 */ /* 0x000fe200078e02ff */
[-C--:B--2---:R-:W-:Y:S01]  /*9e00*/  LEA R5, P1, R28, R4.reuse, 0x1 ;  /* 0x000000041c057211 */ /* 0x084fe200078208ff */
[----:B------:R0:W-:Y:S04]  /*9e10*/  STL [R1+0xbec], R13 ;  /* 0x000bec0d01007387 */ /* 0x0001e80000100800 */
[----:B------:R1:W-:Y:S04]  /*9e20*/  STL [R1+0x1424], R5 ;  /* 0x0014240501007387 */ /* 0x0003e80000100800 */
[----:B------:R2:W-:Y:S01]  /*9e30*/  STL [R1+0xbf4], R14 ;  /* 0x000bf40e01007387 */ /* 0x0005e20000100800 */
[----:B0-----:R-:W-:-:S02]  /*9e40*/  LEA R13, P2, R30, R4, 0x1 ;  /* 0x000000041e0d7211 */ /* 0x001fc400078408ff */
[----:B-1----:R-:W-:-:S03]  /*9e50*/  LEA.HI.X.SX32 R5, R18, R0, 0x1, P3 ;  /* 0x0000000012057211 */ /* 0x002fc600018f0eff */
[----:B------:R0:W-:Y:S01]  /*9e60*/  STL [R1+0x1428], R13 ;  /* 0x0014280d01007387 */ /* 0x0001e20000100800 */
[----:B------:R-:W-:Y:S02]  /*9e70*/  LEA R4, P3, R32, R4, 0x1 ;  /* 0x0000000420047211 */ /* 0x000fe400078608ff */
[----:B--2---:R-:W-:Y:S01]  /*9e80*/  LEA.HI.X.SX32 R14, R28, R0, 0x1, P1 ;  /* 0x000000001c0e7211 */ /* 0x004fe200008f0eff */
[----:B------:R1:W-:Y:S01]  /*9e90*/  STL [R1+0xbfc], R5 ;  /* 0x000bfc0501007387 */ /* 0x0003e20000100800 */
[----:B------:R-:W-:-:S03]  /*9ea0*/  CS2R R28, SRZ ;  /* 0x00000000001c7805 */ /* 0x000fc6000001ff00 */
[----:B------:R2:W-:Y:S01]  /*9eb0*/  STL [R1+0x1414], R4 ;  /* 0x0014140401007387 */ /* 0x0005e20000100800 */
[-C--:B0-----:R-:W-:Y:S02]  /*9ec0*/  LEA.HI.X.SX32 R13, R20, R0.reuse, 0x1, P4 ;  /* 0x00000000140d7211 */ /* 0x081fe400020f0eff */
[----:B-1----:R-:W-:-:S03]  /*9ed0*/  LEA.HI.X.SX32 R5, R22, R0, 0x1, P5 ;  /* 0x0000000016057211 */ /* 0x002fc600028f0eff */
[----:B------:R0:W-:Y:S01]  /*9ee0*/  STL [R1+0xc04], R13 ;  /* 0x000c040d01007387 */ /* 0x0001e20000100800 */
[----:B--2---:R-:W-:-:S03]  /*9ef0*/  LEA.HI.X.SX32 R4, R24, R0, 0x1, P6 ;  /* 0x0000000018047211 */ /* 0x004fc600030f0eff */
[----:B------:R-:W-:Y:S01]  /*9f00*/  STL [R1+0x1400], R5 ;  /* 0x0014000501007387 */ /* 0x000fe20000100800 */
[----:B------:R-:W-:-:S03]  /*9f10*/  CS2R R24, SRZ ;  /* 0x0000000000187805 */ /* 0x000fc6000001ff00 */
[----:B------:R1:W-:Y:S01]  /*9f20*/  STL [R1+0x1404], R4 ;  /* 0x0014040401007387 */ /* 0x0003e20000100800 */
[----:B0-----:R-:W-:Y:S02]  /*9f30*/  LEA.HI.X.SX32 R13, R26, R0, 0x1, P0 ;  /* 0x000000001a0d7211 */ /* 0x001fe400000f0eff */
[----:B------:R-:W-:-:S03]  /*9f40*/  CS2R R26, SRZ ;  /* 0x00000000001a7805 */ /* 0x000fc6000001ff00 */
[----:B------:R0:W-:Y:S01]  /*9f50*/  STL [R1+0x1408], R13 ;  /* 0x0014080d01007387 */ /* 0x0001e20000100800 */
[----:B-1----:R-:W-:-:S03]  /*9f60*/  IMAD.WIDE R4, R36, 0x2, R6 ;  /* 0x0000000224047825 */ /* 0x002fc600078e0206 */
[----:B------:R1:W-:Y:S01]  /*9f70*/  STL [R1+0x140c], R14 ;  /* 0x00140c0e01007387 */ /* 0x0003e20000100800 */
[-C--:B0-----:R-:W-:Y:S02]  /*9f80*/  LEA.HI.X.SX32 R13, R30, R0.reuse, 0x1, P2 ;  /* 0x000000001e0d7211 */ /* 0x081fe400010f0eff */
[----:B------:R-:W-:Y:S02]  /*9f90*/  CS2R R30, SRZ ;  /* 0x00000000001e7805 */ /* 0x000fe4000001ff00 */
[----:B------:R-:W-:Y:S02]  /*9fa0*/  LEA.HI.X.SX32 R0, R32, R0, 0x1, P3 ;  /* 0x0000000020007211 */ /* 0x000fe400018f0eff */
[----:B------:R-:W-:Y:S01]  /*9fb0*/  CS2R R32, SRZ ;  /* 0x0000000000207805 */ /* 0x000fe2000001ff00 */
[----:B-1----:R-:W-:Y:S01]  /*9fc0*/  IMAD.WIDE R14, R36, 0x2, R8 ;  /* 0x00000002240e7825 */ /* 0x002fe200078e0208 */
[----:B------:R0:W-:Y:S01]  /*9fd0*/  STL [R1+0x1410], R13 ;  /* 0x0014100d01007387 */ /* 0x0001e20000100800 */
[----:B------:R-:W-:-:S03]  /*9fe0*/  CS2R R36, SRZ ;  /* 0x0000000000247805 */ /* 0x000fc6000001ff00 */
[----:B------:R-:W-:Y:S04]  /*9ff0*/  STL [R1+0xc14], R4 ;  /* 0x000c140401007387 */ /* 0x000fe80000100800 */
[----:B------:R1:W-:Y:S01]  /*a000*/  STL [R1+0xc0c], R0 ;  /* 0x000c0c0001007387 */ /* 0x0003e20000100800 */
[----:B0-----:R-:W-:-:S03]  /*a010*/  LOP3.LUT R13, R2, 0x30, RZ, 0x3c, !PT ;  /* 0x00000030020d7812 */ /* 0x001fc600078e3cff */
[----:B------:R0:W-:Y:S01]  /*a020*/  STL [R1+0xc10], R5 ;  /* 0x000c100501007387 */ /* 0x0001e20000100800 */
[----:B------:R-:W-:Y:S02]  /*a030*/  LOP3.LUT R13, R2, 0x60, RZ, 0x3c, !PT ;  /* 0x00000060020d7812 */ /* 0x000fe400078e3cff */
[----:B------:R-:W-:Y:S01]  /*a040*/  LOP3.LUT R13, R3, 0x40, RZ, 0x3c, !PT ;  /* 0x00000040030d7812 */ /* 0x000fe200078e3cff */
[----:B------:R-:W-:Y:S01]  /*a050*/  STL [R1+0xc1c], R14 ;  /* 0x000c1c0e01007387 */ /* 0x000fe20000100800 */
[----:B-1----:R-:W-:-:S03]  /*a060*/  IMAD R0, R86, 0x7c, RZ ;  /* 0x0000007c56007824 */ /* 0x002fc600078e02ff */
[----:B------:R1:W-:Y:S01]  /*a070*/  STL [R1+0xc18], R15 ;  /* 0x000c180f01007387 */ /* 0x0003e20000100800 */
[----:B0-----:R-:W-:-:S05]  /*a080*/  IMAD.WIDE R4, R38, 0x2, R6 ;  /* 0x0000000226047825 */ /* 0x001fca00078e0206 */
[----:B------:R-:W-:Y:S01]  /*a090*/  STL [R1+0xc24], R4 ;  /* 0x000c240401007387 */ /* 0x000fe20000100800 */
[----:B-1----:R-:W-:-:S03]  /*a0a0*/  IMAD.WIDE R14, R38, 0x2, R8 ;  /* 0x00000002260e7825 */ /* 0x002fc600078e0208 */
[----:B------:R0:W-:Y:S01]  /*a0b0*/  STL [R1+0xc20], R5 ;  /* 0x000c200501007387 */ /* 0x0001e20000100800 */
[----:B------:R-:W-:-:S03]  /*a0c0*/  CS2R R38, SRZ ;  /* 0x0000000000267805 */ /* 0x000fc6000001ff00 */
[----:B------:R-:W-:Y:S04]  /*a0d0*/  STL [R1+0xc2c], R14 ;  /* 0x000c2c0e01007387 */ /* 0x000fe80000100800 */
[----:B------:R1:W-:Y:S01]  /*a0e0*/  STL [R1+0xc28], R15 ;  /* 0x000c280f01007387 */ /* 0x0003e20000100800 */
[----:B0-----:R-:W-:-:S04]  /*a0f0*/  IMAD.WIDE R4, R16, 0x2, R6 ;  /* 0x0000000210047825 */ /* 0x001fc800078e0206 */
[--C-:B------:R-:W-:Y:S01]  /*a100*/  IMAD.WIDE R16, R16, 0x2, R8.reuse ;  /* 0x0000000210107825 */ /* 0x100fe200078e0208 */
[----:B------:R-:W-:Y:S03]  /*a110*/  STL [R1+0xc34], R4 ;  /* 0x000c340401007387 */ /* 0x000fe60000100800 */
[C---:B-1----:R-:W-:Y:S01]  /*a120*/  IMAD.WIDE R14, R0.reuse, 0x2, R8 ;  /* 0x00000002000e7825 */ /* 0x042fe200078e0208 */
[----:B------:R0:W-:Y:S04]  /*a130*/  STL [R1+0xc30], R5 ;  /* 0x000c300501007387 */ /* 0x0001e80000100800 */
[----:B------:R1:W-:Y:S04]  /*a140*/  STL [R1+0xc3c], R16 ;  /* 0x000c3c1001007387 */ /* 0x0003e80000100800 */
[----:B------:R-:W-:Y:S01]  /*a150*/  STL [R1+0xc38], R17 ;  /* 0x000c381101007387 */ /* 0x000fe20000100800 */
[----:B0-----:R-:W-:-:S04]  /*a160*/  IMAD.WIDE R4, R0, 0x2, R6 ;  /* 0x0000000200047825 */ /* 0x001fc800078e0206 */
[C---:B------:R-:W-:Y:S01]  /*a170*/  IMAD R0, R86.reuse, 0x7a, RZ ;  /* 0x0000007a56007824 */ /* 0x040fe200078e02ff */
[----:B------:R-:W-:Y:S01]  /*a180*/  STL [R1+0xc44], R4 ;  /* 0x000c440401007387 */ /* 0x000fe20000100800 */
[----:B-1----:R-:W-:-:S03]  /*a190*/  IMAD R16, R86, 0x7b, RZ ;  /* 0x0000007b56107824 */ /* 0x002fc600078e02ff */
[----:B------:R0:W-:Y:S04]  /*a1a0*/  STL [R1+0xc40], R5 ;  /* 0x000c400501007387 */ /* 0x0001e80000100800 */
        /* <DEDUP_REMOVED lines=402> */
[C---:B------:R-:W-:Y:S01]  /*bad0*/  IMAD.SHL.U32 R0, R86.reuse, 0x40, RZ ;  /* 0x0000004056007824 */ /* 0x040fe200078e00ff */
        /* <DEDUP_REMOVED lines=444> */
[----:B------:R-:W-:Y:S04]  /*d6a0*/  STL [R1+0x13dc], R16 ;  /* 0x0013dc1001007387 */ /* 0x000fe80000100800 */
[----:B------:R1:W-:Y:S01]  /*d6b0*/  STL [R1+0x13d8], R17 ;  /* 0x0013d81101007387 */ /* 0x0003e20000100800 */
[----:B0-----:R-:W-:-:S05]  /*d6c0*/  IMAD.WIDE R4, R0, 0x2, R6 ;  /* 0x0000000200047825 */ /* 0x001fca00078e0206 */
[----:B------:R-:W-:Y:S01]  /*d6d0*/  STL [R1+0x13e4], R4 ;  /* 0x0013e40401007387 */ /* 0x000fe20000100800 */
[----:B-1----:R-:W-:-:S03]  /*d6e0*/  IMAD.WIDE R16, R86, 0x2, R6 ;  /* 0x0000000256107825 */ /* 0x002fc600078e0206 */
[----:B------:R0:W-:Y:S04]  /*d6f0*/  STL [R1+0x13e0], R5 ;  /* 0x0013e00501007387 */ /* 0x0001e80000100800 */
[----:B------:R1:W-:Y:S04]  /*d700*/  STL [R1+0x13ec], R14 ;  /* 0x0013ec0e01007387 */ /* 0x0003e80000100800 */
[----:B------:R-:W-:Y:S01]  /*d710*/  STL [R1+0x13e8], R15 ;  /* 0x0013e80f01007387 */ /* 0x000fe20000100800 */
[----:B0-----:R-:W-:-:S03]  /*d720*/  IMAD.WIDE R4, R86, 0x2, R8 ;  /* 0x0000000256047825 */ /* 0x001fc600078e0208 */
[----:B------:R-:W-:Y:S04]  /*d730*/  STL [R1+0x13f4], R16 ;  /* 0x0013f41001007387 */ /* 0x000fe80000100800 */
[----:B------:R-:W-:Y:S01]  /*d740*/  STL [R1+0x13f0], R17 ;  /* 0x0013f01101007387 */ /* 0x000fe20000100800 */
[C---:B-1----:R-:W-:Y:S02]  /*d750*/  LOP3.LUT R14, R2.reuse, 0x20, RZ, 0x3c, !PT ;  /* 0x00000020020e7812 */ /* 0x042fe400078e3cff */
[----:B------:R-:W-:Y:S01]  /*d760*/  LOP3.LUT R14, R2, 0x50, RZ, 0x3c, !PT ;  /* 0x00000050020e7812 */ /* 0x000fe200078e3cff */
[----:B------:R0:W-:Y:S01]  /*d770*/  STL [R1+0x13fc], R4 ;  /* 0x0013fc0401007387 */ /* 0x0001e20000100800 */
[----:B------:R-:W-:-:S03]  /*d780*/  LOP3.LUT R14, R3, 0x20, RZ, 0x3c, !PT ;  /* 0x00000020030e7812 */ /* 0x000fc600078e3cff */
[----:B------:R1:W-:Y:S04]  /*d790*/  STL [R1+0x13f8], R5 ;  /* 0x0013f80501007387 */ /* 0x0003e80000100800 */
[----:B------:R-:W-:Y:S04]  /*d7a0*/  STL [R1+0x73c], RZ ;  /* 0x00073cff01007387 */ /* 0x000fe80000100800 */
[----:B------:R-:W-:Y:S01]  /*d7b0*/  STL [R1+0x400], RZ ;  /* 0x000400ff01007387 */ /* 0x000fe20000100800 */
[----:B0-----:R-:W-:Y:S01]  /*d7c0*/  SHF.R.S32.HI R4, RZ, 0x7, R87 ;  /* 0x00000007ff047819 */ /* 0x001fe20000011457 */
[----:B-1----:R-:W-:Y:S01]  /*d7d0*/  IMAD.SHL.U32 R5, R86, 0x80, RZ ;  /* 0x0000008056057824 */ /* 0x002fe200078e00ff */
[----:B------:R-:W-:Y:S01]  /*d7e0*/  CS2R R86, SRZ ;  /* 0x0000000000567805 */ /* 0x000fe2000001ff00 */
[----:B------:R-:W-:Y:S03]  /*d7f0*/  STL [R1+0x404], RZ ;  /* 0x000404ff01007387 */ /* 0x000fe60000100800 */
[----:B------:R-:W-:Y:S01]  /*d800*/  SHF.R.S32.HI R0, RZ, 0x1f, R5 ;  /* 0x0000001fff007819 */ /* 0x000fe20000011405 */
[----:B------:R-:W-:Y:S03]  /*d810*/  STL [R1+0x408], RZ ;  /* 0x000408ff01007387 */ /* 0x000fe60000100800 */
[C---:B------:R-:W-:Y:S01]  /*d820*/  SHF.L.U64.HI R0, R5.reuse, 0x1, R0 ;  /* 0x0000000105007819 */ /* 0x040fe20000010200 */
[----:B------:R-:W-:Y:S01]  /*d830*/  STL [R1+0x40c], RZ ;  /* 0x00040cff01007387 */ /* 0x000fe20000100800 */
[----:B------:R-:W-:-:S03]  /*d840*/  IMAD.SHL.U32 R5, R5, 0x2, RZ ;  /* 0x0000000205057824 */ /* 0x000fc600078e00ff */
[----:B------:R-:W-:Y:S04]  /*d850*/  STL [R1+0x410], RZ ;  /* 0x000410ff01007387 */ /* 0x000fe80000100800 */
        /* <DEDUP_REMOVED lines=251> */
[----:B------:R-:W-:Y:S04]  /*e810*/  STL [R1], RZ ;  /* 0x000000ff01007387 */ /* 0x000fe80000100800 */
        /* <DEDUP_REMOVED lines=127> */
[----:B------:R0:W-:Y:S04]  /*f010*/  STL [R1+0x1464], R4 ;  /* 0x0014640401007387 */ /* 0x0001e80000100800 */
[----:B------:R1:W-:Y:S01]  /*f020*/  STL [R1+0x1440], R13 ;  /* 0x0014400d01007387 */ /* 0x0003e20000100800 */
[----:B0-----:R-:W-:-:S02]  /*f030*/  LOP3.LUT R4, R2, 0x10, RZ, 0x3c, !PT ;  /* 0x0000001002047812 */ /* 0x001fc400078e3cff */
[C---:B------:R-:W-:Y:S02]  /*f040*/  LOP3.LUT R4, R2.reuse, 0x40, RZ, 0x3c, !PT ;  /* 0x0000004002047812 */ /* 0x040fe400078e3cff */
[----:B------:R-:W-:Y:S02]  /*f050*/  LOP3.LUT R4, R2, 0x70, RZ, 0x3c, !PT ;  /* 0x0000007002047812 */ /* 0x000fe400078e3cff */
[----:B------:R-:W-:-:S05]  /*f060*/  LOP3.LUT R4, R3, 0x60, RZ, 0x3c, !PT ;  /* 0x0000006003047812 */ /* 0x000fca00078e3cff */
[----:B------:R1:W-:Y:S02]  /*f070*/  STL [R1+0x143c], R4 ;  /* 0x00143c0401007387 */ /* 0x0003e40000100800 */
.L_x_1:
[----:B------:R-:W2:Y:S01]  /*f080*/  LDL R14, [R1+0x73c] ;  /* 0x00073c00010e7983 */ /* 0x000ea20000100800 */
[----:B-1----:R-:W2:Y:S03]  /*f090*/  LDC R4, c[0x0][0x230] ;  /* 0x00008c00ff047b82 */ /* 0x002ea60000000800 */
[----:B-----5:R0:W-:Y:S04]  /*f0a0*/  STL [R1+0x17e0], R2 ;  /* 0x0017e00201007387 */ /* 0x0201e80000100800 */
[----:B------:R-:W-:Y:S04]  /*f0b0*/  STL [R1+0x176c], R3 ;  /* 0x00176c0301007387 */ /* 0x000fe80000100800 */
[----:B------:R-:W-:Y:S04]  /*f0c0*/  STL [R1+0x1768], R0 ;  /* 0x0017680001007387 */ /* 0x000fe80000100800 */
[----:B------:R-:W-:Y:S04]  /*f0d0*/  STL.64 [R1+0x16f0], R150 ;  /* 0x0016f09601007387 */ /* 0x000fe80000100a00 */
        /* <DEDUP_REMOVED lines=41> */
[----:B------:R-:W-:Y:S04]  /*f370*/  STL [R1+0x1770], R68 ;  /* 0x0017704401007387 */ /* 0x000fe80000100800 */
[----:B------:R-:W-:Y:S04]  /*f380*/  STL.64 [R1+0x15a0], R66 ;  /* 0x0015a04201007387 */ /* 0x000fe80000100a00 */
[----:B------:R-:W-:Y:S04]  /*f390*/  STL [R1+0x1778], R66 ;  /* 0x0017784201007387 */ /* 0x000fe80000100800 */
        /* <DEDUP_REMOVED lines=23> */
[----:B------:R-:W-:Y:S04]  /*f510*/  STL.64 [R1+0x1558], R48 ;  /* 0x0015583001007387 */ /* 0x000fe80000100a00 */
[----:B------:R-:W-:Y:S04]  /*f520*/  STL.64 [R1+0x1550], R46 ;  /* 0x0015502e01007387 */ /* 0x000fe80000100a00 */
[----:B------:R-:W-:Y:S01]  /*f530*/  STL.64 [R1+0x1548], R44 ;  /* 0x0015482c01007387 */ /* 0x000fe20000100a00 */
[----:B--2---:R-:W-:-:S03]  /*f540*/  IMAD R4, R14, -0x80, R4 ;  /* 0xffffff800e047824 */ /* 0x004fc600078e0204 */
[----:B------:R-:W-:Y:S04]  /*f550*/  STL.64 [R1+0x1540], R42 ;  /* 0x0015402a01007387 */ /* 0x000fe80000100a00 */
[----:B------:R-:W-:Y:S01]  /*f560*/  STL.64 [R1+0x1538], R40 ;  /* 0x0015382801007387 */ /* 0x000fe20000100a00 */
[----:B------:R-:W-:-:S03]  /*f570*/  ISETP.GT.AND P0, PT, R4, RZ, PT ;  /* 0x000000ff0400720c */ /* 0x000fc60003f04270 */
[----:B------:R-:W-:Y:S04]  /*f580*/  STL.64 [R1+0x1530], R38 ;  /* 0x0015302601007387 */ /* 0x000fe80000100a00 */
[----:B------:R-:W-:Y:S04]  /*f590*/  STL.64 [R1+0x1528], R36 ;  /* 0x0015282401007387 */ /* 0x000fe80000100a00 */
[----:B------:R-:W-:Y:S04]  /*f5a0*/  STL.64 [R1+0x1520], R34 ;  /* 0x0015202201007387 */ /* 0x000fe80000100a00 */
[----:B------:R-:W-:Y:S04]  /*f5b0*/  STL.64 [R1+0x1518], R32 ;  /* 0x0015182001007387 */ /* 0x000fe80000100a00 */
[----:B------:R-:W-:Y:S04]  /*f5c0*/  STL.64 [R1+0x1510], R30 ;  /* 0x0015101e01007387 */ /* 0x000fe80000100a00 */
[----:B------:R1:W-:Y:S01]  /*f5d0*/  STL.64 [R1+0x1508], R28 ;  /* 0x0015081c01007387 */ /* 0x0003e20000100a00 */
[----:B0-----:R-:W-:-:S03]  /*f5e0*/  PRMT R2, RZ, 0x7610, R2 ;  /* 0x00007610ff027816 */ /* 0x001fc60000000002 */
[----:B------:R-:W-:Y:S04]  /*f5f0*/  STL.64 [R1+0x1500], R26 ;  /* 0x0015001a01007387 */ /* 0x000fe80000100a00 */
[----:B------:R-:W-:Y:S01]  /*f600*/  STL.64 [R1+0x14f8], R24 ;  /* 0x0014f81801007387 */ /* 0x000fe20000100a00 */
[----:B-1----:R-:W-:-:S03]  /*f610*/  PRMT R29, RZ, 0x7610, R29 ;  /* 0x00007610ff1d7816 */ /* 0x002fc6000000001d */
[----:B------:R-:W-:Y:S04]  /*f620*/  STL [R1+0x1470], R12 ;  /* 0x0014700c01007387 */ /* 0x000fe80000100800 */
[----:B------:R-:W2:Y:S04]  /*f630*/  @P0 LDG.E.U16 R2, desc[UR18][R6.64] ;  /* 0x0000001206020981 */ /* 0x000ea8000c1e1500 */
[----:B------:R-:W3:Y:S04]  /*f640*/  @P0 LDG.E.U16 R29, desc[UR18][R8.64] ;  /* 0x00000012081d0981 */ /* 0x000ee8000c1e1500 */
[----:B------:R-:W-:Y:S04]  /*f650*/  STL [R1+0x146c], R11 ;  /* 0x00146c0b01007387 */ /* 0x000fe80000100800 */
[----:B------:R-:W-:Y:S04]  /*f660*/  STL [R1+0x1468], R10 ;  /* 0x0014680a01007387 */ /* 0x000fe80000100800 */
[----:B------:R-:W4:Y:S04]  /*f670*/  LDL R15, [R1+0x13f8] ;  /* 0x0013f800010f7983 */ /* 0x000f280000100800 */
[----:B------:R-:W4:Y:S01]  /*f680*/  LDL R14, [R1+0x13fc] ;  /* 0x0013fc00010e7983 */ /* 0x000f220000100800 */
[----:B------:R-:W-:-:S02]  /*f690*/  ISETP.GT.AND P1, PT, R4, 0x1, PT ;  /* 0x000000010400780c */ /* 0x000fc40003f24270 */
[----:B------:R-:W-:Y:S01]  /*f6a0*/  PRMT R53, RZ, 0x7610, R53 ;  /* 0x00007610ff357816 */ /* 0x000fe20000000035 */
[----:B---3--:R0:W-:Y:S04]  /*f6b0*/  STL [R1+0x7a8], R29 ;  /* 0x0007a81d01007387 */ /* 0x0081e80000100800 */
[----:B0-----:R-:W3:Y:S04]  /*f6c0*/  LDL R29, [R1+0x13ec] ;  /* 0x0013ec00011d7983 */ /* 0x001ee80000100800 */
[----:B------:R-:W-:Y:S04]  /*f6d0*/  STL [R1+0x17b8], R8 ;  /* 0x0017b80801007387 */ /* 0x000fe80000100800 */
[----:B------:R-:W-:Y:S04]  /*f6e0*/  STL [R1+0x17b4], R9 ;  /* 0x0017b40901007387 */ /* 0x000fe80000100800 */
[----:B--2---:R0:W-:Y:S04]  /*f6f0*/  STL [R1+0x7a4], R2 ;  /* 0x0007a40201007387 */ /* 0x0041e80000100800 */
[----:B----4-:R-:W2:Y:S04]  /*f700*/  @P1 LDG.E.U16 R53, desc[UR18][R14.64] ;  /* 0x000000120e351981 */ /* 0x010ea8000c1e1500 */
[----:B0-----:R-:W4:Y:S04]  /*f710*/  LDL R2, [R1+0x13e4] ;  /* 0x0013e40001027983 */ /* 0x001f280000100800 */
[----:B------:R-:W-:Y:S04]  /*f720*/  STL [R1+0x17c0], R6 ;  /* 0x0017c00601007387 */ /* 0x000fe80000100800 */
[----:B------:R-:W-:Y:S04]  /*f730*/  STL [R1+0x17bc], R7 ;  /* 0x0017bc0701007387 */ /* 0x000fe80000100800 */
[----:B------:R-:W3:Y:S04]  /*f740*/  LDL R14, [R1+0x13f0] ;  /* 0x0013f000010e7983 */ /* 0x000ee80000100800 */
[----:B------:R-:W3:Y:S01]  /*f750*/  LDL R15, [R1+0x13f4] ;  /* 0x0013f400010f7983 */ /* 0x000ee20000100800 */
[----:B------:R-:W-:-:S03]  /*f760*/  PRMT R54, RZ, 0x7610, R54 ;  /* 0x00007610ff367816 */ /* 0x000fc60000000036 */
[----:B--2---:R-:W-:Y:S01]  /*f770*/  STL [R1+0x17c4], R53 ;  /* 0x0017c43501007387 */ /* 0x004fe20000100800 */
[----:B---3--:R-:W-:-:S04]  /*f780*/  @P1 LOP3.LUT R15, R15, R14, RZ, 0x3c, !PT ;  /* 0x0000000e0f0f1212 */ /* 0x008fc800078e3cff */
[----:B------:R-:W-:-:S04]  /*f790*/  @P1 LOP3.LUT R14, R15, R14, RZ, 0x3c, !PT ;  /* 0x0000000e0f0e1212 */ /* 0x000fc800078e3cff */
[----:B------:R-:W-:-:S05]  /*f7a0*/  @P1 LOP3.LUT R15, R15, R14, RZ, 0x3c, !PT ;  /* 0x0000000e0f0f1212 */ /* 0x000fca00078e3cff */
[----:B------:R0:W2:Y:S04]  /*f7b0*/  @P1 LDG.E.U16 R54, desc[UR18][R14.64] ;  /* 0x000000120e361981 */ /* 0x0000a8000c1e1500 */
[----:B------:R-:W3:Y:S01]  /*f7c0*/  LDL R15, [R1+0x13e8] ;  /* 0x0013e800010f7983 */ /* 0x000ee20000100800 */
[----:B------:R-:W-:Y:S02]  /*f7d0*/  ISETP.GT.AND P2, PT, R4, 0x2, PT ;  /* 0x000000020400780c */ /* 0x000fe40003f44270 */
[----:B------:R-:W-:-:S11]  /*f7e0*/  PRMT R65, RZ, 0x7610, R65 ;  /* 0x00007610ff417816 */ /* 0x000fd60000000041 */
[----:B0-----:R-:W-:Y:S01]  /*f7f0*/  @P2 IMAD.MOV.U32 R14, RZ, RZ, R29 ;  /* 0x000000ffff0e2224 */ /* 0x001fe200078e001d */
[----:B--2---:R-:W-:Y:S01]  /*f800*/  STL [R1+0x17c8], R54 ;  /* 0x0017c83601007387 */ /* 0x004fe20000100800 */
[----:B------:R-:W-:-:S03]  /*f810*/  PRMT R66, RZ, 0x7610, R66 ;  /* 0x00007610ff427816 */ /* 0x000fc60000000042 */
[----:B------:R-:W2:Y:S04]  /*f820*/  LDL R29, [R1+0x13cc] ;  /* 0x0013cc00011d7983 */ /* 0x000ea80000100800 */
[----:B---3--:R4:W3:Y:S04]  /*f830*/  @P2 LDG.E.U16 R65, desc[UR18][R14.64] ;  /* 0x000000120e412981 */ /* 0x0088e8000c1e1500 */
[----:B------:R-:W2:Y:S01]  /*f840*/  LDL R15, [R1+0x13e0] ;  /* 0x0013e000010f7983 */ /* 0x000ea20000100800 */
[----:B----4-:R-:W-:Y:S01]  /*f850*/  @P2 IMAD.MOV.U32 R14, RZ, RZ, R2 ;  /* 0x000000ffff0e2224 */ /* 0x010fe200078e0002 */
[----:B------:R-:W-:-:S02]  /*f860*/  ISETP.GT.AND P0, PT, R4, 0x3, PT ;  /* 0x000000030400780c */ /* 0x000fc40003f04270 */
[----:B---3--:R-:W-:Y:S01]  /*f870*/  STL [R1+0x17cc], R65 ;  /* 0x0017cc4101007387 */ /* 0x008fe20000100800 */
[----:B------:R-:W-:-:S03]  /*f880*/  PRMT R142, RZ, 0x7610, R142 ;  /* 0x00007610ff8e7816 */ /* 0x000fc6000000008e */
[----:B------:R-:W3:Y:S04]  /*f890*/  LDL R2, [R1+0x13c4] ;  /* 0x0013c40001027983 */ /* 0x000ee80000100800 */
[----:B--2---:R-:W2:Y:S04]  /*f8a0*/  @P2 LDG.E.U16 R66, desc[UR18][R14.64] ;  /* 0x000000120e422981 */ /* 0x004ea8000c1e1500 */
[----:B------:R-:W4:Y:S04]  /*f8b0*/  LDL R14, [R1+0x13d8] ;  /* 0x0013d800010e7983 */ /* 0x000f280000100800 */
[----:B------:R-:W4:Y:S04]  /*f8c0*/  LDL R15, [R1+0x13dc] ;  /* 0x0013dc00010f7983 */ /* 0x000f280000100800 */
[----:B--2---:R-:W-:Y:S01]  /*f8d0*/  STL [R1+0x17d0], R66 ;  /* 0x0017d04201007387 */ /* 0x004fe20000100800 */
[----:B----4-:R-:W-:-:S04]  /*f8e0*/  @P0 LOP3.LUT R15, R15, R14, RZ, 0x3c, !PT ;  /* 0x0000000e0f0f0212 */ /* 0x010fc800078e3cff */
[----:B------:R-:W-:-:S04]  /*f8f0*/  @P0 LOP3.LUT R14, R15, R14, RZ, 0x3c, !PT ;  /* 0x0000000e0f0e0212 */ /* 0x000fc800078e3cff */
[----:B------:R-:W-:-:S05]  /*f900*/  @P0 LOP3.LUT R15, R15, R14, RZ, 0x3c, !PT ;  /* 0x0000000e0f0f0212 */ /* 0x000fca00078e3cff */
[----:B------:R-:W2:Y:S04]  /*f910*/  @P0 LDG.E.U16 R142, desc[UR18][R14.64] ;  /* 0x000000120e8e0981 */ /* 0x000ea8000c1e1500 */
[----:B------:R-:W4:Y:S04]  /*f920*/  LDL R14, [R1+0x13d0] ;  /* 0x0013d000010e7983 */ /* 0x000f280000100800 */
[----:B------:R-:W4:Y:S01]  /*f930*/  LDL R15, [R1+0x13d4] ;  /* 0x0013d400010f7983 */ /* 0x000f220000100800 */
[----:B------:R-:W-:Y:S02]  /*f940*/  PRMT R141, RZ, 0x7610, R141 ;  /* 0x00007610ff8d7816 */ /* 0x000fe4000000008d */
[----:B------:R-:W-:Y:S01]  /*f950*/  ISETP.GT.AND P1, PT, R4, 0x4, PT ;  /* 0x000000040400780c */ /* 0x000fe20003f24270 */
[----:B--2---:R-:W-:Y:S01]  /*f960*/  STL [R1+0x17d4], R142 ;  /* 0x0017d48e01007387 */ /* 0x004fe20000100800 */
[----:B----4-:R-:W-:-:S04]  /*f970*/  @P0 LOP3.LUT R15, R15, R14, RZ, 0x3c, !PT ;  /* 0x0000000e0f0f0212 */ /* 0x010fc800078e3cff */
[----:B------:R-:W-:-:S04]  /*f980*/  @P0 LOP3.LUT R14, R15, R14, RZ, 0x3c, !PT ;  /* 0x0000000e0f0e0212 */ /* 0x000fc800078e3cff */
[----:B------:R-:W-:-:S05]  /*f990*/  @P0 LOP3.LUT R15, R15, R14, RZ, 0x3c, !PT ;  /* 0x0000000e0f0f0212 */ /* 0x000fca00078e3cff */
[----:B------:R0:W2:Y:S04]  /*f9a0*/  @P0 LDG.E.U16 R141, desc[UR18][R14.64] ;  /* 0x000000120e8d0981 */ /* 0x0000a8000c1e1500 */
[----:B------:R-:W4:Y:S01]  /*f9b0*/  LDL R15, [R1+0x13c8] ;  /* 0x0013c800010f7983 */ /* 0x000f220000100800 */
[----:B------:R-:W-:Y:S01]  /*f9c0*/  PRMT R129, RZ, 0x7610, R129 ;  /* 0x00007610ff817816 */ /* 0x000fe20000000081 */
[----:B0-----:R-:W-:Y:S02]  /*f9d0*/  @P1 IMAD.MOV.U32 R14, RZ, RZ, R29 ;  /* 0x000000ffff0e1224 */ /* 0x001fe400078e001d */
[----:B--2---:R-:W-:Y:S01]  /*f9e0*/  STL [R1+0x17d8], R141 ;  /* 0x0017d88d01007387 */ /* 0x004fe20000100800 */
[----:B------:R-:W-:-:S03]  /*f9f0*/  PRMT R128, RZ, 0x7610, R128 ;  /* 0x00007610ff807816 */ /* 0x000fc60000000080 */
[----:B------:R-:W2:Y:S04]  /*fa00*/  LDL R29, [R1+0x13ac] ;  /* 0x0013ac00011d7983 */ /* 0x000ea80000100800 */
[----:B----4-:R3:W4:Y:S04]  /*fa10*/  @P1 LDG.E.U16 R129, desc[UR18][R14.64] ;  /* 0x000000120e811981 */ /* 0x010728000c1e1500 */
[----:B------:R-:W2:Y:S01]  /*fa20*/  LDL R15, [R1+0x13c0] ;  /* 0x0013c000010f7983 */ /* 0x000ea20000100800 */
[----:B---3--:R-:W-:Y:S01]  /*fa30*/  @P1 IMAD.MOV.U32 R14, RZ, RZ, R2 ;  /* 0x000000ffff0e1224 */ /* 0x008fe200078e0002 */
[----:B------:R-:W-:-:S02]  /*fa40*/  ISETP.GT.AND P2, PT, R4, 0x5, PT ;  /* 0x000000050400780c */ /* 0x000fc40003f44270 */
[----:B----4-:R0:W-:Y:S01]  /*fa50*/  STL [R1+0x17dc], R129 ;  /* 0x0017dc8101007387 */ /* 0x0101e20000100800 */
[----:B------:R-:W-:Y:S02]  /*fa60*/  PRMT R41, RZ, 0x7610, R41 ;  /* 0x00007610ff297816 */ /* 0x000fe40000000029 */
[----:B------:R-:W-:Y:S01]  /*fa70*/  PRMT R40, RZ, 0x7610, R40 ;  /* 0x00007610ff287816 */ /* 0x000fe20000000028 */
[----:B------:R-:W3:Y:S04]  /*fa80*/  LDL R2, [R1+0x139c] ;  /* 0x00139c0001027983 */ /* 0x000ee80000100800 */
[----:B--2---:R1:W2:Y:S04]  /*fa90*/  @P1 LDG.E.U16 R128, desc[UR18][R14.64] ;  /* 0x000000120e801981 */ /* 0x0042a8000c1e1500 */
[----:B------:R-:W1:Y:S04]  /*faa0*/  LDL R14, [R1+0x13b8] ;  /* 0x0013b800010e7983 */ /* 0x000e680000100800 */
[----:B------:R-:W1:Y:S02]  /*fab0*/  LDL R15, [R1+0x13bc] ;  /* 0x0013bc00010f7983 */ /* 0x000e640000100800 */
[----:B-1----:R-:W-:-:S04]  /*fac0*/  @P2 LOP3.LUT R15, R15, R14, RZ, 0x3c, !PT ;  /* 0x0000000e0f0f2212 */ /* 0x002fc800078e3cff */
[----:B------:R-:W-:-:S04]  /*fad0*/  @P2 LOP3.LUT R14, R15, R14, RZ, 0x3c, !PT ;  /* 0x0000000e0f0e2212 */ /* 0x000fc800078e3cff */
[----:B------:R-:W-:-:S05]  /*fae0*/  @P2 LOP3.LUT R15, R15, R14, RZ, 0x3c, !PT ;  /* 0x0000000e0f0f2212 */ /* 0x000fca00078e3cff */
[----:B------:R1:W4:Y:S04]  /*faf0*/  @P2 LDG.E.U16 R41, desc[UR18][R14.64] ;  /* 0x000000120e292981 */ /* 0x000328000c1e1500 */
[----:B------:R-:W1:Y:S04]  /*fb00*/  LDL R14, [R1+0x13b0] ;  /* 0x0013b000010e7983 */ /* 0x000e680000100800 */
[----:B------:R-:W1:Y:S01]  /*fb10*/  LDL R15, [R1+0x13b4] ;  /* 0x0013b400010f7983 */ /* 0x000e620000100800 */
[----:B------:R-:W-:Y:S02]  /*fb20*/  ISETP.GT.AND P0, PT, R4, 0x6, PT ;  /* 0x000000060400780c */ /* 0x000fe40003f04270 */
[----:B-1----:R-:W-:-:S04]  /*fb30*/  @P2 LOP3.LUT R15, R15, R14, RZ, 0x3c, !PT ;  /* 0x0000000e0f0f2212 */ /* 0x002fc800078e3cff */
[----:B------:R-:W-:-:S04]  /*fb40*/  @P2 LOP3.LUT R14, R15, R14, RZ, 0x3c, !PT ;  /* 0x0000000e0f0e2212 */ /* 0x000fc800078e3cff */
[----:B------:R-:W-:-:S05]  /*fb50*/  @P2 LOP3.LUT R15, R15, R14, RZ, 0x3c, !PT ;  /* 0x0000000e0f0f2212 */ /* 0x000fca00078e3cff */
[----:B------:R1:W4:Y:S04]  /*fb60*/  @P2 LDG.E.U16 R40, desc[UR18][R14.64] ;  /* 0x000000120e282981 */ /* 0x000328000c1e1500 */
[----:B------:R-:W3:Y:S01]  /*fb70*/  LDL R15, [R1+0x13a8] ;  /* 0x0013a800010f7983 */ /* 0x000ee20000100800 */
[----:B------:R-:W-:Y:S01]  /*fb80*/  PRMT R32, RZ, 0x7610, R32 ;  /* 0x00007610ff207816 */ /* 0x000fe20000000020 */
[----:B-1----:R-:W-:Y:S01]  /*fb90*/  @P0 IMAD.MOV.U32 R14, RZ, RZ, R29 ;  /* 0x000000ffff0e0224 */ /* 0x002fe200078e001d */
[----:B------:R-:W-:Y:S01]  /*fba0*/  PRMT R31, RZ, 0x7610, R31 ;  /* 0x00007610ff1f7816 */ /* 0x000fe2000000001f */
[----:B------:R-:W2:Y:S04]  /*fbb0*/  LDL R29, [R1+0x1384] ;  /* 0x00138400011d7983 */ /* 0x000ea80000100800 */
[----:B---3--:R1:W3:Y:S04]  /*fbc0*/  @P0 LDG.E.U16 R32, desc[UR18][R14.64] ;  /* 0x000000120e200981 */ /* 0x0082e8000c1e1500 */
[----:B------:R-:W1:Y:S04]  /*fbd0*/  LDL R14, [R1+0x13a0] ;  /* 0x0013a000010e7983 */ /* 0x000e680000100800 */
[----:B------:R-:W1:Y:S01]  /*fbe0*/  LDL R15, [R1+0x13a4] ;  /* 0x0013a400010f7983 */ /* 0x000e620000100800 */
[----:B------:R-:W-:-:S02]  /*fbf0*/  ISETP.GT.AND P1, PT, R4, 0x7, PT ;  /* 0x000000070400780c */ /* 0x000fc40003f24270 */
[----:B-1----:R-:W-:-:S04]  /*fc00*/  @P0 LOP3.LUT R15, R15, R14, RZ, 0x3c, !PT ;  /* 0x0000000e0f0f0212 */ /* 0x002fc800078e3cff */
[----:B------:R-:W-:-:S04]  /*fc10*/  @P0 LOP3.LUT R14, R15, R14, RZ, 0x3c, !PT ;  /* 0x0000000e0f0e0212 */ /* 0x000fc800078e3cff */
[----:B------:R-:W-:-:S05]  /*fc20*/  @P0 LOP3.LUT R15, R15, R14, RZ, 0x3c, !PT ;  /* 0x0000000e0f0f0212 */ /* 0x000fca00078e3cff */
[----:B------:R1:W3:Y:S04]  /*fc30*/  @P0 LDG.E.U16 R31, desc[UR18][R14.64] ;  /* 0x000000120e1f0981 */ /* 0x0002e8000c1e1500 */
[----:B------:R-:W4:Y:S01]  /*fc40*/  LDL R15, [R1+0x1398] ;  /* 0x00139800010f7983 */ /* 0x000f220000100800 */
[----:B------:R-:W-:Y:S01]  /*fc50*/  PRMT R100, RZ, 0x7610, R100 ;  /* 0x00007610ff647816 */ /* 0x000fe20000000064 */
[----:B-1----:R-:W-:Y:S01]  /*fc60*/  @P1 IMAD.MOV.U32 R14, RZ, RZ, R2 ;  /* 0x000000ffff0e1224 */ /* 0x002fe200078e0002 */
[----:B------:R-:W-:Y:S01]  /*fc70*/  PRMT R99, RZ, 0x7610, R99 ;  /* 0x00007610ff637816 */ /* 0x000fe20000000063 */
[----:B------:R-:W3:Y:S04]  /*fc80*/  LDL R2, [R1+0x1374] ;  /* 0x0013740001027983 */ /* 0x000ee80000100800 */
[----:B----4-:R1:W4:Y:S04]  /*fc90*/  @P1 LDG.E.U16 R100, desc[UR18][R14.64] ;  /* 0x000000120e641981 */ /* 0x010328000c1e1500 */
        /* <DEDUP_REMOVED lines=9> */
[----:B0-----:R-:W-:-:S11]  /*fd30*/  PRMT R129, RZ, 0x7610, R129 ;  /* 0x00007610ff817816 */ /* 0x001fd60000000081 */
[----:B-1----:R-:W-:-:S04]  /*fd40*/  @P2 LOP3.LUT R15, R15, R14, RZ, 0x3c, !PT ;  /* 0x0000000e0f0f2212 */ /* 0x002fc800078e3cff */
[----:B------:R-:W-:-:S04]  /*fd50*/  @P2 LOP3.LUT R14, R15, R14, RZ, 0x3c, !PT ;  /* 0x0000000e0f0e2212 */ /* 0x000fc800078e3cff */
[----:B------:R-:W-:-:S05]  /*fd60*/  @P2 LOP3.LUT R15, R15, R14, RZ, 0x3c, !PT ;  /* 0x0000000e0f0f2212 */ /* 0x000fca00078e3cff */
[----:B------:R2:W4:Y:S04]  /*fd70*/  @P2 LDG.E.U16 R129, desc[UR18][R14.64] ;  /* 0x000000120e812981 */ /* 0x000528000c1e1500 */
[----:B------:R-:W3:Y:S01]  /*fd80*/  LDL R15, [R1+0x1380] ;  /* 0x00138000010f7983 */ /* 0x000ee20000100800 */
[----:B------:R-:W-:Y:S01]  /*fd90*/  PRMT R141, RZ, 0x7610, R141 ;  /* 0x00007610ff8d7816 */ /* 0x000fe2000000008d */
[----:B--2---:R-:W-:Y:S01]  /*fda0*/  @P2 IMAD.MOV.U32 R14, RZ, RZ, R29 ;  /* 0x000000ffff0e2224 */ /* 0x004fe200078e001d */
[----:B------:R-:W-:Y:S01]  /*fdb0*/  ISETP.GT.AND P0, PT, R4, 0x9, PT ;  /* 0x000000090400780c */ /* 0x000fe20003f04270 */
[----:B------:R-:W2:Y:S04]  /*fdc0*/  LDL R29, [R1+0x135c] ;  /* 0x00135c00011d7983 */ /* 0x000ea80000100800 */
[----:B---3--:R0:W3:Y:S04]  /*fdd0*/  @P2 LDG.E.U16 R141, desc[UR18][R14.64] ;  /* 0x000000120e8d2981 */ /* 0x0080e8000c1e1500 */
[----:B------:R-:W0:Y:S04]  /*fde0*/  LDL R14, [R1+0x1378] ;  /* 0x00137800010e7983 */ /* 0x000e280000100800 */
[----:B------:R-:W0:Y:S01]  /*fdf0*/  LDL R15, [R1+0x137c] ;  /* 0x00137c00010f7983 */ /* 0x000e220000100800 */
[----:B------:R-:W-:-:S02]  /*fe00*/  PRMT R55, RZ, 0x7610, R55 ;  /* 0x00007610ff377816 */ /* 0x000fc40000000037 */
[----:B0-----:R-:W-:-:S04]  /*fe10*/  @P0 LOP3.LUT R15, R15, R14, RZ, 0x3c, !PT ;  /* 0x0000000e0f0f0212 */ /* 0x001fc800078e3cff */
[----:B------:R-:W-:-:S04]  /*fe20*/  @P0 LOP3.LUT R14, R15, R14, RZ, 0x3c, !PT ;  /* 0x0000000e0f0e0212 */ /* 0x000fc800078e3cff */
[----:B------:R-:W-:-:S05]  /*fe30*/  @P0 LOP3.LUT R15, R15, R14, RZ, 0x3c, !PT ;  /* 0x0000000e0f0f0212 */ /* 0x000fca00078e3cff */
[----:B------:R0:W3:Y:S04]  /*fe40*/  @P0 LDG.E.U16 R55, desc[UR18][R14.64] ;  /* 0x000000120e370981 */ /* 0x0000e8000c1e1500 */
[----:B------:R-:W4:Y:S01]  /*fe50*/  LDL R15, [R1+0x1370] ;  /* 0x00137000010f7983 */ /* 0x000f220000100800 */
[----:B------:R-:W-:Y:S01]  /*fe60*/  PRMT R56, RZ, 0x7610, R56 ;  /* 0x00007610ff387816 */ /* 0x000fe20000000038 */
[----:B0-----:R-:W-:Y:S01]  /*fe70*/  @P0 IMAD.MOV.U32 R14, RZ, RZ, R2 ;  /* 0x000000ffff0e0224 */ /* 0x001fe200078e0002 */
[----:B------:R-:W-:Y:S01]  /*fe80*/  ISETP.GT.AND P1, PT, R4, 0xa, PT ;  /* 0x0000000a0400780c */ /* 0x000fe20003f24270 */
[----:B------:R-:W3:Y:S04]  /*fe90*/  LDL R2, [R1+0x134c] ;  /* 0x00134c0001027983 */ /* 0x000ee80000100800 */
[----:B----4-:R0:W4:Y:S04]  /*fea0*/  @P0 LDG.E.U16 R56, desc[UR18][R14.64] ;  /* 0x000000120e380981 */ /* 0x010128000c1e1500 */
[----:B------:R-:W0:Y:S04]  /*feb0*/  LDL R14, [R1+0x1368] ;  /* 0x00136800010e7983 */ /* 0x000e280000100800 */
[----:B------:R-:W0:Y:S01]  /*fec0*/  LDL R15, [R1+0x136c] ;  /* 0x00136c00010f7983 */ /* 0x000e220000100800 */
[----:B------:R-:W-:-:S02]  /*fed0*/  PRMT R67, RZ, 0x7610, R67 ;  /* 0x00007610ff437816 */ /* 0x000fc40000000043 */
[----:B0-----:R-:W-:-:S04]  /*fee0*/  @P1 LOP3.LUT R15, R15, R14, RZ, 0x3c, !PT ;  /* 0x0000000e0f0f1212 */ /* 0x001fc800078e3cff */
[----:B------:R-:W-:-:S04]  /*fef0*/  @P1 LOP3.LUT R14, R15, R14, RZ, 0x3c, !PT ;  /* 0x0000000e0f0e1212 */ /* 0x000fc800078e3cff */
[----:B------:R-:W-:-:S05]  /*ff00*/  @P1 LOP3.LUT R15, R15, R14, RZ, 0x3c, !PT ;  /* 0x0000000e0f0f1212 */ /* 0x000fca00078e3cff */
[----:B------:R0:W4:Y:S04]  /*ff10*/  @P1 LDG.E.U16 R67, desc[UR18][R14.64] ;  /* 0x000000120e431981 */ /* 0x000128000c1e1500 */
[----:B------:R-:W0:Y:S04]  /*ff20*/  LDL R14, [R1+0x1360] ;  /* 0x00136000010e7983 */ /* 0x000e280000100800 */
[----:B------:R-:W0:Y:S01]  /*ff30*/  LDL R15, [R1+0x1364] ;  /* 0x00136400010f7983 */ /* 0x000e220000100800 */
[----:B------:R-:W-:Y:S02]  /*ff40*/  PRMT R68, RZ, 0x7610, R68 ;  /* 0x00007610ff447816 */ /* 0x000fe40000000044 */
[----:B------:R-:W-:-:S02]  /*ff50*/  ISETP.GT.AND P2, PT, R4, 0xb, PT ;  /* 0x0000000b0400780c */ /* 0x000fc40003f44270 */
[----:B0-----:R-:W-:-:S04]  /*ff60*/  @P1 LOP3.LUT R15, R15, R14, RZ, 0x3c, !PT ;  /* 0x0000000e0f0f1212 */ /* 0x001fc800078e3cff */
[----:B------:R-:W-:-:S04]  /*ff70*/  @P1 LOP3.LUT R14, R15, R14, RZ, 0x3c, !PT ;  /* 0x0000000e0f0e1212 */ /* 0x000fc800078e3cff */
[----:B------:R-:W-:-:S05]  /*ff80*/  @P1 LOP3.LUT R15, R15, R14, RZ, 0x3c, !PT ;  /* 0x0000000e0f0f1212 */ /* 0x000fca00078e3cff */
[----:B------:R2:W4:Y:S04]  /*ff90*/  @P1 LDG.E.U16 R68, desc[UR18][R14.64] ;  /* 0x000000120e441981 */ /* 0x000528000c1e1500 */
[----:B------:R-:W3:Y:S01]  /*ffa0*/  LDL R15, [R1+0x1358] ;  /* 0x00135800010f7983 */ /* 0x000ee20000100800 */
[----:B------:R-:W-:Y:S01]  /*ffb0*/  PRMT R140, RZ, 0x7610, R140 ;  /* 0x00007610ff8c7816 */ /* 0x000fe2000000008c */
[----:B--2---:R-:W-:Y:S01]  /*ffc0*/  @P2 IMAD.MOV.U32 R14, RZ, RZ, R29 ;  /* 0x000000ffff0e2224 */ /* 0x004fe200078e001d */
[----:B------:R-:W-:Y:S01]  /*ffd0*/  PRMT R139, RZ, 0x7610, R139 ;  /* 0x00007610ff8b7816 */ /* 0x000fe2000000008b */
[----:B------:R-:W2:Y:S04]  /*ffe0*/  LDL R29, [R1+0x1334] ;  /* 0x00133400011d7983 */ /* 0x000ea80000100800 */
[----:B---3--:R0:W3:Y:S04]  /*fff0*/  @P2 LDG.E.U16 R140, desc[UR18][R14.64] ;  /* 0x000000120e8c2981 */ /* 0x0080e8000c1e1500 */
[----:B------:R-:W0:Y:S04]  /*10000*/  LDL R14, [R1+0x1350] ;  /* 0x00135000010e7983 */ /* 0x000e280000100800 */
[----:B------:R-:W0:Y:S01]  /*10010*/  LDL R15, [R1+0x1354] ;  /* 0x00135400010f7983 */ /* 0x000e220000100800 */
[----:B------:R-:W-:-:S02]  /*10020*/  ISETP.GT.AND P0, PT, R4, 0xc, PT ;  /* 0x0000000c0400780c */ /* 0x000fc40003f04270 */
[----:B0-----:R-:W-:-:S04]  /*10030*/  @P2 LOP3.LUT R15, R15, R14, RZ, 0x3c, !PT ;  /* 0x0000000e0f0f2212 */ /* 0x001fc800078e3cff */
[----:B------:R-:W-:-:S04]  /*10040*/  @P2 LOP3.LUT R14, R15, R14, RZ, 0x3c, !PT ;  /* 0x0000000e0f0e2212 */ /* 0x000fc800078e3cff */
[----:B------:R-:W-:-:S05]  /*10050*/  @P2 LOP3.LUT R15, R15, R14, RZ, 0x3c, !PT ;  /* 0x0000000e0f0f2212 */ /* 0x000fca00078e3cff */
[----:B------:R0:W3:Y:S04]  /*10060*/  @P2 LDG.E.U16 R139, desc[UR18][R14.64] ;  /* 0x000000120e8b2981 */ /* 0x0000e8000c1e1500 */
[----:B------:R-:W4:Y:S01]  /*10070*/  LDL R15, [R1+0x1348] ;  /* 0x00134800010f7983 */ /* 0x000f220000100800 */
[----:B------:R-:W-:Y:S01]  /*10080*/  PRMT R127, RZ, 0x7610, R127 ;  /* 0x00007610ff7f7816 */ /* 0x000fe2000000007f */
[----:B0-----:R-:W-:Y:S01]  /*10090*/  @P0 IMAD.MOV.U32 R14, RZ, RZ, R2 ;  /* 0x000000ffff0e0224 */ /* 0x001fe200078e0002 */
[----:B------:R-:W-:Y:S01]  /*100a0*/  PRMT R103, RZ, 0x7610, R103 ;  /* 0x00007610ff677816 */ /* 0x000fe20000000067 */
[----:B------:R-:W3:Y:S04]  /*100b0*/  LDL R2, [R1+0x1324] ;  /* 0x0013240001027983 */ /* 0x000ee80000100800 */
[----:B----4-:R0:W4:Y:S04]  /*100c0*/  @P0 LDG.E.U16 R127, desc[UR18][R14.64] ;  /* 0x000000120e7f0981 */ /* 0x010128000c1e1500 */
[----:B------:R-:W0:Y:S04]  /*100d0*/  LDL R14, [R1+0x1340] ;  /* 0x00134000010e7983 */ /* 0x000e280000100800 */
[----:B------:R-:W0:Y:S02]  /*100e0*/  LDL R15, [R1+0x1344] ;  /* 0x00134400010f7983 */ /* 0x000e240000100800 */
[----:B0-----:R-:W-:-:S04]  /*100f0*/  @P0 LOP3.LUT R15, R15, R14, RZ, 0x3c, !PT ;  /* 0x0000000e0f0f0212 */ /* 0x001fc800078e3cff */
[----:B------:R-:W-:-:S04]  /*10100*/  @P0 LOP3.LUT R14, R15, R14, RZ, 0x3c, !PT ;  /* 0x0000000e0f0e0212 */ /* 0x000fc800078e3cff */
[----:B------:R-:W-:-:S05]  /*10110*/  @P0 LOP3.LUT R15, R15, R14, RZ, 0x3c, !PT ;  /* 0x0000000e0f0f0212 */ /* 0x000fca00078e3cff */
[----:B------:R0:W4:Y:S04]  /*10120*/  @P0 LDG.E.U16 R103, desc[UR18][R14.64] ;  /* 0x000000120e670981 */ /* 0x000128000c1e1500 */
[----:B------:R-:W0:Y:S04]  /*10130*/  LDL R14, [R1+0x1338] ;  /* 0x00133800010e7983 */ /* 0x000e280000100800 */
[----:B------:R-:W0:Y:S01]  /*10140*/  LDL R15, [R1+0x133c] ;  /* 0x00133c00010f7983 */ /* 0x000e220000100800 */
[----:B------:R-:W-:Y:S02]  /*10150*/  ISETP.GT.AND P1, PT, R4, 0xd, PT ;  /* 0x0000000d0400780c */ /* 0x000fe40003f24270 */
[----:B------:R-:W-:-:S11]  /*10160*/  PRMT R39, RZ, 0x7610, R39 ;  /* 0x00007610ff277816 */ /* 0x000fd60000000027 */
[----:B0-----:R-:W-:-:S04]  /*10170*/  @P1 LOP3.LUT R15, R15, R14, RZ, 0x3c, !PT ;  /* 0x0000000e0f0f1212 */ /* 0x001fc800078e3cff */
        /* <DEDUP_REMOVED lines=49> */
[----:B------:R0:W4:Y:S04]  /*10490*/  @P1 LDG.E.U16 R66, desc[UR18][R14.64] ;  /* 0x000000120e421981 */ /* 0x000128000c1e1500 */
[----:B------:R-:W2:Y:S01]  /*104a0*/  LDL R15, [R1+0x12f8] ;  /* 0x0012f800010f7983 */ /* 0x000ea20000100800 */
[----:B------:R-:W-:Y:S01]  /*104b0*/  PRMT R57, RZ, 0x7610, R57 ;  /* 0x00007610ff397816 */ /* 0x000fe20000000039 */
[----:B0-----:R-:W-:Y:S01]  /*104c0*/  @P2 IMAD.MOV.U32 R14, RZ, RZ, R2 ;  /* 0x000000ffff0e2224 */ /* 0x001fe200078e0002 */
[----:B------:R-:W-:Y:S01]  /*104d0*/  PRMT R58, RZ, 0x7610, R58 ;  /* 0x00007610ff3a7816 */ /* 0x000fe2000000003a */
[----:B------:R-:W3:Y:S04]  /*104e0*/  LDL R2, [R1+0x12d4] ;  /* 0x0012d40001027983 */ /* 0x000ee80000100800 */
[----:B--2---:R0:W2:Y:S04]  /*104f0*/  @P2 LDG.E.U16 R57, desc[UR18][R14.64] ;  /* 0x000000120e392981 */ /* 0x0040a8000c1e1500 */
[----:B------:R-:W0:Y:S04]  /*10500*/  LDL R14, [R1+0x12f0] ;  /* 0x0012f000010e7983 */ /* 0x000e280000100800 */
[----:B------:R-:W0:Y:S02]  /*10510*/  LDL R15, [R1+0x12f4] ;  /* 0x0012f400010f7983 */ /* 0x000e240000100800 */
[----:B0-----:R-:W-:-:S04]  /*10520*/  @P2 LOP3.LUT R15, R15, R14, RZ, 0x3c, !PT ;  /* 0x0000000e0f0f2212 */ /* 0x001fc800078e3cff */
[----:B------:R-:W-:-:S04]  /*10530*/  @P2 LOP3.LUT R14, R15, R14, RZ, 0x3c, !PT ;  /* 0x0000000e0f0e2212 */ /* 0x000fc800078e3cff */
[----:B------:R-:W-:-:S05]  /*10540*/  @P2 LOP3.LUT R15, R15, R14, RZ, 0x3c, !PT ;  /* 0x0000000e0f0f2212 */ /* 0x000fca00078e3cff */
[----:B------:R0:W2:Y:S04]  /*10550*/  @P2 LDG.E.U16 R58, desc[UR18][R14.64] ;  /* 0x000000120e3a2981 */ /* 0x0000a8000c1e1500 */
[----:B------:R-:W0:Y:S04]  /*10560*/  LDL R14, [R1+0x12e8] ;  /* 0x0012e800010e7983 */ /* 0x000e280000100800 */
[----:B------:R-:W0:Y:S01]  /*10570*/  LDL R15, [R1+0x12ec] ;  /* 0x0012ec00010f7983 */ /* 0x000e220000100800 */
[----:B------:R-:W-:Y:S02]  /*10580*/  ISETP.GT.AND P0, PT, R4, 0x12, PT ;  /* 0x000000120400780c */ /* 0x000fe40003f04270 */
[----:B------:R-:W-:-:S11]  /*10590*/  PRMT R3, RZ, 0x7610, R3 ;  /* 0x00007610ff037816 */ /* 0x000fd60000000003 */
[----:B0-----:R-:W-:-:S04]  /*105a0*/  @P0 LOP3.LUT R15, R15, R14, RZ, 0x3c, !PT ;  /* 0x0000000e0f0f0212 */ /* 0x001fc800078e3cff */
[----:B------:R-:W-:-:S04]  /*105b0*/  @P0 LOP3.LUT R14, R15, R14, RZ, 0x3c, !PT ;  /* 0x0000000e0f0e0212 */ /* 0x000fc800078e3cff */
[----:B------:R-:W-:-:S05]  /*105c0*/  @P0 LOP3.LUT R15, R15, R14, RZ, 0x3c, !PT ;  /* 0x0000000e0f0f0212 */ /* 0x000fca00078e3cff */
[----:B------:R0:W2:Y:S04]  /*105d0*/  @P0 LDG.E.U16 R3, desc[UR18][R14.64] ;  /* 0x000000120e030981 */ /* 0x0000a8000c1e1500 */
[----:B------:R-:W4:Y:S01]  /*105e0*/  LDL R15, [R1+0x12e0] ;  /* 0x0012e000010f7983 */ /* 0x000f220000100800 */
[----:B------:R-:W-:Y:S01]  /*105f0*/  PRMT R0, RZ, 0x7610, R0 ;  /* 0x00007610ff007816 */ /* 0x000fe20000000000 */
[----:B0-----:R-:W-:Y:S01]  /*10600*/  @P0 IMAD.MOV.U32 R14, RZ, RZ, R29 ;  /* 0x000000ffff0e0224 */ /* 0x001fe200078e001d */
[----:B------:R-:W-:Y:S01]  /*10610*/  ISETP.GT.AND P1, PT, R4, 0x13, PT ;  /* 0x000000130400780c */ /* 0x000fe20003f24270 */
[----:B------:R-:W2:Y:S04]  /*10620*/  LDL R29, [R1+0x12bc] ;  /* 0x0012bc00011d7983 */ /* 0x000ea80000100800 */
        /* <DEDUP_REMOVED lines=8> */
[----:B------:R-:W2:Y:S01]  /*106b0*/  LDL R15, [R1+0x12d0] ;  /* 0x0012d000010f7983 */ /* 0x000ea20000100800 */
[----:B------:R-:W-:Y:S01]  /*106c0*/  PRMT R137, RZ, 0x7610, R137 ;  /* 0x00007610ff897816 */ /* 0x000fe20000000089 */
[----:B---3--:R-:W-:Y:S01]  /*106d0*/  @P1 IMAD.MOV.U32 R14, RZ, RZ, R2 ;  /* 0x000000ffff0e1224 */ /* 0x008fe200078e0002 */
[----:B------:R-:W-:Y:S01]  /*106e0*/  ISETP.GT.AND P2, PT, R4, 0x14, PT ;  /* 0x000000140400780c */ /* 0x000fe20003f44270 */
[----:B------:R-:W3:Y:S04]  /*106f0*/  LDL R2, [R1+0x12ac] ;  /* 0x0012ac0001027983 */ /* 0x000ee80000100800 */
[----:B--2---:R0:W2:Y:S04]  /*10700*/  @P1 LDG.E.U16 R137, desc[UR18][R14.64] ;  /* 0x000000120e891981 */ /* 0x0040a8000c1e1500 */
[----:B------:R-:W0:Y:S04]  /*10710*/  LDL R14, [R1+0x12c8] ;  /* 0x0012c800010e7983 */ /* 0x000e280000100800 */
[----:B------:R-:W0:Y:S01]  /*10720*/  LDL R15, [R1+0x12cc] ;  /* 0x0012cc00010f7983 */ /* 0x000e220000100800 */
[----:B------:R-:W-:-:S02]  /*10730*/  PRMT R102, RZ, 0x7610, R102 ;  /* 0x00007610ff667816 */ /* 0x000fc40000000066 */
[----:B0-----:R-:W-:-:S04]  /*10740*/  @P2 LOP3.LUT R15, R15, R14, RZ, 0x3c, !PT ;  /* 0x0000000e0f0f2212 */ /* 0x001fc800078e3cff */
[----:B------:R-:W-:-:S04]  /*10750*/  @P2 LOP3.LUT R14, R15, R14, RZ, 0x3c, !PT ;  /* 0x0000000e0f0e2212 */ /* 0x000fc800078e3cff */
[----:B------:R-:W-:-:S05]  /*10760*/  @P2 LOP3.LUT R15, R15, R14, RZ, 0x3c, !PT ;  /* 0x0000000e0f0f2212 */ /* 0x000fca00078e3cff */
[----:B------:R0:W2:Y:S04]  /*10770*/  @P2 LDG.E.U16 R102, desc[UR18][R14.64] ;  /* 0x000000120e662981 */ /* 0x0000a8000c1e1500 */
[----:B------:R-:W0:Y:S04]  /*10780*/  LDL R14, [R1+0x12c0] ;  /* 0x0012c000010e7983 */ /* 0x000e280000100800 */
[----:B------:R-:W0:Y:S01]  /*10790*/  LDL R15, [R1+0x12c4] ;  /* 0x0012c400010f7983 */ /* 0x000e220000100800 */
[----:B------:R-:W-:Y:S02]  /*107a0*/  PRMT R51, RZ, 0x7610, R51 ;  /* 0x00007610ff337816 */ /* 0x000fe40000000033 */
[----:B------:R-:W-:-:S02]  /*107b0*/  ISETP.GT.AND P0, PT, R4, 0x15, PT ;  /* 0x000000150400780c */ /* 0x000fc40003f04270 */
[----:B0-----:R-:W-:-:S04]  /*107c0*/  @P2 LOP3.LUT R15, R15, R14, RZ, 0x3c, !PT ;  /* 0x0000000e0f0f2212 */ /* 0x001fc800078e3cff */
[----:B------:R-:W-:-:S04]  /*107d0*/  @P2 LOP3.LUT R14, R15, R14, RZ, 0x3c, !PT ;  /* 0x0000000e0f0e2212 */ /* 0x000fc800078e3cff */
[----:B------:R-:W-:-:S05]  /*107e0*/  @P2 LOP3.LUT R15, R15, R14, RZ, 0x3c, !PT ;  /* 0x0000000e0f0f2212 */ /* 0x000fca00078e3cff */
[----:B------:R0:W2:Y:S04]  /*107f0*/  @P2 LDG.E.U16 R51, desc[UR18][R14.64] ;  /* 0x000000120e332981 */ /* 0x0000a8000c1e1500 */
[----:B------:R-:W4:Y:S01]  /*10800*/  LDL R15, [R1+0x12b8] ;  /* 0x0012b800010f7983 */ /* 0x000f220000100800 */
[----:B------:R-:W-:Y:S01]  /*10810*/  PRMT R37, RZ, 0x7610, R37 ;  /* 0x00007610ff257816 */ /* 0x000fe20000000025 */
[----:B0-----:R-:W-:Y:S01]  /*10820*/  @P0 IMAD.MOV.U32 R14, RZ, RZ, R29 ;  /* 0x000000ffff0e0224 */ /* 0x001fe200078e001d */
[----:B------:R-:W-:Y:S01]  /*10830*/  PRMT R36, RZ, 0x7610, R36 ;  /* 0x00007610ff247816 */ /* 0x000fe20000000024 */
[----:B------:R-:W2:Y:S04]  /*10840*/  LDL R29, [R1+0x1294] ;  /* 0x00129400011d7983 */ /* 0x000ea80000100800 */
[----:B----4-:R0:W4:Y:S04]  /*10850*/  @P0 LDG.E.U16 R37, desc[UR18][R14.64] ;  /* 0x000000120e250981 */ /* 0x010128000c1e1500 */
        /* <DEDUP_REMOVED lines=9> */
[----:B---3--:R-:W-:Y:S01]  /*108f0*/  @P1 IMAD.MOV.U32 R14, RZ, RZ, R2 ;  /* 0x000000ffff0e1224 */ /* 0x008fe200078e0002 */
        /* <DEDUP_REMOVED lines=153> */
[----:B0-----:R-:W-:Y:S01]  /*11290*/  @P0 IMAD.MOV.U32 R14, RZ, RZ, R29 ;  /* 0x000000ffff0e0224 */ /* 0x001fe200078e001d */
        /* <DEDUP_REMOVED lines=681> */
[----:B------:R-:W4:Y:S01]  /*13d30*/  LDL R15, [R1+0xec0] ;  /* 0x000ec000010f7983 */ /* 0x000f220000100800 */
[----:B0-----:R-:W-:Y:S01]  /*13d40*/  @P0 IMAD.MOV.U32 R14, RZ, RZ, R2 ;  /* 0x000000ffff0e0224 */ /* 0x001fe200078e0002 */
[----:B------:R-:W-:-:S02]  /*13d50*/  ISETP.GT.AND P1, PT, R4, 0x55, PT ;  /* 0x000000550400780c */ /* 0x000fc40003f24270 */
        /* <DEDUP_REMOVED lines=11> */
[----:B------:R-:W-:Y:S02]  /*13e10*/  PRMT R203, RZ, 0x7610, R203 ;  /* 0x00007610ffcb7816 */ /* 0x000fe400000000cb */
        /* <DEDUP_REMOVED lines=16> */
[----:B------:R-:W2:Y:S01]  /*13f20*/  LDL R29, [R1+0xe7c] ;  /* 0x000e7c00011d7983 */ /* 0x000ea20000100800 */
[----:B------:R-:W-:-:S03]  /*13f30*/  PRMT R80, RZ, 0x7610, R80 ;  /* 0x00007610ff507816 */ /* 0x000fc60000000050 */
[----:B---3--:R0:W3:Y:S04]  /*13f40*/  @P0 LDG.E.U16 R113, desc[UR18][R14.64] ;  /* 0x000000120e710981 */ /* 0x0080e8000c1e1500 */
[----:B------:R-:W4:Y:S04]  /*13f50*/  LDL R15, [R1+0xe98] ;  /* 0x000e9800010f7983 */ /* 0x000f280000100800 */
[----:B0-----:R-:W-:Y:S01]  /*13f60*/  @P1 IMAD.MOV.U32 R14, RZ, RZ, R2 ;  /* 0x000000ffff0e1224 */ /* 0x001fe200078e0002 */
[----:B------:R-:W-:Y:S02]  /*13f70*/  PRMT R79, RZ, 0x7610, R79 ;  /* 0x00007610ff4f7816 */ /* 0x000fe4000000004f */
[----:B------:R-:W-:Y:S01]  /*13f80*/  ISETP.GT.AND P0, PT, R4, 0x58, PT ;  /* 0x000000580400780c */ /* 0x000fe20003f04270 */
        /* <DEDUP_REMOVED lines=199> */
[----:B------:R-:W-:Y:S02]  /*14c00*/  ISETP.GT.AND P1, PT, R4, 0x68, PT ;  /* 0x000000680400780c */ /* 0x000fe40003f24270 */
        /* <DEDUP_REMOVED lines=26> */
[----:B--2---:R-:W-:Y:S02]  /*14db0*/  @P2 IMAD.MOV.U32 R14, RZ, RZ, R29 ;  /* 0x000000ffff0e2224 */ /* 0x004fe400078e001d */
[----:B------:R-:W2:Y:S01]  /*14dc0*/  LDL.LU R29, [R1+0xd4c] ;  /* 0x000d4c00011d7983 */ /* 0x000ea20000300800 */
[----:B------:R-:W-:-:S03]  /*14dd0*/  ISETP.GT.AND P1, PT, R4, 0x6a, PT ;  /* 0x0000006a0400780c */ /* 0x000fc60003f24270 */
[----:B---3--:R0:W3:Y:S04]  /*14de0*/  @P2 LDG.E.U16 R175, desc[UR18][R14.64] ;  /* 0x000000120eaf2981 */ /* 0x0080e8000c1e1500 */
[----:B------:R-:W4:Y:S01]  /*14df0*/  LDL R15, [R1+0xd68] ;  /* 0x000d6800010f7983 */ /* 0x000f220000100800 */
[----:B------:R-:W-:-:S05]  /*14e00*/  PRMT R174, RZ, 0x7610, R174 ;  /* 0x00007610ffae7816 */ /* 0x000fca00000000ae */
        /* <DEDUP_REMOVED lines=29> */
[----:B------:R-:W-:-:S04]  /*14fe0*/  PRMT R169, RZ, 0x7610, R169 ;  /* 0x00007610ffa97816 */ /* 0x000fc800000000a9 */
[----:B---3--:R0:W2:Y:S04]  /*14ff0*/  @P1 LDG.E.U16 R170, desc[UR18][R14.64] ;  /* 0x000000120eaa1981 */ /* 0x0080a8000c1e1500 */
[----:B------:R-:W3:Y:S01]  /*15000*/  LDL R15, [R1+0xd40] ;  /* 0x000d4000010f7983 */ /* 0x000ee20000100800 */
[----:B0-----:R-:W-:Y:S01]  /*15010*/  @P1 IMAD.MOV.U32 R14, RZ, RZ, R2 ;  /* 0x000000ffff0e1224 */ /* 0x001fe200078e0002 */
[----:B------:R-:W-:Y:S02]  /*15020*/  ISETP.GT.AND P2, PT, R4, 0x70, PT ;  /* 0x000000700400780c */ /* 0x000fe40003f44270 */
[----:B------:R-:W-:Y:S01]  /*15030*/  PRMT R168, RZ, 0x7610, R168 ;  /* 0x00007610ffa87816 */ /* 0x000fe200000000a8 */
[----:B------:R-:W4:Y:S04]  /*15040*/  LDL R2, [R1+0xd3c] ;  /* 0x000d3c0001027983 */ /* 0x000f280000100800 */
[----:B---3--:R0:W3:Y:S04]  /*15050*/  @P1 LDG.E.U16 R169, desc[UR18][R14.64] ;  /* 0x000000120ea91981 */ /* 0x0080e8000c1e1500 */
        /* <DEDUP_REMOVED lines=8> */
[----:B------:R-:W-:Y:S02]  /*150e0*/  PRMT R167, RZ, 0x7610, R167 ;  /* 0x00007610ffa77816 */ /* 0x000fe400000000a7 */
[----:B0-----:R-:W-:-:S04]  /*150f0*/  @P2 LOP3.LUT R15, R15, R14, RZ, 0x3c, !PT ;  /* 0x0000000e0f0f2212 */ /* 0x001fc800078e3cff */
[----:B------:R-:W-:-:S04]  /*15100*/  @P2 LOP3.LUT R14, R15, R14, RZ, 0x3c, !PT ;  /* 0x0000000e0f0e2212 */ /* 0x000fc800078e3cff */
[----:B------:R-:W-:-:S05]  /*15110*/  @P2 LOP3.LUT R15, R15, R14, RZ, 0x3c, !PT ;  /* 0x0000000e0f0f2212 */ /* 0x000fca00078e3cff */
[----:B------:R0:W3:Y:S04]  /*15120*/  @P2 LDG.E.U16 R167, desc[UR18][R14.64] ;  /* 0x000000120ea72981 */ /* 0x0000e8000c1e1500 */
[----:B------:R-:W0:Y:S04]  /*15130*/  LDL R14, [R1+0xc88] ;  /* 0x000c8800010e7983 */ /* 0x000e280000100800 */
[----:B------:R-:W0:Y:S01]  /*15140*/  LDL R15, [R1+0xc8c] ;  /* 0x000c8c00010f7983 */ /* 0x000e220000100800 */
[----:B------:R-:W-:Y:S02]  /*15150*/  ISETP.GT.AND P3, PT, R4, 0x78, PT ;  /* 0x000000780400780c */ /* 0x000fe40003f64270 */
[----:B------:R-:W-:-:S11]  /*15160*/  PRMT R166, RZ, 0x7610, R166 ;  /* 0x00007610ffa67816 */ /* 0x000fd600000000a6 */
[----:B0-----:R-:W-:-:S04]  /*15170*/  @P3 LOP3.LUT R15, R15, R14, RZ, 0x3c, !PT ;  /* 0x0000000e0f0f3212 */ /* 0x001fc800078e3cff */
[----:B------:R-:W-:-:S04]  /*15180*/  @P3 LOP3.LUT R14, R15, R14, RZ, 0x3c, !PT ;  /* 0x0000000e0f0e3212 */ /* 0x000fc800078e3cff */
[----:B------:R-:W-:-:S05]  /*15190*/  @P3 LOP3.LUT R15, R15, R14, RZ, 0x3c, !PT ;  /* 0x0000000e0f0f3212 */ /* 0x000fca00078e3cff */
[----:B------:R0:W3:Y:S04]  /*151a0*/  @P3 LDG.E.U16 R166, desc[UR18][R14.64] ;  /* 0x000000120ea63981 */ /* 0x0000e8000c1e1500 */
[----:B------:R-:W0:Y:S04]  /*151b0*/  LDL R14, [R1+0xc80] ;  /* 0x000c8000010e7983 */ /* 0x000e280000100800 */
[----:B------:R-:W0:Y:S01]  /*151c0*/  LDL R15, [R1+0xc84] ;  /* 0x000c8400010f7983 */ /* 0x000e220000100800 */
[----:B------:R-:W-:Y:S02]  /*151d0*/  PRMT R165, RZ, 0x7610, R165 ;  /* 0x00007610ffa57816 */ /* 0x000fe400000000a5 */
[----:B------:R-:W-:-:S02]  /*151e0*/  ISETP.GT.AND P1, PT, R4, 0x6d, PT ;  /* 0x0000006d0400780c */ /* 0x000fc40003f24270 */
[----:B0-----:R-:W-:-:S04]  /*151f0*/  @P3 LOP3.LUT R15, R15, R14, RZ, 0x3c, !PT ;  /* 0x0000000e0f0f3212 */ /* 0x001fc800078e3cff */
[----:B------:R-:W-:-:S04]  /*15200*/  @P3 LOP3.LUT R14, R15, R14, RZ, 0x3c, !PT ;  /* 0x0000000e0f0e3212 */ /* 0x000fc800078e3cff */
[----:B------:R-:W-:-:S05]  /*15210*/  @P3 LOP3.LUT R15, R15, R14, RZ, 0x3c, !PT ;  /* 0x0000000e0f0f3212 */ /* 0x000fca00078e3cff */
[----:B------:R4:W3:Y:S04]  /*15220*/  @P3 LDG.E.U16 R165, desc[UR18][R14.64] ;  /* 0x000000120ea53981 */ /* 0x0008e8000c1e1500 */
[----:B------:R-:W2:Y:S01]  /*15230*/  LDL R15, [R1+0xd38] ;  /* 0x000d3800010f7983 */ /* 0x000ea20000100800 */
[----:B------:R-:W-:Y:S01]  /*15240*/  PRMT R164, RZ, 0x7610, R164 ;  /* 0x00007610ffa47816 */ /* 0x000fe200000000a4 */
[----:B----4-:R-:W-:Y:S01]  /*15250*/  @P1 IMAD.MOV.U32 R14, RZ, RZ, R2 ;  /* 0x000000ffff0e1224 */ /* 0x010fe200078e0002 */
[----:B------:R-:W-:Y:S01]  /*15260*/  ISETP.GT.AND P2, PT, R4, 0x71, PT ;  /* 0x000000710400780c */ /* 0x000fe20003f44270 */
[----:B------:R-:W4:Y:S04]  /*15270*/  LDL R2, [R1+0xcec] ;  /* 0x000cec0001027983 */ /* 0x000f280000100800 */
        /* <DEDUP_REMOVED lines=31> */
[----:B------:R-:W3:Y:S01]  /*15470*/  LDL R15, [R1+0xce8] ;  /* 0x000ce800010f7983 */ /* 0x000ee20000100800 */
[----:B------:R-:W-:Y:S01]  /*15480*/  PRMT R159, RZ, 0x7610, R159 ;  /* 0x00007610ff9f7816 */ /* 0x000fe2000000009f */
[----:B----4-:R-:W-:Y:S01]  /*15490*/  @P2 IMAD.MOV.U32 R14, RZ, RZ, R2 ;  /* 0x000000ffff0e2224 */ /* 0x010fe200078e0002 */
        /* <DEDUP_REMOVED lines=67> */
[----:B------:R-:W3:Y:S01]  /*158d0*/  LDL R15, [R1+0xcc0] ;  /* 0x000cc000010f7983 */ /* 0x000ee20000100800 */
[----:B------:R-:W-:Y:S01]  /*158e0*/  PRMT R21, RZ, 0x7610, R21 ;  /* 0x00007610ff157816 */ /* 0x000fe20000000015 */
[----:B----4-:R-:W-:Y:S01]  /*158f0*/  @P2 IMAD.MOV.U32 R14, RZ, RZ, R2 ;  /* 0x000000ffff0e2224 */ /* 0x010fe200078e0002 */
[----:B------:R-:W-:Y:S01]  /*15900*/  ISETP.GT.AND P3, PT, R4, 0x7c, PT ;  /* 0x0000007c0400780c */ /* 0x000fe20003f64270 */
[----:B------:R-:W4:Y:S04]  /*15910*/  LDL R2, [R1+0xc3c] ;  /* 0x000c3c0001027983 */ /* 0x000f280000100800 */
        /* <DEDUP_REMOVED lines=34> */
[----:B------:R-:W-:Y:S01]  /*15b40*/  PRMT R13, RZ, 0x7610, R13 ;  /* 0x00007610ff0d7816 */ /* 0x000fe2000000000d */
[----:B------:R-:W4:Y:S04]  /*15b50*/  LDL R2, [R1+0xd2c] ;  /* 0x000d2c0001027983 */ /* 0x000f280000100800 */
        /* <DEDUP_REMOVED lines=103> */
[----:B----4-:R-:W-:Y:S02]  /*161d0*/  @P1 IMAD.MOV.U32 R14, RZ, RZ, R2 ;  /* 0x000000ffff0e1224 */ /* 0x010fe400078e0002 */
[----:B------:R-:W0:Y:S03]  /*161e0*/  S2R R2, SR_TID.X ;  /* 0x0000000000027919 */ /* 0x000e260000002100 */
[----:B---3--:R1:W3:Y:S04]  /*161f0*/  @P1 LDG.E.U16 R70, desc[UR18][R14.64] ;  /* 0x000000120e461981 */ /* 0x0082e8000c1e1500 */
[----:B------:R-:W1:Y:S04]  /*16200*/  LDL R14, [R1+0xc10] ;  /* 0x000c1000010e7983 */ /* 0x000e680000100800 */
[----:B------:R-:W1:Y:S01]  /*16210*/  LDL R15, [R1+0xc14] ;  /* 0x000c1400010f7983 */ /* 0x000e620000100800 */
[----:B------:R-:W-:-:S02]  /*16220*/  PRMT R69, RZ, 0x7610, R69 ;  /* 0x00007610ff457816 */ /* 0x000fc40000000045 */
[----:B0-----:R-:W-:-:S04]  /*16230*/  LOP3.LUT R2, R2, 0x7f, RZ, 0xc0, !PT ;  /* 0x0000007f02027812 */ /* 0x001fc800078ec0ff */
[----:B------:R-:W-:Y:S02]  /*16240*/  ISETP.GE.AND P0, PT, R2, R4, PT ;  /* 0x000000040200720c */ /* 0x000fe40003f06270 */
[----:B-1----:R-:W-:-:S04]  /*16250*/  @P1 LOP3.LUT R15, R15, R14, RZ, 0x3c, !PT ;  /* 0x0000000e0f0f1212 */ /* 0x002fc800078e3cff */
[----:B------:R-:W-:-:S04]  /*16260*/  @P1 LOP3.LUT R14, R15, R14, RZ, 0x3c, !PT ;  /* 0x0000000e0f0e1212 */ /* 0x000fc800078e3cff */
[----:B------:R-:W-:-:S05]  /*16270*/  @P1 LOP3.LUT R15, R15, R14, RZ, 0x3c, !PT ;  /* 0x0000000e0f0f1212 */ /* 0x000fca00078e3cff */
[----:B------:R0:W4:Y:S04]  /*16280*/  @P1 LDG.E.U16 R69, desc[UR18][R14.64] ;  /* 0x000000120e451981 */ /* 0x000128000c1e1500 */
[----:B------:R-:W2:Y:S04]  /*16290*/  LDL.LU R14, [R1+0x7a8] ;  /* 0x0007a800010e7983 */ /* 0x000ea80000300800 */
[----:B------:R-:W3:Y:S04]  /*162a0*/  LDL.LU R15, [R1+0x7a4] ;  /* 0x0007a400010f7983 */ /* 0x000ee80000300800 */
[----:B------:R-:W4:Y:S01]  /*162b0*/  LDL.LU R2, [R1+0x17e0] ;  /* 0x0017e00001027983 */ /* 0x000f220000300800 */
[----:B------:R-:W-:Y:S06]  /*162c0*/  BAR.SYNC.DEFER_BLOCKING 0x0 ;  /* 0x0000000000007b1d */ /* 0x000fec0000010000 */
[----:B----4-:R1:W-:Y:S04]  /*162d0*/  STS.U16 [R2+UR16+0x400], R129 ;  /* 0x0004008102007988 */ /* 0x0103e80008000410 */
[----:B------:R4:W-:Y:S04]  /*162e0*/  STS.U16 [R2+UR16+0x10400], R141 ;  /* 0x0104008d02007988 */ /* 0x0009e80008000410 */
[----:B------:R0:W-:Y:S04]  /*162f0*/  STS.U16 [R2+UR16+0x800], R142 ;  /* 0x0008008e02007988 */ /* 0x0001e80008000410 */
[----:B-1----:R-:W2:Y:S04]  /*16300*/  LDL.LU R129, [R1+0x17dc] ;  /* 0x0017dc0001817983 */ /* 0x002ea80000300800 */
[----:B----4-:R-:W4:Y:S04]  /*16310*/  LDL.LU R141, [R1+0x17d8] ;  /* 0x0017d800018d7983 */ /* 0x010f280000300800 */
[----:B0-----:R-:W4:Y:S04]  /*16320*/  LDL.LU R142, [R1+0x17d4] ;  /* 0x0017d400018e7983 */ /* 0x001f280000300800 */
[----:B------:R0:W-:Y:S04]  /*16330*/  STS.U16 [R2+UR16+0x10800], R66 ;  /* 0x0108004202007988 */ /* 0x0001e80008000410 */
[----:B------:R1:W-:Y:S04]  /*16340*/  STS.U16 [R2+UR16+0xc00], R65 ;  /* 0x000c004102007988 */ /* 0x0003e80008000410 */
[----:B------:R3:W-:Y:S04]  /*16350*/  STS.U16 [R2+UR16+0x10c00], R54 ;  /* 0x010c003602007988 */ /* 0x0007e80008000410 */
[----:B0-----:R-:W4:Y:S04]  /*16360*/  LDL.LU R66, [R1+0x17d0] ;  /* 0x0017d00001427983 */ /* 0x001f280000300800 */
[----:B-1----:R-:W4:Y:S04]  /*16370*/  LDL.LU R65, [R1+0x17cc] ;  /* 0x0017cc0001417983 */ /* 0x002f280000300800 */
[----:B---3--:R-:W3:Y:S04]  /*16380*/  LDL.LU R54, [R1+0x17c8] ;  /* 0x0017c80001367983 */ /* 0x008ee80000300800 */
[----:B------:R0:W-:Y:S04]  /*16390*/  STS.U16 [R2+UR16+0x1000], R53 ;  /* 0x0010003502007988 */ /* 0x0001e80008000410 */
[----:B0-----:R-:W4:Y:S04]  /*163a0*/  LDL.LU R53, [R1+0x17c4] ;  /* 0x0017c40001357983 */ /* 0x001f280000300800 */
[----:B------:R0:W-:Y:S04]  /*163b0*/  STS.U16 [R2+UR16+0x10000], R15 ;  /* 0x0100000f02007988 */ /* 0x0001e80008000410 */
[----:B--2---:R-:W-:Y:S01]  /*163c0*/  STS.U16 [R2+UR16], R14 ;  /* 0x0000000e02007988 */ /* 0x004fe20008000410 */
[----:B0-----:R-:W-:-:S03]  /*163d0*/  LOP3.LUT R15, R2, 0x10, RZ, 0x3c, !PT ;  /* 0x00000010020f7812 */ /* 0x001fc600078e3cff */
[----:B------:R0:W-:Y:S04]  /*163e0*/  STS.U16 [R2+UR16+0x11000], R6 ;  /* 0x0110000602007988 */ /* 0x0001e80008000410 */
[----:B------:R1:W-:Y:S04]  /*163f0*/  STS.U16 [R2+UR16+0x1400], R7 ;  /* 0x0014000702007988 */ /* 0x0003e80008000410 */
[----:B------:R2:W-:Y:S04]  /*16400*/  STS.U16 [R2+UR16+0x11400], R8 ;  /* 0x0114000802007988 */ /* 0x0005e80008000410 */
[----:B------:R2:W-:Y:S04]  /*16410*/  STS.U16 [R2+UR16+0x1800], R9 ;  /* 0x0018000902007988 */ /* 0x0005e80008000410 */
[----:B------:R2:W-:Y:S04]  /*16420*/  STS.U16 [R2+UR16+0x11800], R52 ;  /* 0x0118003402007988 */ /* 0x0005e80008000410 */
[----:B------:R-:W-:Y:S04]  /*16430*/  STS.U16 [R2+UR16+0x1c00], R250 ;  /* 0x001c00fa02007988 */ /* 0x000fe80008000410 */
        /* <DEDUP_REMOVED lines=17> */
[----:B0-----:R-:W3:Y:S04]  /*16550*/  LDL.LU R6, [R1+0x17c0] ;  /* 0x0017c00001067983 */ /* 0x001ee80000300800 */
[----:B-1----:R-:W3:Y:S04]  /*16560*/  LDL.LU R7, [R1+0x17bc] ;  /* 0x0017bc0001077983 */ /* 0x002ee80000300800 */
[----:B--2---:R-:W2:Y:S04]  /*16570*/  LDL.LU R8, [R1+0x17b8] ;  /* 0x0017b80001087983 */ /* 0x004ea80000300800 */
[----:B------:R-:W2:Y:S04]  /*16580*/  LDL.LU R9, [R1+0x17b4] ;  /* 0x0017b40001097983 */ /* 0x000ea80000300800 */
[----:B------:R-:W2:Y:S04]  /*16590*/  LDL.LU R52, [R1+0x17b0] ;  /* 0x0017b00001347983 */ /* 0x000ea80000300800 */
[----:B------:R-:W-:Y:S04]  /*165a0*/  STL [R1+0x1474], R2 ;  /* 0x0014740201007387 */ /* 0x000fe80000100800 */
[----:B----4-:R0:W-:Y:S04]  /*165b0*/  STS.U16 [R15+UR16+0x80], R53 ;  /* 0x000080350f007988 */ /* 0x0101e80008000410 */
[----:B---3--:R-:W-:Y:S04]  /*165c0*/  STS.U16 [R15+UR16+0x10080], R54 ;  /* 0x010080360f007988 */ /* 0x008fe80008000410 */
        /* <DEDUP_REMOVED lines=10> */
[----:B------:R1:W-:Y:S04]  /*16670*/  STS.U16 [R15+UR16+0x1880], R151 ;  /* 0x001880970f007988 */ /* 0x0003e80008000410 */
[----:B0-----:R-:W3:Y:S01]  /*16680*/  LDL.LU R53, [R1+0x17ac] ;  /* 0x0017ac0001357983 */ /* 0x001ee20000300800 */
[----:B-1----:R-:W0:Y:S03]  /*16690*/  S2R R151, SR_TID.X ;  /* 0x0000000000977919 */ /* 0x002e260000002100 */
[----:B------:R0:W-:Y:S04]  /*166a0*/  STS.U16 [R15+UR16+0x11880], R143 ;  /* 0x0118808f0f007988 */ /* 0x0001e80008000410 */
[----:B------:R-:W-:Y:S04]  /*166b0*/  STS.U16 [R15+UR16+0x1c80], R248 ;  /* 0x001c80f80f007988 */ /* 0x000fe80008000410 */
[----:B------:R-:W-:Y:S04]  /*166c0*/  STS.U16 [R15+UR16+0x11c80], R247 ;  /* 0x011c80f70f007988 */ /* 0x000fe80008000410 */
[----:B------:R-:W-:Y:S04]  /*166d0*/  STS.U16 [R15+UR16+0x2080], R236 ;  /* 0x002080ec0f007988 */ /* 0x000fe80008000410 */
[----:B------:R-:W-:Y:S04]  /*166e0*/  STS.U16 [R15+UR16+0x12080], R235 ;  /* 0x012080eb0f007988 */ /* 0x000fe80008000410 */
[----:B------:R-:W-:Y:S04]  /*166f0*/  STS.U16 [R15+UR16+0x2480], R224 ;  /* 0x002480e00f007988 */ /* 0x000fe80008000410 */
[----:B------:R-:W-:Y:S01]  /*16700*/  STS.U16 [R15+UR16+0x12480], R223 ;  /* 0x012480df0f007988 */ /* 0x000fe20008000410 */
[----:B0-----:R-:W-:-:S03]  /*16710*/  IMAD.SHL.U32 R143, R151, 0x2, RZ ;  /* 0x00000002978f7824 */ /* 0x001fc600078e00ff */
[----:B------:R-:W4:Y:S01]  /*16720*/  LDL.LU R54, [R1+0x17a8] ;  /* 0x0017a80001367983 */ /* 0x000f220000300800 */
[----:B------:R-:W-:-:S03]  /*16730*/  IMAD.SHL.U32 R14, R151, 0x100, RZ ;  /* 0x00000100970e7824 */ /* 0x000fc600078e00ff */
[----:B------:R-:W-:Y:S02]  /*16740*/  STS.U16 [R15+UR16+0x2880], R212 ;  /* 0x002880d40f007988 */ /* 0x000fe40008000410 */
[----:B------:R-:W-:Y:S02]  /*16750*/  LOP3.LUT R14, R14, 0xc07e, R143, 0xc8, !PT ;  /* 0x0000c07e0e0e7812 */ /* 0x000fe400078ec88f */
[----:B------:R-:W-:Y:S04]  /*16760*/  STS.U16 [R15+UR16+0x12880], R211 ;  /* 0x012880d30f007988 */ /* 0x000fe80008000410 */
[----:B------:R-:W-:Y:S04]  /*16770*/  STS.U16 [R15+UR16+0x2c80], R200 ;  /* 0x002c80c80f007988 */ /* 0x000fe80008000410 */
[----:B------:R-:W-:Y:S01]  /*16780*/  STS.U16 [R15+UR16+0x12c80], R199 ;  /* 0x012c80c70f007988 */ /* 0x000fe20008000410 */
[----:B------:R-:W-:-:S03]  /*16790*/  LOP3.LUT R14, R14, 0x20, RZ, 0x3c, !PT ;  /* 0x000000200e0e7812 */ /* 0x000fc600078e3cff */
        /* <DEDUP_REMOVED lines=16> */
[----:B------:R-:W-:Y:S01]  /*168a0*/  STS.U16 [R14+UR16+0x1100], R149 ;  /* 0x001100950e007988 */ /* 0x000fe20008000410 */
[----:B0-----:R-:W-:-:S02]  /*168b0*/  IMAD.SHL.U32 R15, R151, 0x2, RZ ;  /* 0x00000002970f7824 */ /* 0x001fc400078e00ff */
[----:B------:R-:W-:Y:S01]  /*168c0*/  IMAD.SHL.U32 R2, R151, 0x100, RZ ;  /* 0x0000010097027824 */ /* 0x000fe200078e00ff */
[----:B------:R-:W-:Y:S04]  /*168d0*/  STS.U16 [R14+UR16+0x11100], R148 ;  /* 0x011100940e007988 */ /* 0x000fe80008000410 */
[----:B------:R-:W4:Y:S01]  /*168e0*/  LDL.LU R55, [R1+0x17a4] ;  /* 0x0017a40001377983 */ /* 0x000f220000300800 */
[----:B--2---:R-:W-:Y:S01]  /*168f0*/  PRMT R52, RZ, 0x7610, R52 ;  /* 0x00007610ff347816 */ /* 0x004fe20000000034 */
[----:B------:R-:W-:Y:S01]  /*16900*/  USHF.L.U32 UR4, UR40, 0x8, URZ ;  /* 0x0000000828047899 */ /* 0x000fe2000800063f */
[----:B------:R-:W-:Y:S01]  /*16910*/  PRMT R250, RZ, 0x7610, R250 ;  /* 0x00007610fffa7816 */ /* 0x000fe200000000fa */
[----:B------:R-:W-:Y:S01]  /*16920*/  STS.U16 [R14+UR16+0x1500], R147 ;  /* 0x001500930e007988 */ /* 0x000fe20008000410 */
[----:B------:R-:W-:Y:S01]  /*16930*/  PRMT R249, RZ, 0x7610, R249 ;  /* 0x00007610fff97816 */ /* 0x000fe200000000f9 */
[----:B------:R-:W-:Y:S01]  /*16940*/  UMOV UR9, 0x40000040 ;  /* 0x4000004000097882 */ /* 0x000fe20000000000 */
[----:B---3--:R-:W-:Y:S01]  /*16950*/  PRMT R53, RZ, 0x7610, R53 ;  /* 0x00007610ff357816 */ /* 0x008fe20000000035 */
[----:B------:R-:W-:Y:S01]  /*16960*/  STS.U16 [R14+UR16+0x11500], R146 ;  /* 0x011500920e007988 */ /* 0x000fe20008000410 */
[----:B----4-:R-:W-:-:S03]  /*16970*/  PRMT R54, RZ, 0x7610, R54 ;  /* 0x00007610ff367816 */ /* 0x010fc60000000036 */
[----:B------:R-:W-:Y:S01]  /*16980*/  STS.U16 [R14+UR16+0x1900], R145 ;  /* 0x001900910e007988 */ /* 0x000fe20008000410 */
[----:B------:R-:W-:Y:S01]  /*16990*/  PRMT R248, RZ, 0x7610, R248 ;  /* 0x00007610fff87816 */ /* 0x000fe200000000f8 */
[----:B------:R-:W-:Y:S01]  /*169a0*/  UMOV UR46, UR6 ;  /* 0x00000006002e7c82 */ /* 0x000fe20008000000 */
[----:B------:R-:W-:Y:S01]  /*169b0*/  PRMT R247, RZ, 0x7610, R247 ;  /* 0x00007610fff77816 */ /* 0x000fe200000000f7 */
[----:B------:R-:W-:Y:S01]  /*169c0*/  STS.U16 [R14+UR16+0x11900], R144 ;  /* 0x011900900e007988 */ /* 0x000fe20008000410 */
[----:B------:R-:W-:Y:S01]  /*169d0*/  PRMT R238, RZ, 0x7610, R238 ;  /* 0x00007610ffee7816 */ /* 0x000fe200000000ee */
[----:B------:R-:W-:Y:S01]  /*169e0*/  UMOV UR47, UR7 ;  /* 0x00000007002f7c82 */ /* 0x000fe20008000000 */
[----:B------:R-:W-:Y:S01]  /*169f0*/  PRMT R237, RZ, 0x7610, R237 ;  /* 0x00007610ffed7816 */ /* 0x000fe200000000ed */
[----:B------:R-:W-:Y:S01]  /*16a00*/  STS.U16 [R14+UR16+0x1d00], R246 ;  /* 0x001d00f60e007988 */ /* 0x000fe20008000410 */
[----:B------:R-:W-:Y:S01]  /*16a10*/  PRMT R236, RZ, 0x7610, R236 ;  /* 0x00007610ffec7816 */ /* 0x000fe200000000ec */
[----:B-1----:R-:W0:Y:S02]  /*16a20*/  LDC R5, c[0x0][0x238] ;  /* 0x00008e00ff057b82 */ /* 0x002e240000000800 */
[----:B------:R-:W-:Y:S04]  /*16a30*/  STS.U16 [R14+UR16+0x11d00], R245 ;  /* 0x011d00f50e007988 */ /* 0x000fe80008000410 */
[----:B------:R-:W-:Y:S04]  /*16a40*/  STS.U16 [R14+UR16+0x2100], R234 ;  /* 0x002100ea0e007988 */ /* 0x000fe80008000410 */
[----:B------:R-:W-:Y:S04]  /*16a50*/  STS.U16 [R14+UR16+0x12100], R233 ;  /* 0x012100e90e007988 */ /* 0x000fe80008000410 */
[----:B------:R-:W-:Y:S04]  /*16a60*/  STS.U16 [R14+UR16+0x2500], R222 ;  /* 0x002500de0e007988 */ /* 0x000fe80008000410 */
[----:B------:R-:W-:Y:S01]  /*16a70*/  STS.U16 [R14+UR16+0x12500], R221 ;  /* 0x012500dd0e007988 */ /* 0x000fe20008000410 */
[----:B------:R-:W-:-:S03]  /*16a80*/  LOP3.LUT R2, R2, 0xc07e, R15, 0xc8, !PT ;  /* 0x0000c07e02027812 */ /* 0x000fc600078ec80f */
[----:B------:R-:W-:Y:S04]  /*16a90*/  STS.U16 [R14+UR16+0x2900], R210 ;  /* 0x002900d20e007988 */ /* 0x000fe80008000410 */
        /* <DEDUP_REMOVED lines=26> */
[----:B------:R-:W-:Y:S01]  /*16c40*/  STS.U16 [R2+UR16+0x1d80], R244 ;  /* 0x001d80f402007988 */ /* 0x000fe20008000410 */
[----:B-1----:R-:W-:-:S03]  /*16c50*/  IMAD.SHL.U32 R14, R151, 0x100, RZ ;  /* 0x00000100970e7824 */ /* 0x002fc600078e00ff */
[----:B------:R-:W-:Y:S01]  /*16c60*/  STS.U16 [R2+UR16+0x11d80], R243 ;  /* 0x011d80f302007988 */ /* 0x000fe20008000410 */
[----:B--2---:R-:W-:-:S03]  /*16c70*/  IMAD.SHL.U32 R42, R151, 0x2, RZ ;  /* 0x00000002972a7824 */ /* 0x004fc600078e00ff */
        /* <DEDUP_REMOVED lines=32> */
[----:B------:R-:W-:Y:S01]  /*16e80*/  STS.U16 [R14+UR16+0x1e00], R242 ;  /* 0x001e00f20e007988 */ /* 0x000fe20008000410 */
[----:B-1----:R-:W-:-:S03]  /*16e90*/  IMAD.SHL.U32 R2, R151, 0x100, RZ ;  /* 0x0000010097027824 */ /* 0x002fc600078e00ff */
        /* <DEDUP_REMOVED lines=15> */
[----:B------:R-:W2:Y:S04]  /*16f90*/  LDL.LU R56, [R1+0x17a0] ;  /* 0x0017a00001387983 */ /* 0x000ea80000300800 */
[----:B------:R-:W-:Y:S04]  /*16fa0*/  STS.U16 [R14+UR16+0x3a00], R22 ;  /* 0x003a00160e007988 */ /* 0x000fe80008000410 */
[----:B------:R-:W3:Y:S04]  /*16fb0*/  LDL.LU R57, [R1+0x179c] ;  /* 0x00179c0001397983 */ /* 0x000ee80000300800 */
[----:B------:R-:W-:Y:S04]  /*16fc0*/  STS.U16 [R14+UR16+0x13a00], R21 ;  /* 0x013a00150e007988 */ /* 0x000fe80008000410 */
[----:B------:R-:W4:Y:S04]  /*16fd0*/  LDL.LU R58, [R1+0x1798] ;  /* 0x00179800013a7983 */ /* 0x000f280000300800 */
[----:B------:R-:W-:Y:S04]  /*16fe0*/  STS.U16 [R14+UR16+0x3e00], R20 ;  /* 0x003e00140e007988 */ /* 0x000fe80008000410 */
[----:B------:R-:W2:Y:S04]  /*16ff0*/  LDL.LU R59, [R1+0x1794] ;  /* 0x00179400013b7983 */ /* 0x000ea80000300800 */
[----:B------:R1:W-:Y:S04]  /*17000*/  STS.U16 [R14+UR16+0x13e00], R19 ;  /* 0x013e00130e007988 */ /* 0x0003e80008000410 */
[----:B------:R-:W3:Y:S04]  /*17010*/  LDL.LU R60, [R1+0x1790] ;  /* 0x00179000013c7983 */ /* 0x000ee80000300800 */
[----:B------:R-:W-:Y:S04]  /*17020*/  STS.U16 [R2+UR16+0x280], R41 ;  /* 0x0002802902007988 */ /* 0x000fe80008000410 */
[----:B------:R-:W4:Y:S04]  /*17030*/  LDL.LU R61, [R1+0x178c] ;  /* 0x00178c00013d7983 */ /* 0x000f280000300800 */
        /* <DEDUP_REMOVED lines=13> */
[----:B------:R-:W3:Y:S04]  /*17110*/  LDL.LU R68, [R1+0x1770] ;  /* 0x0017700001447983 */ /* 0x000ee80000300800 */
[----:B------:R-:W-:Y:S04]  /*17120*/  STS.U16 [R2+UR16+0x1280], R33 ;  /* 0x0012802102007988 */ /* 0x000fe80008000410 */
[----:B------:R-:W4:Y:S04]  /*17130*/  LDL.LU R3, [R1+0x176c] ;  /* 0x00176c0001037983 */ /* 0x000f280000300800 */
[----:B------:R-:W-:Y:S04]  /*17140*/  STS.U16 [R2+UR16+0x11280], R26 ;  /* 0x0112801a02007988 */ /* 0x000fe80008000410 */
[----:B------:R-:W4:Y:S04]  /*17150*/  LDL.LU R0, [R1+0x1768] ;  /* 0x0017680001007983 */ /* 0x000f280000300800 */
[----:B------:R-:W-:Y:S04]  /*17160*/  STS.U16 [R2+UR16+0x1680], R24 ;  /* 0x0016801802007988 */ /* 0x000fe80008000410 */
[----:B------:R0:W-:Y:S04]  /*17170*/  STS.U16 [R2+UR16+0x11680], R10 ;  /* 0x0116800a02007988 */ /* 0x0001e80008000410 */
[----:B-1----:R-:W4:Y:S04]  /*17180*/  LDL R14, [R1+0x848] ;  /* 0x00084800010e7983 */ /* 0x002f280000100800 */
[----:B------:R-:W-:Y:S04]  /*17190*/  STS.U16 [R2+UR16+0x1a80], R252 ;  /* 0x001a80fc02007988 */ /* 0x000fe80008000410 */
[----:B0-----:R-:W4:Y:S04]  /*171a0*/  LDL.LU R10, [R1+0x844] ;  /* 0x00084400010a7983 */ /* 0x001f280000300800 */
[----:B------:R-:W-:Y:S04]  /*171b0*/  STS.U16 [R2+UR16+0x11a80], R251 ;  /* 0x011a80fb02007988 */ /* 0x000fe80008000410 */
[----:B------:R-:W-:Y:S01]  /*171c0*/  STS.U16 [R2+UR16+0x1e80], R240 ;  /* 0x001e80f002007988 */ /* 0x000fe20008000410 */
[----:B------:R-:W-:-:S03]  /*171d0*/  IMAD.SHL.U32 R103, R151, 0x2, RZ ;  /* 0x0000000297677824 */ /* 0x000fc600078e00ff */
[----:B------:R-:W-:Y:S01]  /*171e0*/  STS.U16 [R2+UR16+0x11e80], R239 ;  /* 0x011e80ef02007988 */ /* 0x000fe20008000410 */
[----:B------:R-:W-:-:S03]  /*171f0*/  IMAD.SHL.U32 R102, R151, 0x100, RZ ;  /* 0x0000010097667824 */ /* 0x000fc600078e00ff */
[----:B------:R-:W-:Y:S04]  /*17200*/  STS.U16 [R2+UR16+0x2280], R228 ;  /* 0x002280e402007988 */ /* 0x000fe80008000410 */
[----:B------:R-:W-:Y:S04]  /*17210*/  STS.U16 [R2+UR16+0x12280], R227 ;  /* 0x012280e302007988 */ /* 0x000fe80008000410 */
[----:B------:R-:W4:Y:S04]  /*17220*/  LDL R26, [R1+0x142c] ;  /* 0x00142c00011a7983 */ /* 0x000f280000100800 */
[----:B------:R-:W4:Y:S04]  /*17230*/  LDL R24, [R1+0x1430] ;  /* 0x0014300001187983 */ /* 0x000f280000100800 */
        /* <DEDUP_REMOVED lines=14> */
[----:B------:R-:W4:Y:S04]  /*17320*/  LDL R35, [R1+0x1408] ;  /* 0x0014080001237983 */ /* 0x000f280000100800 */
[----:B------:R-:W-:Y:S04]  /*17330*/  STS.U16 [R2+UR16+0x3e80], R16 ;  /* 0x003e801002007988 */ /* 0x000fe80008000410 */
[----:B------:R-:W-:Y:S04]  /*17340*/  STS.U16 [R2+UR16+0x13e80], R13 ;  /* 0x013e800d02007988 */ /* 0x000fe80008000410 */
[----:B------:R0:W-:Y:S04]  /*17350*/  STS.U16 [R102+UR16+0x300], R32 ;  /* 0x0003002066007988 */ /* 0x0001e80008000410 */
[----:B------:R-:W4:Y:S04]  /*17360*/  LDL R34, [R1+0xbfc] ;  /* 0x000bfc0001227983 */ /* 0x000f280000100800 */
[----:B------:R-:W4:Y:S04]  /*17370*/  LDL R33, [R1+0xc00] ;  /* 0x000c000001217983 */ /* 0x000f280000100800 */
[----:B0-----:R-:W4:Y:S04]  /*17380*/  LDL R32, [R1+0x1420] ;  /* 0x0014200001207983 */ /* 0x001f280000100800 */
[----:B------:R0:W-:Y:S04]  /*17390*/  STS.U16 [R102+UR16+0x10300], R31 ;  /* 0x0103001f66007988 */ /* 0x0001e80008000410 */
[----:B------:R1:W-:Y:S04]  /*173a0*/  STS.U16 [R102+UR16+0x700], R30 ;  /* 0x0007001e66007988 */ /* 0x0003e80008000410 */
[----:B0-----:R-:W4:Y:S04]  /*173b0*/  LDL R31, [R1+0xbdc] ;  /* 0x000bdc00011f7983 */ /* 0x001f280000100800 */
[----:B-1----:R-:W4:Y:S04]  /*173c0*/  LDL R30, [R1+0xbe0] ;  /* 0x000be000011e7983 */ /* 0x002f280000100800 */
[----:B------:R0:W-:Y:S04]  /*173d0*/  STS.U16 [R102+UR16+0x10700], R28 ;  /* 0x0107001c66007988 */ /* 0x0001e80008000410 */
[----:B------:R-:W-:Y:S04]  /*173e0*/  STS.U16 [R102+UR16+0xb00], R27 ;  /* 0x000b001b66007988 */ /* 0x000fe80008000410 */
[----:B------:R1:W-:Y:S04]  /*173f0*/  STS.U16 [R102+UR16+0x10b00], R25 ;  /* 0x010b001966007988 */ /* 0x0003e80008000410 */
[----:B0-----:R-:W4:Y:S04]  /*17400*/  LDL R28, [R1+0xbbc] ;  /* 0x000bbc00011c7983 */ /* 0x001f280000100800 */
[----:B-1----:R-:W4:Y:S04]  /*17410*/  LDL R25, [R1+0xbc0] ;  /* 0x000bc00001197983 */ /* 0x002f280000100800 */
[----:B------:R0:W-:Y:S04]  /*17420*/  STS.U16 [R102+UR16+0xf00], R12 ;  /* 0x000f000c66007988 */ /* 0x0001e80008000410 */
[----:B------:R-:W4:Y:S04]  /*17430*/  LDL.LU R2, [R1+0x85c] ;  /* 0x00085c0001027983 */ /* 0x000f280000300800 */
[----:B------:R1:W-:Y:S04]  /*17440*/  STS.U16 [R102+UR16+0x10f00], R11 ;  /* 0x010f000b66007988 */ /* 0x0003e80008000410 */
[----:B0-----:R-:W4:Y:S04]  /*17450*/  LDL.LU R12, [R1+0x854] ;  /* 0x00085400010c7983 */ /* 0x001f280000300800 */
[----:B-1----:R-:W4:Y:S04]  /*17460*/  LDL.LU R11, [R1+0x84c] ;  /* 0x00084c00010b7983 */ /* 0x002f280000300800 */
[----:B------:R-:W4:Y:S04]  /*17470*/  LDL R38, [R1+0xb9c] ;  /* 0x000b9c0001267983 */ /* 0x000f280000100800 */
[----:B------:R-:W4:Y:S04]  /*17480*/  LDL R37, [R1+0xba0] ;  /* 0x000ba00001257983 */ /* 0x000f280000100800 */
[----:B------:R-:W4:Y:S04]  /*17490*/  LDL R27, [R1+0xb80] ;  /* 0x000b8000011b7983 */ /* 0x000f280000100800 */
[----:B------:R-:W4:Y:S01]  /*174a0*/  LDL R36, [R1+0xb7c] ;  /* 0x000b7c0001247983 */ /* 0x000f220000100800 */
[----:B--2---:R-:W-:-:S02]  /*174b0*/  PRMT R65, RZ, 0x7610, R65 ;  /* 0x00007610ff417816 */ /* 0x004fc40000000041 */
[----:B---3--:R-:W-:Y:S02]  /*174c0*/  PRMT R68, RZ, 0x7610, R68 ;  /* 0x00007610ff447816 */ /* 0x008fe40000000044 */
[----:B----4-:R-:W-:Y:S02]  /*174d0*/  PRMT R67, RZ, 0x7610, R67 ;  /* 0x00007610ff437816 */ /* 0x010fe40000000043 */
[----:B------:R-:W-:Y:S01]  /*174e0*/  PRMT R66, RZ, 0x7610, R66 ;  /* 0x00007610ff427816 */ /* 0x000fe20000000042 */
[----:B------:R-:W-:Y:S01]  /*174f0*/  @!P0 IMAD.MOV.U32 R15, RZ, RZ, R10 ;  /* 0x000000ffff0f8224 */ /* 0x000fe200078e000a */
[----:B------:R0:W-:Y:S04]  /*17500*/  STL [R1+0x1478], R10 ;  /* 0x0014780a01007387 */ /* 0x0001e80000100800 */
[----:B------:R1:W2:Y:S04]  /*17510*/  @!P0 LDG.E.U16 R52, desc[UR18][R14.64] ;  /* 0x000000120e348981 */ /* 0x0002a8000c1e1500 */
[----:B0-----:R-:W3:Y:S01]  /*17520*/  LDL.LU R10, [R1+0x86c] ;  /* 0x00086c00010a7983 */ /* 0x001ee20000300800 */
[----:B------:R-:W-:-:S02]  /*17530*/  PRMT R64, RZ, 0x7610, R64 ;  /* 0x00007610ff407816 */ /* 0x000fc40000000040 */
[----:B------:R-:W-:Y:S01]  /*17540*/  PRMT R63, RZ, 0x7610, R63 ;  /* 0x00007610ff3f7816 */ /* 0x000fe2000000003f */
[----:B------:R-:W4:Y:S01]  /*17550*/  LDL R40, [R1+0x9dc] ;  /* 0x0009dc0001287983 */ /* 0x000f220000100800 */
[----:B------:R-:W-:Y:S02]  /*17560*/  PRMT R62, RZ, 0x7610, R62 ;  /* 0x00007610ff3e7816 */ /* 0x000fe4000000003e */
[----:B------:R-:W-:Y:S01]  /*17570*/  PRMT R61, RZ, 0x7610, R61 ;  /* 0x00007610ff3d7816 */ /* 0x000fe2000000003d */
[----:B------:R-:W2:Y:S01]  /*17580*/  LDL R39, [R1+0x9e0] ;  /* 0x0009e00001277983 */ /* 0x000ea20000100800 */
[----:B-1----:R-:W-:-:S03]  /*17590*/  @!P0 IMAD.MOV.U32 R15, RZ, RZ, R26 ;  /* 0x000000ffff0f8224 */ /* 0x002fc600078e001a */
[----:B------:R-:W3:Y:S01]  /*175a0*/  LDL R26, [R1+0xb5c] ;  /* 0x000b5c00011a7983 */ /* 0x000ee20000100800 */
[----:B------:R-:W-:-:S03]  /*175b0*/  @!P0 IMAD.MOV.U32 R14, RZ, RZ, R24 ;  /* 0x000000ffff0e8224 */ /* 0x000fc600078e0018 */
[----:B------:R-:W4:Y:S04]  /*175c0*/  LDL R24, [R1+0xb60] ;  /* 0x000b600001187983 */ /* 0x000f280000100800 */
[----:B------:R0:W2:Y:S02]  /*175d0*/  @!P0 LDG.E.U16 R68, desc[UR18][R14.64] ;  /* 0x000000120e448981 */ /* 0x0000a4000c1e1500 */
[----:B0-----:R-:W-:Y:S02]  /*175e0*/  @!P0 IMAD.MOV.U32 R15, RZ, RZ, R35 ;  /* 0x000000ffff0f8224 */ /* 0x001fe400078e0023 */
[----:B------:R-:W2:Y:S01]  /*175f0*/  LDL R35, [R1+0xb3c] ;  /* 0x000b3c0001237983 */ /* 0x000ea20000100800 */
[----:B------:R-:W-:-:S03]  /*17600*/  @!P0 IMAD.MOV.U32 R14, RZ, RZ, R32 ;  /* 0x000000ffff0e8224 */ /* 0x000fc600078e0020 */
[----:B------:R-:W2:Y:S04]  /*17610*/  LDL R32, [R1+0xb40] ;  /* 0x000b400001207983 */ /* 0x000ea80000100800 */
[----:B------:R0:W2:Y:S02]  /*17620*/  @!P0 LDG.E.U16 R67, desc[UR18][R14.64] ;  /* 0x000000120e438981 */ /* 0x0000a4000c1e1500 */
[----:B0-----:R-:W-:Y:S02]  /*17630*/  @!P0 IMAD.MOV.U32 R14, RZ, RZ, R33 ;  /* 0x000000ffff0e8224 */ /* 0x001fe400078e0021 */
[----:B------:R-:W-:Y:S01]  /*17640*/  @!P0 IMAD.MOV.U32 R15, RZ, RZ, R34 ;  /* 0x000000ffff0f8224 */ /* 0x000fe200078e0022 */
[----:B------:R-:W2:Y:S04]  /*17650*/  LDL R33, [R1+0xb20] ;  /* 0x000b200001217983 */ /* 0x000ea80000100800 */
[----:B------:R-:W2:Y:S04]  /*17660*/  LDL R34, [R1+0xb1c] ;  /* 0x000b1c0001227983 */ /* 0x000ea80000100800 */
[----:B------:R0:W2:Y:S02]  /*17670*/  @!P0 LDG.E.U16 R66, desc[UR18][R14.64] ;  /* 0x000000120e428981 */ /* 0x0000a4000c1e1500 */
[----:B0-----:R-:W-:-:S02]  /*17680*/  @!P0 IMAD.MOV.U32 R14, RZ, RZ, R30 ;  /* 0x000000ffff0e8224 */ /* 0x001fc400078e001e */
[----:B------:R-:W-:Y:S01]  /*17690*/  @!P0 IMAD.MOV.U32 R15, RZ, RZ, R31 ;  /* 0x000000ffff0f8224 */ /* 0x000fe200078e001f */
[----:B------:R-:W2:Y:S04]  /*176a0*/  LDL R30, [R1+0xb00] ;  /* 0x000b0000011e7983 */ /* 0x000ea80000100800 */
[----:B------:R-:W2:Y:S04]  /*176b0*/  LDL R31, [R1+0xafc] ;  /* 0x000afc00011f7983 */ /* 0x000ea80000100800 */
[----:B------:R0:W2:Y:S02]  /*176c0*/  @!P0 LDG.E.U16 R65, desc[UR18][R14.64] ;  /* 0x000000120e418981 */ /* 0x0000a4000c1e1500 */
[----:B0-----:R-:W-:-:S02]  /*176d0*/  @!P0 IMAD.MOV.U32 R14, RZ, RZ, R25 ;  /* 0x000000ffff0e8224 */ /* 0x001fc400078e0019 */
        /* <DEDUP_REMOVED lines=13> */
[----:B------:R3:W2:Y:S01]  /*177b0*/  @!P0 LDG.E.U16 R62, desc[UR18][R14.64] ;  /* 0x000000120e3e8981 */ /* 0x0006a2000c1e1500 */
[----:B------:R-:W-:Y:S02]  /*177c0*/  PRMT R60, RZ, 0x7610, R60 ;  /* 0x00007610ff3c7816 */ /* 0x000fe4000000003c */
[----:B------:R-:W-:Y:S02]  /*177d0*/  PRMT R59, RZ, 0x7610, R59 ;  /* 0x00007610ff3b7816 */ /* 0x000fe4000000003b */
[----:B------:R-:W-:Y:S02]  /*177e0*/  PRMT R58, RZ, 0x7610, R58 ;  /* 0x00007610ff3a7816 */ /* 0x000fe4000000003a */
[----:B------:R-:W-:-:S02]  /*177f0*/  PRMT R57, RZ, 0x7610, R57 ;  /* 0x00007610ff397816 */ /* 0x000fc40000000039 */
[----:B------:R-:W-:Y:S01]  /*17800*/  PRMT R56, RZ, 0x7610, R56 ;  /* 0x00007610ff387816 */ /* 0x000fe20000000038 */
[----:B---3--:R-:W-:Y:S02]  /*17810*/  @!P0 IMAD.MOV.U32 R15, RZ, RZ, R26 ;  /* 0x000000ffff0f8224 */ /* 0x008fe400078e001a */
[----:B------:R-:W3:Y:S01]  /*17820*/  LDL R26, [R1+0xa7c] ;  /* 0x000a7c00011a7983 */ /* 0x000ee20000100800 */
[----:B----4-:R-:W-:-:S03]  /*17830*/  @!P0 IMAD.MOV.U32 R14, RZ, RZ, R24 ;  /* 0x000000ffff0e8224 */ /* 0x010fc600078e0018 */
[----:B------:R-:W4:Y:S04]  /*17840*/  LDL R24, [R1+0xa80] ;  /* 0x000a800001187983 */ /* 0x000f280000100800 */
[----:B------:R2:W4:Y:S02]  /*17850*/  @!P0 LDG.E.U16 R61, desc[UR18][R14.64] ;  /* 0x000000120e3d8981 */ /* 0x000524000c1e1500 */
[----:B--2---:R-:W-:Y:S02]  /*17860*/  @!P0 IMAD.MOV.U32 R15, RZ, RZ, R35 ;  /* 0x000000ffff0f8224 */ /* 0x004fe400078e0023 */
[----:B------:R-:W2:Y:S01]  /*17870*/  LDL R35, [R1+0xa5c] ;  /* 0x000a5c0001237983 */ /* 0x000ea20000100800 */
[----:B------:R-:W-:-:S03]  /*17880*/  @!P0 IMAD.MOV.U32 R14, RZ, RZ, R32 ;  /* 0x000000ffff0e8224 */ /* 0x000fc600078e0020 */
[----:B------:R-:W2:Y:S04]  /*17890*/  LDL R32, [R1+0xa60] ;  /* 0x000a600001207983 */ /* 0x000ea80000100800 */
[----:B------:R0:W2:Y:S02]  /*178a0*/  @!P0 LDG.E.U16 R60, desc[UR18][R14.64] ;  /* 0x000000120e3c8981 */ /* 0x0000a4000c1e1500 */
[----:B0-----:R-:W-:Y:S02]  /*178b0*/  @!P0 IMAD.MOV.U32 R14, RZ, RZ, R33 ;  /* 0x000000ffff0e8224 */ /* 0x001fe400078e0021 */
        /* <DEDUP_REMOVED lines=14> */
[----:B0-----:R-:W-:Y:S01]  /*179a0*/  @!P0 IMAD.MOV.U32 R14, RZ, RZ, R37 ;  /* 0x000000ffff0e8224 */ /* 0x001fe200078e0025 */
[----:B------:R-:W-:Y:S01]  /*179b0*/  PRMT R55, RZ, 0x7610, R55 ;  /* 0x00007610ff377816 */ /* 0x000fe20000000037 */
        /* <DEDUP_REMOVED lines=8> */
[----:B------:R3:W2:Y:S01]  /*17a40*/  @!P0 LDG.E.U16 R55, desc[UR18][R14.64] ;  /* 0x000000120e378981 */ /* 0x0006a2000c1e1500 */
[----:B------:R-:W-:Y:S02]  /*17a50*/  PRMT R252, RZ, 0x7610, R252 ;  /* 0x00007610fffc7816 */ /* 0x000fe400000000fc */
        /* <DEDUP_REMOVED lines=27> */
[----:B------:R-:W-:-:S05]  /*17c10*/  @!P0 IMAD.MOV.U32 R15, RZ, RZ, R40 ;  /* 0x000000ffff0f8224 */ /* 0x000fca00078e0028 */
[----:B------:R0:W2:Y:S02]  /*17c20*/  @!P0 LDG.E.U16 R249, desc[UR18][R14.64] ;  /* 0x000000120ef98981 */ /* 0x0000a4000c1e1500 */
[----:B0-----:R-:W-:Y:S02]  /*17c30*/  @!P0 IMAD.MOV.U32 R14, RZ, RZ, R27 ;  /* 0x000000ffff0e8224 */ /* 0x001fe400078e001b */
[----:B------:R-:W2:Y:S01]  /*17c40*/  LDL R27, [R1+0x8e0] ;  /* 0x0008e000011b7983 */ /* 0x000ea20000100800 */
[----:B------:R-:W-:-:S05]  /*17c50*/  @!P0 IMAD.MOV.U32 R15, RZ, RZ, R38 ;  /* 0x000000ffff0f8224 */ /* 0x000fca00078e0026 */
[----:B------:R3:W2:Y:S01]  /*17c60*/  @!P0 LDG.E.U16 R248, desc[UR18][R14.64] ;  /* 0x000000120ef88981 */ /* 0x0006a2000c1e1500 */
[----:B------:R-:W-:Y:S02]  /*17c70*/  PRMT R246, RZ, 0x7610, R246 ;  /* 0x00007610fff67816 */ /* 0x000fe400000000f6 */
[----:B------:R-:W-:Y:S02]  /*17c80*/  PRMT R245, RZ, 0x7610, R245 ;  /* 0x00007610fff57816 */ /* 0x000fe400000000f5 */
[----:B------:R-:W-:Y:S02]  /*17c90*/  PRMT R244, RZ, 0x7610, R244 ;  /* 0x00007610fff47816 */ /* 0x000fe400000000f4 */
[----:B------:R-:W-:Y:S02]  /*17ca0*/  PRMT R243, RZ, 0x7610, R243 ;  /* 0x00007610fff37816 */ /* 0x000fe400000000f3 */
[----:B------:R-:W-:Y:S01]  /*17cb0*/  PRMT R242, RZ, 0x7610, R242 ;  /* 0x00007610fff27816 */ /* 0x000fe200000000f2 */
[----:B---3--:R-:W-:-:S02]  /*17cc0*/  @!P0 IMAD.MOV.U32 R15, RZ, RZ, R26 ;  /* 0x000000ffff0f8224 */ /* 0x008fc400078e001a */
[----:B------:R-:W3:Y:S01]  /*17cd0*/  LDL R26, [R1+0x8c0] ;  /* 0x0008c000011a7983 */ /* 0x000ee20000100800 */
[----:B----4-:R-:W-:-:S03]  /*17ce0*/  @!P0 IMAD.MOV.U32 R14, RZ, RZ, R24 ;  /* 0x000000ffff0e8224 */ /* 0x010fc600078e0018 */
[----:B------:R-:W4:Y:S04]  /*17cf0*/  LDL.LU R24, [R1+0x8dc] ;  /* 0x0008dc0001187983 */ /* 0x000f280000300800 */
[----:B------:R0:W3:Y:S02]  /*17d00*/  @!P0 LDG.E.U16 R247, desc[UR18][R14.64] ;  /* 0x000000120ef78981 */ /* 0x0000e4000c1e1500 */
[----:B0-----:R-:W-:Y:S02]  /*17d10*/  @!P0 IMAD.MOV.U32 R14, RZ, RZ, R36 ;  /* 0x000000ffff0e8224 */ /* 0x001fe400078e0024 */
[----:B------:R-:W-:-:S05]  /*17d20*/  @!P0 IMAD.MOV.U32 R15, RZ, RZ, R37 ;  /* 0x000000ffff0f8224 */ /* 0x000fca00078e0025 */
[----:B------:R2:W3:Y:S02]  /*17d30*/  @!P0 LDG.E.U16 R246, desc[UR18][R14.64] ;  /* 0x000000120ef68981 */ /* 0x0004e4000c1e1500 */
[----:B--2---:R-:W-:Y:S02]  /*17d40*/  @!P0 IMAD.MOV.U32 R15, RZ, RZ, R35 ;  /* 0x000000ffff0f8224 */ /* 0x004fe400078e0023 */
[----:B------:R-:W2:Y:S01]  /*17d50*/  LDL.LU R35, [R1+0x8bc] ;  /* 0x0008bc0001237983 */ /* 0x000ea20000300800 */
[----:B------:R-:W-:-:S03]  /*17d60*/  @!P0 IMAD.MOV.U32 R14, RZ, RZ, R32 ;  /* 0x000000ffff0e8224 */ /* 0x000fc600078e0020 */
[----:B------:R-:W2:Y:S04]  /*17d70*/  LDL.LU R32, [R1+0x8a0] ;  /* 0x0008a00001207983 */ /* 0x000ea80000300800 */
[----:B------:R-:W2:Y:S04]  /*17d80*/  LDL.LU R49, [R1+0x87c] ;  /* 0x00087c0001317983 */ /* 0x000ea80000300800 */
[----:B------:R-:W2:Y:S04]  /*17d90*/  LDL.LU R43, [R1+0x89c] ;  /* 0x00089c00012b7983 */ /* 0x000ea80000300800 */
[----:B------:R0:W2:Y:S04]  /*17da0*/  @!P0 LDG.E.U16 R245, desc[UR18][R14.64] ;  /* 0x000000120ef58981 */ /* 0x0000a8000c1e1500 */
[----:B------:R-:W2:Y:S04]  /*17db0*/  LDL.LU R40, [R1+0x880] ;  /* 0x0008800001287983 */ /* 0x000ea80000300800 */
[----:B------:R-:W2:Y:S01]  /*17dc0*/  LDL.LU R50, [R1+0x860] ;  /* 0x0008600001327983 */ /* 0x000ea20000300800 */
[----:B0-----:R-:W-:-:S02]  /*17dd0*/  @!P0 IMAD.MOV.U32 R14, RZ, RZ, R33 ;  /* 0x000000ffff0e8224 */ /* 0x001fc400078e0021 */
[----:B------:R-:W-:Y:S01]  /*17de0*/  @!P0 IMAD.MOV.U32 R15, RZ, RZ, R34 ;  /* 0x000000ffff0f8224 */ /* 0x000fe200078e0022 */
[----:B------:R-:W2:Y:S04]  /*17df0*/  LDL R37, [R1+0xc0c] ;  /* 0x000c0c0001257983 */ /* 0x000ea80000100800 */
[----:B------:R0:W2:Y:S04]  /*17e00*/  @!P0 LDG.E.U16 R244, desc[UR18][R14.64] ;  /* 0x000000120ef48981 */ /* 0x0000a8000c1e1500 */
[----:B------:R-:W2:Y:S04]  /*17e10*/  LDL R36, [R1+0x1404] ;  /* 0x0014040001247983 */ /* 0x000ea80000100800 */
[----:B------:R-:W2:Y:S01]  /*17e20*/  LDL R34, [R1+0x141c] ;  /* 0x00141c0001227983 */ /* 0x000ea20000100800 */
[----:B0-----:R-:W-:-:S02]  /*17e30*/  @!P0 IMAD.MOV.U32 R14, RZ, RZ, R30 ;  /* 0x000000ffff0e8224 */ /* 0x001fc400078e001e */
[----:B------:R-:W-:Y:S01]  /*17e40*/  @!P0 IMAD.MOV.U32 R15, RZ, RZ, R31 ;  /* 0x000000ffff0f8224 */ /* 0x000fe200078e001f */
[----:B------:R-:W2:Y:S04]  /*17e50*/  LDL R42, [R1+0xbf4] ;  /* 0x000bf400012a7983 */ /* 0x000ea80000100800 */
[----:B------:R0:W2:Y:S04]  /*17e60*/  @!P0 LDG.E.U16 R243, desc[UR18][R14.64] ;  /* 0x000000120ef38981 */ /* 0x0000a8000c1e1500 */
[----:B------:R-:W2:Y:S04]  /*17e70*/  LDL R33, [R1+0xbf8] ;  /* 0x000bf80001217983 */ /* 0x000ea80000100800 */
[----:B------:R-:W2:Y:S01]  /*17e80*/  LDL R31, [R1+0xbd4] ;  /* 0x000bd400011f7983 */ /* 0x000ea20000100800 */
[----:B0-----:R-:W-:-:S03]  /*17e90*/  @!P0 IMAD.MOV.U32 R14, RZ, RZ, R25 ;  /* 0x000000ffff0e8224 */ /* 0x001fc600078e0019 */
[----:B------:R-:W2:Y:S01]  /*17ea0*/  LDL R25, [R1+0x1414] ;  /* 0x0014140001197983 */ /* 0x000ea20000100800 */
[----:B------:R-:W-:-:S03]  /*17eb0*/  @!P0 IMAD.MOV.U32 R15, RZ, RZ, R28 ;  /* 0x000000ffff0f8224 */ /* 0x000fc600078e001c */
[----:B------:R-:W2:Y:S04]  /*17ec0*/  LDL R30, [R1+0xbd8] ;  /* 0x000bd800011e7983 */ /* 0x000ea80000100800 */
[----:B------:R0:W2:Y:S01]  /*17ed0*/  @!P0 LDG.E.U16 R242, desc[UR18][R14.64] ;  /* 0x000000120ef28981 */ /* 0x0000a2000c1e1500 */
[----:B------:R-:W-:Y:S02]  /*17ee0*/  PRMT R241, RZ, 0x7610, R241 ;  /* 0x00007610fff17816 */ /* 0x000fe400000000f1 */
[----:B------:R-:W-:Y:S01]  /*17ef0*/  PRMT R240, RZ, 0x7610, R240 ;  /* 0x00007610fff07816 */ /* 0x000fe200000000f0 */
[----:B------:R-:W2:Y:S01]  /*17f00*/  LDL R28, [R1+0xbb4] ;  /* 0x000bb400011c7983 */ /* 0x000ea20000100800 */
[----:B------:R-:W-:-:S03]  /*17f10*/  PRMT R239, RZ, 0x7610, R239 ;  /* 0x00007610ffef7816 */ /* 0x000fc600000000ef */
[----:B------:R-:W2:Y:S04]  /*17f20*/  LDL R41, [R1+0xb94] ;  /* 0x000b940001297983 */ /* 0x000ea80000100800 */
[----:B------:R-:W2:Y:S04]  /*17f30*/  LDL R39, [R1+0xb98] ;  /* 0x000b980001277983 */ /* 0x000ea80000100800 */
[----:B------:R-:W2:Y:S01]  /*17f40*/  LDL R38, [R1+0xb74] ;  /* 0x000b740001267983 */ /* 0x000ea20000100800 */
[----:B0-----:R-:W-:-:S03]  /*17f50*/  @!P0 IMAD.MOV.U32 R14, RZ, RZ, R27 ;  /* 0x000000ffff0e8224 */ /* 0x001fc600078e001b */
[----:B------:R-:W2:Y:S01]  /*17f60*/  LDL R27, [R1+0xbb8] ;  /* 0x000bb800011b7983 */ /* 0x000ea20000100800 */
[----:B------:R-:W-:Y:S02]  /*17f70*/  PRMT R235, RZ, 0x7610, R235 ;  /* 0x00007610ffeb7816 */ /* 0x000fe400000000eb */
[----:B------:R-:W-:Y:S02]  /*17f80*/  PRMT R234, RZ, 0x7610, R234 ;  /* 0x00007610ffea7816 */ /* 0x000fe400000000ea */
[----:B------:R-:W-:Y:S01]  /*17f90*/  PRMT R233, RZ, 0x7610, R233 ;  /* 0x00007610ffe97816 */ /* 0x000fe200000000e9 */
[----:B----4-:R-:W-:-:S05]  /*17fa0*/  @!P0 IMAD.MOV.U32 R15, RZ, RZ, R24 ;  /* 0x000000ffff0f8224 */ /* 0x010fca00078e0018 */
[----:B------:R3:W4:Y:S02]  /*17fb0*/  @!P0 LDG.E.U16 R241, desc[UR18][R14.64] ;  /* 0x000000120ef18981 */ /* 0x000724000c1e1500 */
[----:B---3--:R-:W-:Y:S02]  /*17fc0*/  @!P0 IMAD.MOV.U32 R14, RZ, RZ, R26 ;  /* 0x000000ffff0e8224 */ /* 0x008fe400078e001a */
[----:B------:R-:W3:Y:S04]  /*17fd0*/  LDL R26, [R1+0xb78] ;  /* 0x000b7800011a7983 */ /* 0x000ee80000100800 */
[----:B------:R0:W-:Y:S01]  /*17fe0*/  STL [R1+0x147c], R2 ;  /* 0x00147c0201007387 */ /* 0x0001e20000100800 */
[----:B------:R-:W-:Y:S02]  /*17ff0*/  PRMT R232, RZ, 0x7610, R232 ;  /* 0x00007610ffe87816 */ /* 0x000fe400000000e8 */
[----:B------:R-:W-:Y:S01]  /*18000*/  PRMT R231, RZ, 0x7610, R231 ;  /* 0x00007610ffe77816 */ /* 0x000fe200000000e7 */
[----:B------:R-:W4:Y:S01]  /*18010*/  LDL R44, [R1+0x9d4] ;  /* 0x0009d400012c7983 */ /* 0x000f220000100800 */
[----:B--2---:R-:W-:-:S05]  /*18020*/  @!P0 IMAD.MOV.U32 R15, RZ, RZ, R35 ;  /* 0x000000ffff0f8224 */ /* 0x004fca00078e0023 */
[----:B------:R1:W2:Y:S02]  /*18030*/  @!P0 LDG.E.U16 R240, desc[UR18][R14.64] ;  /* 0x000000120ef08981 */ /* 0x0002a4000c1e1500 */
[----:B-1----:R-:W-:Y:S02]  /*18040*/  @!P0 IMAD.MOV.U32 R14, RZ, RZ, R32 ;  /* 0x000000ffff0e8224 */ /* 0x002fe400078e0020 */
[----:B------:R-:W-:-:S05]  /*18050*/  @!P0 IMAD.MOV.U32 R15, RZ, RZ, R43 ;  /* 0x000000ffff0f8224 */ /* 0x000fca00078e002b */
[----:B------:R1:W2:Y:S02]  /*18060*/  @!P0 LDG.E.U16 R239, desc[UR18][R14.64] ;  /* 0x000000120eef8981 */ /* 0x0002a4000c1e1500 */
[----:B-1----:R-:W-:Y:S02]  /*18070*/  @!P0 IMAD.MOV.U32 R14, RZ, RZ, R40 ;  /* 0x000000ffff0e8224 */ /* 0x002fe400078e0028 */
[----:B------:R-:W-:-:S05]  /*18080*/  @!P0 IMAD.MOV.U32 R15, RZ, RZ, R49 ;  /* 0x000000ffff0f8224 */ /* 0x000fca00078e0031 */
[----:B------:R1:W2:Y:S02]  /*18090*/  @!P0 LDG.E.U16 R238, desc[UR18][R14.64] ;  /* 0x000000120eee8981 */ /* 0x0002a4000c1e1500 */
[----:B-1----:R-:W-:Y:S02]  /*180a0*/  @!P0 IMAD.MOV.U32 R14, RZ, RZ, R50 ;  /* 0x000000ffff0e8224 */ /* 0x002fe400078e0032 */
[----:B------:R-:W-:Y:S02]  /*180b0*/  @!P0 IMAD.MOV.U32 R15, RZ, RZ, R2 ;  /* 0x000000ffff0f8224 */ /* 0x000fe400078e0002 */
[----:B0-----:R-:W4:Y:S04]  /*180c0*/  LDL R2, [R1+0xb18] ;  /* 0x000b180001027983 */ /* 0x001f280000100800 */
[----:B------:R0:W2:Y:S02]  /*180d0*/  @!P0 LDG.E.U16 R237, desc[UR18][R14.64] ;  /* 0x000000120eed8981 */ /* 0x0000a4000c1e1500 */
[----:B0-----:R-:W-:-:S02]  /*180e0*/  @!P0 IMAD.MOV.U32 R14, RZ, RZ, R25 ;  /* 0x000000ffff0e8224 */ /* 0x001fc400078e0019 */
[----:B------:R-:W-:Y:S01]  /*180f0*/  @!P0 IMAD.MOV.U32 R15, RZ, RZ, R37 ;  /* 0x000000ffff0f8224 */ /* 0x000fe200078e0025 */
[----:B------:R-:W4:Y:S04]  /*18100*/  LDL R25, [R1+0xb58] ;  /* 0x000b580001197983 */ /* 0x000f280000100800 */
        /* <DEDUP_REMOVED lines=8> */
[----:B------:R-:W-:Y:S01]  /*18190*/  @!P0 IMAD.MOV.U32 R15, RZ, RZ, R42 ;  /* 0x000000ffff0f8224 */ /* 0x000fe200078e002a */
[----:B------:R-:W2:Y:S04]  /*181a0*/  LDL R33, [R1+0xb14] ;  /* 0x000b140001217983 */ /* 0x000ea80000100800 */
[----:B------:R0:W2:Y:S01]  /*181b0*/  @!P0 LDG.E.U16 R234, desc[UR18][R14.64] ;  /* 0x000000120eea8981 */ /* 0x0000a2000c1e1500 */
[----:B------:R-:W-:Y:S02]  /*181c0*/  PRMT R230, RZ, 0x7610, R230 ;  /* 0x00007610ffe67816 */ /* 0x000fe400000000e6 */
[----:B------:R-:W-:Y:S01]  /*181d0*/  PRMT R229, RZ, 0x7610, R229 ;  /* 0x00007610ffe57816 */ /* 0x000fe200000000e5 */
[----:B------:R-:W2:Y:S01]  /*181e0*/  LDL R42, [R1+0x9d8] ;  /* 0x0009d800012a7983 */ /* 0x000ea20000100800 */
        /* <DEDUP_REMOVED lines=17> */
[----:B------:R-:W-:Y:S02]  /*18300*/  PRMT R228, RZ, 0x7610, R228 ;  /* 0x00007610ffe47816 */ /* 0x000fe400000000e4 */
[----:B------:R-:W-:Y:S02]  /*18310*/  PRMT R227, RZ, 0x7610, R227 ;  /* 0x00007610ffe37816 */ /* 0x000fe400000000e3 */
[----:B------:R-:W-:Y:S01]  /*18320*/  PRMT R226, RZ, 0x7610, R226 ;  /* 0x00007610ffe27816 */ /* 0x000fe200000000e2 */
[----:B---3--:R-:W-:Y:S02]  /*18330*/  @!P0 IMAD.MOV.U32 R14, RZ, RZ, R26 ;  /* 0x000000ffff0e8224 */ /* 0x008fe400078e001a */
[----:B------:R-:W3:Y:S04]  /*18340*/  LDL R26, [R1+0xa98] ;  /* 0x000a9800011a7983 */ /* 0x000ee80000100800 */
[----:B------:R4:W3:Y:S02]  /*18350*/  @!P0 LDG.E.U16 R230, desc[UR18][R14.64] ;  /* 0x000000120ee68981 */ /* 0x0008e4000c1e1500 */
[----:B----4-:R-:W-:-:S02]  /*18360*/  @!P0 IMAD.MOV.U32 R14, RZ, RZ, R25 ;  /* 0x000000ffff0e8224 */ /* 0x010fc400078e0019 */
[----:B------:R-:W4:Y:S01]  /*18370*/  LDL R25, [R1+0xa78] ;  /* 0x000a780001197983 */ /* 0x000f220000100800 */
[----:B--2---:R-:W-:-:S03]  /*18380*/  @!P0 IMAD.MOV.U32 R15, RZ, RZ, R37 ;  /* 0x000000ffff0f8224 */ /* 0x004fc600078e0025 */
        /* <DEDUP_REMOVED lines=19> */
[----:B------:R-:W-:Y:S01]  /*184c0*/  PRMT R225, RZ, 0x7610, R225 ;  /* 0x00007610ffe17816 */ /* 0x000fe200000000e1 */
[----:B------:R-:W-:Y:S02]  /*184d0*/  @!P0 IMAD.MOV.U32 R15, RZ, RZ, R28 ;  /* 0x000000ffff0f8224 */ /* 0x000fe400078e001c */
[----:B------:R-:W2:Y:S01]  /*184e0*/  LDL R28, [R1+0x9f4] ;  /* 0x0009f400011c7983 */ /* 0x000ea20000100800 */
[----:B------:R-:W-:-:S03]  /*184f0*/  PRMT R224, RZ, 0x7610, R224 ;  /* 0x00007610ffe07816 */ /* 0x000fc600000000e0 */
[----:B------:R0:W2:Y:S02]  /*18500*/  @!P0 LDG.E.U16 R225, desc[UR18][R14.64] ;  /* 0x000000120ee18981 */ /* 0x0000a4000c1e1500 */
[----:B0-----:R-:W-:Y:S02]  /*18510*/  @!P0 IMAD.MOV.U32 R14, RZ, RZ, R39 ;  /* 0x000000ffff0e8224 */ /* 0x001fe400078e0027 */
[----:B------:R-:W-:Y:S01]  /*18520*/  @!P0 IMAD.MOV.U32 R15, RZ, RZ, R41 ;  /* 0x000000ffff0f8224 */ /* 0x000fe200078e0029 */
[----:B------:R-:W-:Y:S01]  /*18530*/  PRMT R223, RZ, 0x7610, R223 ;  /* 0x00007610ffdf7816 */ /* 0x000fe200000000df */
[----:B------:R-:W2:Y:S04]  /*18540*/  LDL R41, [R1+0x9b4] ;  /* 0x0009b40001297983 */ /* 0x000ea80000100800 */
[----:B------:R0:W2:Y:S04]  /*18550*/  @!P0 LDG.E.U16 R224, desc[UR18][R14.64] ;  /* 0x000000120ee08981 */ /* 0x0000a8000c1e1500 */
[----:B------:R-:W2:Y:S01]  /*18560*/  LDL R39, [R1+0x994] ;  /* 0x0009940001277983 */ /* 0x000ea20000100800 */
[----:B------:R-:W-:Y:S01]  /*18570*/  PRMT R222, RZ, 0x7610, R222 ;  /* 0x00007610ffde7816 */ /* 0x000fe200000000de */
        /* <DEDUP_REMOVED lines=30> */
[----:B------:R-:W-:Y:S01]  /*18760*/  PRMT R218, RZ, 0x7610, R218 ;  /* 0x00007610ffda7816 */ /* 0x000fe200000000da */
[----:B------:R-:W-:Y:S01]  /*18770*/  @!P0 IMAD.MOV.U32 R15, RZ, RZ, R28 ;  /* 0x000000ffff0f8224 */ /* 0x000fe200078e001c */
[----:B------:R-:W-:Y:S01]  /*18780*/  PRMT R217, RZ, 0x7610, R217 ;  /* 0x00007610ffd97816 */ /* 0x000fe200000000d9 */
[----:B------:R-:W2:Y:S04]  /*18790*/  LDL R28, [R1+0x8f4] ;  /* 0x0008f400011c7983 */ /* 0x000ea80000100800 */
[----:B------:R0:W2:Y:S01]  /*187a0*/  @!P0 LDG.E.U16 R218, desc[UR18][R14.64] ;  /* 0x000000120eda8981 */ /* 0x0000a2000c1e1500 */
[----:B------:R-:W-:Y:S01]  /*187b0*/  PRMT R216, RZ, 0x7610, R216 ;  /* 0x00007610ffd87816 */ /* 0x000fe200000000d8 */
[----:B0-----:R-:W-:-:S02]  /*187c0*/  @!P0 IMAD.MOV.U32 R14, RZ, RZ, R42 ;  /* 0x000000ffff0e8224 */ /* 0x001fc400078e002a */
[----:B------:R-:W-:-:S05]  /*187d0*/  @!P0 IMAD.MOV.U32 R15, RZ, RZ, R44 ;  /* 0x000000ffff0f8224 */ /* 0x000fca00078e002c */
[----:B------:R0:W2:Y:S01]  /*187e0*/  @!P0 LDG.E.U16 R217, desc[UR18][R14.64] ;  /* 0x000000120ed98981 */ /* 0x0000a2000c1e1500 */
[----:B------:R-:W-:Y:S01]  /*187f0*/  PRMT R215, RZ, 0x7610, R215 ;  /* 0x00007610ffd77816 */ /* 0x000fe200000000d7 */
[----:B0-----:R-:W-:Y:S01]  /*18800*/  @!P0 IMAD.MOV.U32 R15, RZ, RZ, R41 ;  /* 0x000000ffff0f8224 */ /* 0x001fe200078e0029 */
[----:B------:R-:W-:Y:S02]  /*18810*/  PRMT R214, RZ, 0x7610, R214 ;  /* 0x00007610ffd67816 */ /* 0x000fe400000000d6 */
[----:B------:R-:W-:Y:S02]  /*18820*/  PRMT R213, RZ, 0x7610, R213 ;  /* 0x00007610ffd57816 */ /* 0x000fe400000000d5 */
[----:B------:R-:W-:Y:S02]  /*18830*/  PRMT R212, RZ, 0x7610, R212 ;  /* 0x00007610ffd47816 */ /* 0x000fe400000000d4 */
[----:B------:R-:W-:Y:S01]  /*18840*/  PRMT R211, RZ, 0x7610, R211 ;  /* 0x00007610ffd37816 */ /* 0x000fe200000000d3 */
[----:B---3--:R-:W-:-:S02]  /*18850*/  @!P0 IMAD.MOV.U32 R14, RZ, RZ, R26 ;  /* 0x000000ffff0e8224 */ /* 0x008fc400078e001a */
[----:B------:R-:W3:Y:S04]  /*18860*/  LDL R26, [R1+0x8d8] ;  /* 0x0008d800011a7983 */ /* 0x000ee80000100800 */
[----:B------:R0:W3:Y:S02]  /*18870*/  @!P0 LDG.E.U16 R216, desc[UR18][R14.64] ;  /* 0x000000120ed88981 */ /* 0x0000e4000c1e1500 */
[----:B0-----:R-:W-:Y:S02]  /*18880*/  @!P0 IMAD.MOV.U32 R14, RZ, RZ, R38 ;  /* 0x000000ffff0e8224 */ /* 0x001fe400078e0026 */
[----:B------:R-:W-:-:S05]  /*18890*/  @!P0 IMAD.MOV.U32 R15, RZ, RZ, R39 ;  /* 0x000000ffff0f8224 */ /* 0x000fca00078e0027 */
[----:B------:R4:W3:Y:S02]  /*188a0*/  @!P0 LDG.E.U16 R215, desc[UR18][R14.64] ;  /* 0x000000120ed78981 */ /* 0x0008e4000c1e1500 */
[----:B----4-:R-:W-:Y:S02]  /*188b0*/  @!P0 IMAD.MOV.U32 R14, RZ, RZ, R25 ;  /* 0x000000ffff0e8224 */ /* 0x010fe400078e0019 */
[----:B------:R-:W4:Y:S01]  /*188c0*/  LDL.LU R25, [R1+0x8b8] ;  /* 0x0008b80001197983 */ /* 0x000f220000300800 */
[----:B--2---:R-:W-:-:S05]  /*188d0*/  @!P0 IMAD.MOV.U32 R15, RZ, RZ, R37 ;  /* 0x000000ffff0f8224 */ /* 0x004fca00078e0025 */
[----:B------:R0:W2:Y:S02]  /*188e0*/  @!P0 LDG.E.U16 R214, desc[UR18][R14.64] ;  /* 0x000000120ed68981 */ /* 0x0000a4000c1e1500 */
[----:B0-----:R-:W-:Y:S02]  /*188f0*/  @!P0 IMAD.MOV.U32 R15, RZ, RZ, R34 ;  /* 0x000000ffff0f8224 */ /* 0x001fe400078e0022 */
[----:B------:R-:W-:Y:S02]  /*18900*/  @!P0 IMAD.MOV.U32 R14, RZ, RZ, R2 ;  /* 0x000000ffff0e8224 */ /* 0x000fe400078e0002 */
[----:B------:R-:W2:Y:S04]  /*18910*/  LDL R2, [R1+0x874] ;  /* 0x0008740001027983 */ /* 0x000ea80000100800 */
[----:B------:R-:W4:Y:S04]  /*18920*/  LDL.LU R51, [R1+0x8d4] ;  /* 0x0008d40001337983 */ /* 0x000f280000300800 */
[----:B------:R-:W2:Y:S04]  /*18930*/  LDL.LU R37, [R1+0x8b4] ;  /* 0x0008b40001257983 */ /* 0x000ea80000300800 */
[----:B------:R0:W2:Y:S04]  /*18940*/  @!P0 LDG.E.U16 R213, desc[UR18][R14.64] ;  /* 0x000000120ed58981 */ /* 0x0000a8000c1e1500 */
[----:B------:R-:W2:Y:S04]  /*18950*/  LDL.LU R34, [R1+0x898] ;  /* 0x0008980001227983 */ /* 0x000ea80000300800 */
[----:B------:R-:W2:Y:S01]  /*18960*/  LDL.LU R45, [R1+0x894] ;  /* 0x00089400012d7983 */ /* 0x000ea20000300800 */
[----:B0-----:R-:W-:-:S02]  /*18970*/  @!P0 IMAD.MOV.U32 R14, RZ, RZ, R33 ;  /* 0x000000ffff0e8224 */ /* 0x001fc400078e0021 */
[----:B------:R-:W-:Y:S01]  /*18980*/  @!P0 IMAD.MOV.U32 R15, RZ, RZ, R36 ;  /* 0x000000ffff0f8224 */ /* 0x000fe200078e0024 */
[----:B------:R-:W2:Y:S04]  /*18990*/  LDL.LU R42, [R1+0x878] ;  /* 0x00087800012a7983 */ /* 0x000ea80000300800 */
[----:B------:R0:W2:Y:S02]  /*189a0*/  @!P0 LDG.E.U16 R212, desc[UR18][R14.64] ;  /* 0x000000120ed48981 */ /* 0x0000a4000c1e1500 */
[----:B0-----:R-:W-:Y:S02]  /*189b0*/  @!P0 IMAD.MOV.U32 R14, RZ, RZ, R30 ;  /* 0x000000ffff0e8224 */ /* 0x001fe400078e001e */
[----:B------:R-:W-:Y:S02]  /*189c0*/  @!P0 IMAD.MOV.U32 R15, RZ, RZ, R31 ;  /* 0x000000ffff0f8224 */ /* 0x000fe400078e001f */
[----:B------:R-:W2:Y:S04]  /*189d0*/  LDL R31, [R1+0x1410] ;  /* 0x00141000011f7983 */ /* 0x000ea80000100800 */
[----:B------:R0:W2:Y:S02]  /*189e0*/  @!P0 LDG.E.U16 R211, desc[UR18][R14.64] ;  /* 0x000000120ed38981 */ /* 0x0000a4000c1e1500 */
[----:B0-----:R-:W-:-:S02]  /*189f0*/  @!P0 IMAD.MOV.U32 R14, RZ, RZ, R27 ;  /* 0x000000ffff0e8224 */ /* 0x001fc400078e001b */
[----:B------:R-:W2:Y:S04]  /*18a00*/  LDL R27, [R1+0x1428] ;  /* 0x00142800011b7983 */ /* 0x000ea80000100800 */
[----:B------:R-:W2:Y:S04]  /*18a10*/  LDL.LU R48, [R1+0x858] ;  /* 0x0008580001307983 */ /* 0x000ea80000300800 */
[----:B------:R-:W2:Y:S04]  /*18a20*/  LDL R36, [R1+0x1418] ;  /* 0x0014180001247983 */ /* 0x000ea80000100800 */
[----:B------:R-:W2:Y:S04]  /*18a30*/  LDL R103, [R1+0x1400] ;  /* 0x0014000001677983 */ /* 0x000ea80000100800 */
[----:B------:R-:W2:Y:S04]  /*18a40*/  LDL R44, [R1+0xbf0] ;  /* 0x000bf000012c7983 */ /* 0x000ea80000100800 */
[----:B------:R-:W2:Y:S04]  /*18a50*/  LDL R47, [R1+0xbec] ;  /* 0x000bec00012f7983 */ /* 0x000ea80000100800 */
[----:B------:R-:W2:Y:S04]  /*18a60*/  LDL R41, [R1+0xbcc] ;  /* 0x000bcc0001297983 */ /* 0x000ea80000100800 */
[----:B------:R-:W2:Y:S01]  /*18a70*/  LDL R38, [R1+0xbd0] ;  /* 0x000bd00001267983 */ /* 0x000ea20000100800 */
[----:B------:R-:W-:Y:S01]  /*18a80*/  PRMT R210, RZ, 0x7610, R210 ;  /* 0x00007610ffd27816 */ /* 0x000fe200000000d2 */
[----:B------:R-:W-:-:S02]  /*18a90*/  @!P0 IMAD.MOV.U32 R15, RZ, RZ, R28 ;  /* 0x000000ffff0f8224 */ /* 0x000fc400078e001c */
[----:B------:R-:W2:Y:S04]  /*18aa0*/  LDL R33, [R1+0xbac] ;  /* 0x000bac0001217983 */ /* 0x000ea80000100800 */
[----:B------:R-:W2:Y:S04]  /*18ab0*/  LDL R30, [R1+0xbb0] ;  /* 0x000bb000011e7983 */ /* 0x000ea80000100800 */
[----:B------:R3:W2:Y:S01]  /*18ac0*/  @!P0 LDG.E.U16 R210, desc[UR18][R14.64] ;  /* 0x000000120ed28981 */ /* 0x0006a2000c1e1500 */
[----:B------:R-:W-:-:S03]  /*18ad0*/  PRMT R209, RZ, 0x7610, R209 ;  /* 0x00007610ffd17816 */ /* 0x000fc600000000d1 */
[----:B------:R-:W2:Y:S01]  /*18ae0*/  LDL R28, [R1+0xb8c] ;  /* 0x000b8c00011c7983 */ /* 0x000ea20000100800 */
[----:B------:R-:W-:Y:S02]  /*18af0*/  PRMT R208, RZ, 0x7610, R208 ;  /* 0x00007610ffd07816 */ /* 0x000fe400000000d0 */
[----:B------:R-:W-:Y:S01]  /*18b00*/  PRMT R207, RZ, 0x7610, R207 ;  /* 0x00007610ffcf7816 */ /* 0x000fe200000000cf */
[----:B------:R-:W2:Y:S01]  /*18b10*/  LDL R46, [R1+0xb6c] ;  /* 0x000b6c00012e7983 */ /* 0x000ea20000100800 */
[----:B------:R-:W-:Y:S02]  /*18b20*/  PRMT R206, RZ, 0x7610, R206 ;  /* 0x00007610ffce7816 */ /* 0x000fe400000000ce */
[----:B------:R-:W-:Y:S01]  /*18b30*/  PRMT R205, RZ, 0x7610, R205 ;  /* 0x00007610ffcd7816 */ /* 0x000fe200000000cd */
[----:B------:R-:W2:Y:S01]  /*18b40*/  LDL R39, [R1+0xb70] ;  /* 0x000b700001277983 */ /* 0x000ea20000100800 */
[----:B---3--:R-:W-:-:S03]  /*18b50*/  @!P0 IMAD.MOV.U32 R14, RZ, RZ, R26 ;  /* 0x000000ffff0e8224 */ /* 0x008fc600078e001a */
[----:B------:R-:W3:Y:S01]  /*18b60*/  LDL R26, [R1+0xb90] ;  /* 0x000b9000011a7983 */ /* 0x000ee20000100800 */
[----:B------:R-:W-:Y:S02]  /*18b70*/  PRMT R204, RZ, 0x7610, R204 ;  /* 0x00007610ffcc7816 */ /* 0x000fe400000000cc */
[----:B------:R-:W-:Y:S01]  /*18b80*/  PRMT R203, RZ, 0x7610, R203 ;  /* 0x00007610ffcb7816 */ /* 0x000fe200000000cb */
[----:B----4-:R-:W-:-:S05]  /*18b90*/  @!P0 IMAD.MOV.U32 R15, RZ, RZ, R51 ;  /* 0x000000ffff0f8224 */ /* 0x010fca00078e0033 */
[----:B------:R0:W4:Y:S02]  /*18ba0*/  @!P0 LDG.E.U16 R209, desc[UR18][R14.64] ;  /* 0x000000120ed18981 */ /* 0x000124000c1e1500 */
[----:B0-----:R-:W-:Y:S02]  /*18bb0*/  @!P0 IMAD.MOV.U32 R14, RZ, RZ, R25 ;  /* 0x000000ffff0e8224 */ /* 0x001fe400078e0019 */
[----:B--2---:R-:W-:-:S05]  /*18bc0*/  @!P0 IMAD.MOV.U32 R15, RZ, RZ, R37 ;  /* 0x000000ffff0f8224 */ /* 0x004fca00078e0025 */
[----:B------:R0:W2:Y:S02]  /*18bd0*/  @!P0 LDG.E.U16 R208, desc[UR18][R14.64] ;  /* 0x000000120ed08981 */ /* 0x0000a4000c1e1500 */
[----:B0-----:R-:W-:Y:S02]  /*18be0*/  @!P0 IMAD.MOV.U32 R14, RZ, RZ, R34 ;  /* 0x000000ffff0e8224 */ /* 0x001fe400078e0022 */
[----:B------:R-:W-:-:S05]  /*18bf0*/  @!P0 IMAD.MOV.U32 R15, RZ, RZ, R45 ;  /* 0x000000ffff0f8224 */ /* 0x000fca00078e002d */
[----:B------:R0:W2:Y:S02]  /*18c00*/  @!P0 LDG.E.U16 R207, desc[UR18][R14.64] ;  /* 0x000000120ecf8981 */ /* 0x0000a4000c1e1500 */
[----:B0-----:R-:W-:Y:S02]  /*18c10*/  @!P0 IMAD.MOV.U32 R14, RZ, RZ, R42 ;  /* 0x000000ffff0e8224 */ /* 0x001fe400078e002a */
[----:B------:R-:W-:Y:S02]  /*18c20*/  @!P0 IMAD.MOV.U32 R15, RZ, RZ, R2 ;  /* 0x000000ffff0f8224 */ /* 0x000fe400078e0002 */
[----:B------:R-:W4:Y:S04]  /*18c30*/  LDL.LU R2, [R1+0x850] ;  /* 0x0008500001027983 */ /* 0x000f280000300800 */
[----:B------:R0:W2:Y:S04]  /*18c40*/  @!P0 LDG.E.U16 R206, desc[UR18][R14.64] ;  /* 0x000000120ece8981 */ /* 0x0000a8000c1e1500 */
[----:B------:R1:W-:Y:S01]  /*18c50*/  STL [R1+0x1480], R12 ;  /* 0x0014800c01007387 */ /* 0x0003e20000100800 */
[----:B0-----:R-:W-:-:S02]  /*18c60*/  @!P0 IMAD.MOV.U32 R14, RZ, RZ, R48 ;  /* 0x000000ffff0e8224 */ /* 0x001fc400078e0030 */
[----:B------:R-:W-:Y:S02]  /*18c70*/  @!P0 IMAD.MOV.U32 R15, RZ, RZ, R12 ;  /* 0x000000ffff0f8224 */ /* 0x000fe400078e000c */
[----:B-1----:R-:W4:Y:S04]  /*18c80*/  LDL R12, [R1+0xb30] ;  /* 0x000b3000010c7983 */ /* 0x002f280000100800 */
[----:B------:R0:W2:Y:S02]  /*18c90*/  @!P0 LDG.E.U16 R205, desc[UR18][R14.64] ;  /* 0x000000120ecd8981 */ /* 0x0000a4000c1e1500 */
[----:B0-----:R-:W-:Y:S02]  /*18ca0*/  @!P0 IMAD.MOV.U32 R14, RZ, RZ, R27 ;  /* 0x000000ffff0e8224 */ /* 0x001fe400078e001b */
[----:B------:R-:W-:Y:S01]  /*18cb0*/  @!P0 IMAD.MOV.U32 R15, RZ, RZ, R31 ;  /* 0x000000ffff0f8224 */ /* 0x000fe200078e001f */
[----:B------:R-:W4:Y:S04]  /*18cc0*/  LDL R27, [R1+0xb50] ;  /* 0x000b5000011b7983 */ /* 0x000f280000100800 */
[----:B------:R-:W2:Y:S04]  /*18cd0*/  LDL R31, [R1+0xb4c] ;  /* 0x000b4c00011f7983 */ /* 0x000ea80000100800 */
[----:B------:R0:W2:Y:S02]  /*18ce0*/  @!P0 LDG.E.U16 R204, desc[UR18][R14.64] ;  /* 0x000000120ecc8981 */ /* 0x0000a4000c1e1500 */
[----:B0-----:R-:W-:-:S02]  /*18cf0*/  @!P0 IMAD.MOV.U32 R14, RZ, RZ, R36 ;  /* 0x000000ffff0e8224 */ /* 0x001fc400078e0024 */
[----:B------:R-:W-:Y:S01]  /*18d00*/  @!P0 IMAD.MOV.U32 R15, RZ, RZ, R103 ;  /* 0x000000ffff0f8224 */ /* 0x000fe200078e0067 */
[----:B------:R-:W2:Y:S04]  /*18d10*/  LDL R36, [R1+0xb2c] ;  /* 0x000b2c0001247983 */ /* 0x000ea80000100800 */
[----:B------:R0:W2:Y:S02]  /*18d20*/  @!P0 LDG.E.U16 R203, desc[UR18][R14.64] ;  /* 0x000000120ecb8981 */ /* 0x0000a4000c1e1500 */
[----:B0-----:R-:W-:Y:S02]  /*18d30*/  @!P0 IMAD.MOV.U32 R14, RZ, RZ, R44 ;  /* 0x000000ffff0e8224 */ /* 0x001fe400078e002c */
        /* <DEDUP_REMOVED lines=8> */
[----:B------:R-:W-:Y:S01]  /*18dc0*/  @!P0 IMAD.MOV.U32 R15, RZ, RZ, R41 ;  /* 0x000000ffff0f8224 */ /* 0x000fe200078e0029 */
[----:B------:R-:W2:Y:S04]  /*18dd0*/  LDL R38, [R1+0xaf0] ;  /* 0x000af00001267983 */ /* 0x000ea80000100800 */
[----:B------:R0:W2:Y:S04]  /*18de0*/  @!P0 LDG.E.U16 R201, desc[UR18][R14.64] ;  /* 0x000000120ec98981 */ /* 0x0000a8000c1e1500 */
[----:B------:R-:W2:Y:S01]  /*18df0*/  LDL R41, [R1+0xaec] ;  /* 0x000aec0001297983 */ /* 0x000ea20000100800 */
[----:B0-----:R-:W-:-:S02]  /*18e00*/  @!P0 IMAD.MOV.U32 R14, RZ, RZ, R30 ;  /* 0x000000ffff0e8224 */ /* 0x001fc400078e001e */
[----:B------:R-:W-:Y:S01]  /*18e10*/  @!P0 IMAD.MOV.U32 R15, RZ, RZ, R33 ;  /* 0x000000ffff0f8224 */ /* 0x000fe200078e0021 */
[----:B------:R-:W2:Y:S04]  /*18e20*/  LDL R30, [R1+0xaac] ;  /* 0x000aac00011e7983 */ /* 0x000ea80000100800 */
[----:B------:R3:W2:Y:S04]  /*18e30*/  @!P0 LDG.E.U16 R200, desc[UR18][R14.64] ;  /* 0x000000120ec88981 */ /* 0x0006a8000c1e1500 */
[----:B------:R-:W2:Y:S01]  /*18e40*/  LDL R33, [R1+0xacc] ;  /* 0x000acc0001217983 */ /* 0x000ea20000100800 */
[----:B---3--:R-:W-:-:S02]  /*18e50*/  @!P0 IMAD.MOV.U32 R14, RZ, RZ, R26 ;  /* 0x000000ffff0e8224 */ /* 0x008fc400078e001a */
[----:B------:R-:W-:Y:S01]  /*18e60*/  @!P0 IMAD.MOV.U32 R15, RZ, RZ, R28 ;  /* 0x000000ffff0f8224 */ /* 0x000fe200078e001c */
[----:B------:R-:W3:Y:S04]  /*18e70*/  LDL R26, [R1+0xab0] ;  /* 0x000ab000011a7983 */ /* 0x000ee80000100800 */
[----:B------:R-:W3:Y:S01]  /*18e80*/  LDL.LU R28, [R1+0xad0] ;  /* 0x000ad000011c7983 */ /* 0x000ee20000300800 */
[----:B------:R-:W-:Y:S02]  /*18e90*/  PRMT R199, RZ, 0x7610, R199 ;  /* 0x00007610ffc77816 */ /* 0x000fe400000000c7 */
[----:B------:R-:W-:Y:S01]  /*18ea0*/  PRMT R198, RZ, 0x7610, R198 ;  /* 0x00007610ffc67816 */ /* 0x000fe200000000c6 */
[----:B------:R-:W3:Y:S04]  /*18eb0*/  LDL R128, [R1+0x9cc] ;  /* 0x0009cc0001807983 */ /* 0x000ee80000100800 */
[----:B------:R0:W3:Y:S01]  /*18ec0*/  @!P0 LDG.E.U16 R199, desc[UR18][R14.64] ;  /* 0x000000120ec78981 */ /* 0x0000e2000c1e1500 */
[----:B------:R-:W-:-:S02]  /*18ed0*/  PRMT R197, RZ, 0x7610, R197 ;  /* 0x00007610ffc57816 */ /* 0x000fc400000000c5 */
[----:B------:R-:W-:Y:S01]  /*18ee0*/  PRMT R196, RZ, 0x7610, R196 ;  /* 0x00007610ffc47816 */ /* 0x000fe200000000c4 */
[----:B------:R-:W3:Y:S01]  /*18ef0*/  LDL R127, [R1+0x9d0] ;  /* 0x0009d000017f7983 */ /* 0x000ee20000100800 */
[----:B------:R-:W-:Y:S02]  /*18f00*/  PRMT R195, RZ, 0x7610, R195 ;  /* 0x00007610ffc37816 */ /* 0x000fe400000000c3 */
[----:B------:R-:W-:Y:S01]  /*18f10*/  PRMT R194, RZ, 0x7610, R194 ;  /* 0x00007610ffc27816 */ /* 0x000fe200000000c2 */
[----:B------:R-:W3:Y:S01]  /*18f20*/  LDL R103, [R1+0x9ac] ;  /* 0x0009ac0001677983 */ /* 0x000ee20000100800 */
[----:B0-----:R-:W-:Y:S02]  /*18f30*/  @!P0 IMAD.MOV.U32 R14, RZ, RZ, R39 ;  /* 0x000000ffff0e8224 */ /* 0x001fe400078e0027 */
[----:B------:R-:W-:Y:S01]  /*18f40*/  @!P0 IMAD.MOV.U32 R15, RZ, RZ, R46 ;  /* 0x000000ffff0f8224 */ /* 0x000fe200078e002e */
[----:B------:R-:W3:Y:S04]  /*18f50*/  LDL R39, [R1+0xa90] ;  /* 0x000a900001277983 */ /* 0x000ee80000100800 */
        /* <DEDUP_REMOVED lines=14> */
[----:B------:R-:W-:Y:S01]  /*19040*/  @!P0 IMAD.MOV.U32 R15, RZ, RZ, R47 ;  /* 0x000000ffff0f8224 */ /* 0x000fe200078e002f */
[----:B------:R-:W-:-:S02]  /*19050*/  PRMT R193, RZ, 0x7610, R193 ;  /* 0x00007610ffc17816 */ /* 0x000fc400000000c1 */
[----:B------:R-:W-:Y:S01]  /*19060*/  PRMT R192, RZ, 0x7610, R192 ;  /* 0x00007610ffc07816 */ /* 0x000fe200000000c0 */
        /* <DEDUP_REMOVED lines=9> */
[----:B---3--:R-:W-:-:S05]  /*19100*/  @!P0 IMAD.MOV.U32 R14, RZ, RZ, R28 ;  /* 0x000000ffff0e8224 */ /* 0x008fca00078e001c */
[----:B------:R0:W3:Y:S02]  /*19110*/  @!P0 LDG.E.U16 R193, desc[UR18][R14.64] ;  /* 0x000000120ec18981 */ /* 0x0000e4000c1e1500 */
[----:B0-----:R-:W-:Y:S02]  /*19120*/  @!P0 IMAD.MOV.U32 R14, RZ, RZ, R26 ;  /* 0x000000ffff0e8224 */ /* 0x001fe400078e001a */
[----:B------:R-:W3:Y:S01]  /*19130*/  LDL R26, [R1+0x9f0] ;  /* 0x0009f000011a7983 */ /* 0x000ee20000100800 */
[----:B------:R-:W-:-:S03]  /*19140*/  @!P0 IMAD.MOV.U32 R15, RZ, RZ, R30 ;  /* 0x000000ffff0f8224 */ /* 0x000fc600078e001e */
[----:B------:R-:W3:Y:S01]  /*19150*/  LDL R30, [R1+0x9ec] ;  /* 0x0009ec00011e7983 */ /* 0x000ee20000100800 */
[----:B------:R-:W-:-:S03]  /*19160*/  PRMT R191, RZ, 0x7610, R191 ;  /* 0x00007610ffbf7816 */ /* 0x000fc600000000bf */
[----:B------:R0:W3:Y:S02]  /*19170*/  @!P0 LDG.E.U16 R192, desc[UR18][R14.64] ;  /* 0x000000120ec08981 */ /* 0x0000e4000c1e1500 */
[----:B0-----:R-:W-:Y:S02]  /*19180*/  @!P0 IMAD.MOV.U32 R14, RZ, RZ, R39 ;  /* 0x000000ffff0e8224 */ /* 0x001fe400078e0027 */
[----:B------:R-:W-:Y:S01]  /*19190*/  @!P0 IMAD.MOV.U32 R15, RZ, RZ, R46 ;  /* 0x000000ffff0f8224 */ /* 0x000fe200078e002e */
[----:B------:R-:W-:Y:S01]  /*191a0*/  PRMT R190, RZ, 0x7610, R190 ;  /* 0x00007610ffbe7816 */ /* 0x000fe200000000be */
[----:B------:R-:W3:Y:S04]  /*191b0*/  LDL R46, [R1+0x96c] ;  /* 0x00096c00012e7983 */ /* 0x000ee80000100800 */
[----:B------:R4:W3:Y:S04]  /*191c0*/  @!P0 LDG.E.U16 R191, desc[UR18][R14.64] ;  /* 0x000000120ebf8981 */ /* 0x0008e8000c1e1500 */
[----:B------:R-:W3:Y:S01]  /*191d0*/  LDL R39, [R1+0x970] ;  /* 0x0009700001277983 */ /* 0x000ee20000100800 */
[----:B------:R-:W-:Y:S01]  /*191e0*/  PRMT R189, RZ, 0x7610, R189 ;  /* 0x00007610ffbd7816 */ /* 0x000fe200000000bd */
        /* <DEDUP_REMOVED lines=12> */
[----:B------:R-:W-:Y:S02]  /*192b0*/  PRMT R188, RZ, 0x7610, R188 ;  /* 0x00007610ffbc7816 */ /* 0x000fe400000000bc */
[----:B------:R-:W-:Y:S01]  /*192c0*/  PRMT R187, RZ, 0x7610, R187 ;  /* 0x00007610ffbb7816 */ /* 0x000fe200000000bb */
[----:B------:R-:W-:-:S02]  /*192d0*/  @!P0 IMAD.MOV.U32 R14, RZ, RZ, R41 ;  /* 0x000000ffff0e8224 */ /* 0x000fc400078e0029 */
[----:B------:R-:W2:Y:S04]  /*192e0*/  LDL R41, [R1+0x930] ;  /* 0x0009300001297983 */ /* 0x000ea80000100800 */
[----:B------:R0:W2:Y:S02]  /*192f0*/  @!P0 LDG.E.U16 R188, desc[UR18][R14.64] ;  /* 0x000000120ebc8981 */ /* 0x0000a4000c1e1500 */
[----:B0-----:R-:W-:Y:S02]  /*19300*/  @!P0 IMAD.MOV.U32 R15, RZ, RZ, R38 ;  /* 0x000000ffff0f8224 */ /* 0x001fe400078e0026 */
[----:B------:R-:W-:Y:S01]  /*19310*/  @!P0 IMAD.MOV.U32 R14, RZ, RZ, R33 ;  /* 0x000000ffff0e8224 */ /* 0x000fe200078e0021 */
[----:B------:R-:W2:Y:S04]  /*19320*/  LDL R38, [R1+0x90c] ;  /* 0x00090c0001267983 */ /* 0x000ea80000100800 */
[----:B------:R-:W2:Y:S04]  /*19330*/  LDL R33, [R1+0x910] ;  /* 0x0009100001217983 */ /* 0x000ea80000100800 */
[----:B------:R3:W2:Y:S01]  /*19340*/  @!P0 LDG.E.U16 R187, desc[UR18][R14.64] ;  /* 0x000000120ebb8981 */ /* 0x0006a2000c1e1500 */
[----:B------:R-:W-:-:S02]  /*19350*/  PRMT R186, RZ, 0x7610, R186 ;  /* 0x00007610ffba7816 */ /* 0x000fc400000000ba */
[----:B------:R-:W-:Y:S01]  /*19360*/  PRMT R185, RZ, 0x7610, R185 ;  /* 0x00007610ffb97816 */ /* 0x000fe200000000b9 */
[----:B---3--:R-:W-:Y:S02]  /*19370*/  @!P0 IMAD.MOV.U32 R14, RZ, RZ, R26 ;  /* 0x000000ffff0e8224 */ /* 0x008fe400078e001a */
[----:B------:R-:W3:Y:S01]  /*19380*/  LDL R26, [R1+0x8f0] ;  /* 0x0008f000011a7983 */ /* 0x000ee20000100800 */
[----:B------:R-:W-:-:S03]  /*19390*/  @!P0 IMAD.MOV.U32 R15, RZ, RZ, R30 ;  /* 0x000000ffff0f8224 */ /* 0x000fc600078e001e */
[----:B------:R-:W3:Y:S04]  /*193a0*/  LDL R30, [R1+0x8ec] ;  /* 0x0008ec00011e7983 */ /* 0x000ee80000100800 */
[----:B------:R0:W3:Y:S01]  /*193b0*/  @!P0 LDG.E.U16 R186, desc[UR18][R14.64] ;  /* 0x000000120eba8981 */ /* 0x0000e2000c1e1500 */
[----:B------:R-:W-:Y:S01]  /*193c0*/  PRMT R184, RZ, 0x7610, R184 ;  /* 0x00007610ffb87816 */ /* 0x000fe200000000b8 */
[----:B0-----:R-:W-:Y:S02]  /*193d0*/  @!P0 IMAD.MOV.U32 R14, RZ, RZ, R127 ;  /* 0x000000ffff0e8224 */ /* 0x001fe400078e007f */
[----:B------:R-:W-:-:S05]  /*193e0*/  @!P0 IMAD.MOV.U32 R15, RZ, RZ, R128 ;  /* 0x000000ffff0f8224 */ /* 0x000fca00078e0080 */
[----:B------:R0:W3:Y:S01]  /*193f0*/  @!P0 LDG.E.U16 R185, desc[UR18][R14.64] ;  /* 0x000000120eb98981 */ /* 0x0000e2000c1e1500 */
[----:B------:R-:W-:Y:S01]  /*19400*/  PRMT R183, RZ, 0x7610, R183 ;  /* 0x00007610ffb77816 */ /* 0x000fe200000000b7 */
[----:B0-----:R-:W-:Y:S02]  /*19410*/  @!P0 IMAD.MOV.U32 R14, RZ, RZ, R47 ;  /* 0x000000ffff0e8224 */ /* 0x001fe400078e002f */
[----:B------:R-:W-:-:S05]  /*19420*/  @!P0 IMAD.MOV.U32 R15, RZ, RZ, R103 ;  /* 0x000000ffff0f8224 */ /* 0x000fca00078e0067 */
[----:B------:R4:W3:Y:S01]  /*19430*/  @!P0 LDG.E.U16 R184, desc[UR18][R14.64] ;  /* 0x000000120eb88981 */ /* 0x0008e2000c1e1500 */
[----:B------:R-:W-:Y:S02]  /*19440*/  PRMT R182, RZ, 0x7610, R182 ;  /* 0x00007610ffb67816 */ /* 0x000fe400000000b6 */
[----:B------:R-:W-:Y:S01]  /*19450*/  PRMT R181, RZ, 0x7610, R181 ;  /* 0x00007610ffb57816 */ /* 0x000fe200000000b5 */
[----:B----4-:R-:W-:Y:S02]  /*19460*/  @!P0 IMAD.MOV.U32 R14, RZ, RZ, R27 ;  /* 0x000000ffff0e8224 */ /* 0x010fe400078e001b */
[----:B--2---:R-:W-:Y:S02]  /*19470*/  @!P0 IMAD.MOV.U32 R15, RZ, RZ, R31 ;  /* 0x000000ffff0f8224 */ /* 0x004fe400078e001f */
[----:B------:R-:W2:Y:S04]  /*19480*/  LDL.LU R31, [R1+0x8cc] ;  /* 0x0008cc00011f7983 */ /* 0x000ea80000300800 */
[----:B------:R0:W4:Y:S04]  /*19490*/  @!P0 LDG.E.U16 R183, desc[UR18][R14.64] ;  /* 0x000000120eb78981 */ /* 0x000128000c1e1500 */
[----:B------:R-:W4:Y:S01]  /*194a0*/  LDL.LU R27, [R1+0x8d0] ;  /* 0x0008d000011b7983 */ /* 0x000f220000300800 */
[----:B0-----:R-:W-:-:S02]  /*194b0*/  @!P0 IMAD.MOV.U32 R14, RZ, RZ, R39 ;  /* 0x000000ffff0e8224 */ /* 0x001fc400078e0027 */
[----:B------:R-:W-:-:S05]  /*194c0*/  @!P0 IMAD.MOV.U32 R15, RZ, RZ, R46 ;  /* 0x000000ffff0f8224 */ /* 0x000fca00078e002e */
[----:B------:R0:W4:Y:S02]  /*194d0*/  @!P0 LDG.E.U16 R182, desc[UR18][R14.64] ;  /* 0x000000120eb68981 */ /* 0x000124000c1e1500 */
[----:B0-----:R-:W-:Y:S02]  /*194e0*/  @!P0 IMAD.MOV.U32 R14, RZ, RZ, R12 ;  /* 0x000000ffff0e8224 */ /* 0x001fe400078e000c */
[----:B------:R-:W4:Y:S04]  /*194f0*/  LDL.LU R12, [R1+0x8b0] ;  /* 0x0008b000010c7983 */ /* 0x000f280000300800 */
[----:B------:R-:W4:Y:S01]  /*19500*/  LDL.LU R39, [R1+0x8ac] ;  /* 0x0008ac0001277983 */ /* 0x000f220000300800 */
[----:B------:R-:W-:-:S03]  /*19510*/  @!P0 IMAD.MOV.U32 R15, RZ, RZ, R36 ;  /* 0x000000ffff0f8224 */ /* 0x000fc600078e0024 */
[----:B------:R-:W4:Y:S04]  /*19520*/  LDL.LU R36, [R1+0x890] ;  /* 0x0008900001247983 */ /* 0x000f280000300800 */
[----:B------:R-:W4:Y:S04]  /*19530*/  LDL.LU R47, [R1+0x88c] ;  /* 0x00088c00012f7983 */ /* 0x000f280000300800 */
[----:B------:R0:W4:Y:S02]  /*19540*/  @!P0 LDG.E.U16 R181, desc[UR18][R14.64] ;  /* 0x000000120eb58981 */ /* 0x000124000c1e1500 */
[----:B0-----:R-:W-:-:S02]  /*19550*/  @!P0 IMAD.MOV.U32 R15, RZ, RZ, R44 ;  /* 0x000000ffff0f8224 */ /* 0x001fc400078e002c */
[----:B------:R-:W4:Y:S04]  /*19560*/  LDL.LU R44, [R1+0x870] ;  /* 0x00087000012c7983 */ /* 0x000f280000300800 */
[----:B------:R-:W4:Y:S04]  /*19570*/  LDL R46, [R1+0x1424] ;  /* 0x00142400012e7983 */ /* 0x000f280000100800 */
[----:B------:R-:W4:Y:S01]  /*19580*/  LDL R127, [R1+0x140c] ;  /* 0x00140c00017f7983 */ /* 0x000f220000100800 */
[----:B------:R-:W-:Y:S01]  /*19590*/  PRMT R180, RZ, 0x7610, R180 ;  /* 0x00007610ffb47816 */ /* 0x000fe200000000b4 */
[----:B------:R-:W-:-:S02]  /*195a0*/  @!P0 IMAD.MOV.U32 R14, RZ, RZ, R41 ;  /* 0x000000ffff0e8224 */ /* 0x000fc400078e0029 */
[----:B------:R-:W4:Y:S04]  /*195b0*/  LDL R131, [R1+0xc04] ;  /* 0x000c040001837983 */ /* 0x000f280000100800 */
[----:B------:R-:W4:Y:S01]  /*195c0*/  LDL R103, [R1+0xc08] ;  /* 0x000c080001677983 */ /* 0x000f220000100800 */
[----:B------:R-:W-:-:S03]  /*195d0*/  PRMT R179, RZ, 0x7610, R179 ;  /* 0x00007610ffb37816 */ /* 0x000fc600000000b3 */
[----:B------:R0:W4:Y:S04]  /*195e0*/  @!P0 LDG.E.U16 R180, desc[UR18][R14.64] ;  /* 0x000000120eb48981 */ /* 0x000128000c1e1500 */
[----:B------:R-:W4:Y:S04]  /*195f0*/  LDL R129, [R1+0xbe4] ;  /* 0x000be40001817983 */ /* 0x000f280000100800 */
[----:B------:R-:W4:Y:S01]  /*19600*/  LDL R128, [R1+0xbe8] ;  /* 0x000be80001807983 */ /* 0x000f220000100800 */
[----:B0-----:R-:W-:Y:S02]  /*19610*/  @!P0 IMAD.MOV.U32 R14, RZ, RZ, R33 ;  /* 0x000000ffff0e8224 */ /* 0x001fe400078e0021 */
[----:B------:R-:W-:Y:S01]  /*19620*/  @!P0 IMAD.MOV.U32 R15, RZ, RZ, R38 ;  /* 0x000000ffff0f8224 */ /* 0x000fe200078e0026 */
[----:B------:R-:W4:Y:S04]  /*19630*/  LDL R130, [R1+0xbc4] ;  /* 0x000bc40001827983 */ /* 0x000f280000100800 */
[----:B------:R3:W4:Y:S04]  /*19640*/  @!P0 LDG.E.U16 R179, desc[UR18][R14.64] ;  /* 0x000000120eb38981 */ /* 0x000728000c1e1500 */
[----:B------:R-:W4:Y:S04]  /*19650*/  LDL R33, [R1+0xba4] ;  /* 0x000ba40001217983 */ /* 0x000f280000100800 */
[----:B------:R-:W4:Y:S01]  /*19660*/  LDL R41, [R1+0xb84] ;  /* 0x000b840001297983 */ /* 0x000f220000100800 */
[----:B---3--:R-:W-:-:S03]  /*19670*/  @!P0 IMAD.MOV.U32 R14, RZ, RZ, R26 ;  /* 0x000000ffff0e8224 */ /* 0x008fc600078e001a */
[----:B------:R-:W3:Y:S01]  /*19680*/  LDL R26, [R1+0xbc8] ;  /* 0x000bc800011a7983 */ /* 0x000ee20000100800 */
[----:B------:R-:W-:-:S03]  /*19690*/  @!P0 IMAD.MOV.U32 R15, RZ, RZ, R30 ;  /* 0x000000ffff0f8224 */ /* 0x000fc600078e001e */
[----:B------:R-:W3:Y:S04]  /*196a0*/  LDL R30, [R1+0xba8] ;  /* 0x000ba800011e7983 */ /* 0x000ee80000100800 */
[----:B------:R-:W3:Y:S01]  /*196b0*/  LDL R38, [R1+0xb88] ;  /* 0x000b880001267983 */ /* 0x000ee20000100800 */
[----:B------:R-:W-:Y:S02]  /*196c0*/  PRMT R178, RZ, 0x7610, R178 ;  /* 0x00007610ffb27816 */ /* 0x000fe400000000b2 */
[----:B------:R-:W-:-:S04]  /*196d0*/  PRMT R177, RZ, 0x7610, R177 ;  /* 0x00007610ffb17816 */ /* 0x000fc800000000b1 */
[----:B------:R2:W3:Y:S01]  /*196e0*/  @!P0 LDG.E.U16 R178, desc[UR18][R14.64] ;  /* 0x000000120eb28981 */ /* 0x0004e2000c1e1500 */
[----:B------:R-:W-:Y:S02]  /*196f0*/  PRMT R176, RZ, 0x7610, R176 ;  /* 0x00007610ffb07816 */ /* 0x000fe400000000b0 */
[----:B------:R-:W-:Y:S02]  /*19700*/  PRMT R175, RZ, 0x7610, R175 ;  /* 0x00007610ffaf7816 */ /* 0x000fe400000000af */
[----:B------:R-:W-:Y:S02]  /*19710*/  PRMT R174, RZ, 0x7610, R174 ;  /* 0x00007610ffae7816 */ /* 0x000fe400000000ae */
[----:B------:R-:W-:Y:S01]  /*19720*/  PRMT R173, RZ, 0x7610, R173 ;  /* 0x00007610ffad7816 */ /* 0x000fe200000000ad */
[----:B------:R-:W-:Y:S04]  /*19730*/  STL [R1+0x1484], R10 ;  /* 0x0014840a01007387 */ /* 0x000fe80000100800 */
[----:B------:R-:W-:Y:S04]  /*19740*/  STL [R1+0x148c], R2 ;  /* 0x00148c0201007387 */ /* 0x000fe80000100800 */
[----:B------:R0:W-:Y:S01]  /*19750*/  STL [R1+0x1488], R11 ;  /* 0x0014880b01007387 */ /* 0x0001e20000100800 */
[----:B--2---:R-:W-:-:S02]  /*19760*/  @!P0 IMAD.MOV.U32 R15, RZ, RZ, R31 ;  /* 0x000000ffff0f8224 */ /* 0x004fc400078e001f */
[----:B----4-:R-:W-:-:S05]  /*19770*/  @!P0 IMAD.MOV.U32 R14, RZ, RZ, R27 ;  /* 0x000000ffff0e8224 */ /* 0x010fca00078e001b */
[----:B------:R1:W2:Y:S02]  /*19780*/  @!P0 LDG.E.U16 R177, desc[UR18][R14.64] ;  /* 0x000000120eb18981 */ /* 0x0002a4000c1e1500 */
[----:B-1----:R-:W-:Y:S02]  /*19790*/  @!P0 IMAD.MOV.U32 R14, RZ, RZ, R12 ;  /* 0x000000ffff0e8224 */ /* 0x002fe400078e000c */
[----:B------:R-:W-:-:S05]  /*197a0*/  @!P0 IMAD.MOV.U32 R15, RZ, RZ, R39 ;  /* 0x000000ffff0f8224 */ /* 0x000fca00078e0027 */
[----:B------:R1:W4:Y:S02]  /*197b0*/  @!P0 LDG.E.U16 R176, desc[UR18][R14.64] ;  /* 0x000000120eb08981 */ /* 0x000324000c1e1500 */
[----:B-1----:R-:W-:Y:S02]  /*197c0*/  @!P0 IMAD.MOV.U32 R14, RZ, RZ, R36 ;  /* 0x000000ffff0e8224 */ /* 0x002fe400078e0024 */
[----:B------:R-:W-:-:S05]  /*197d0*/  @!P0 IMAD.MOV.U32 R15, RZ, RZ, R47 ;  /* 0x000000ffff0f8224 */ /* 0x000fca00078e002f */
[----:B------:R1:W4:Y:S02]  /*197e0*/  @!P0 LDG.E.U16 R175, desc[UR18][R14.64] ;  /* 0x000000120eaf8981 */ /* 0x000324000c1e1500 */
[----:B-1----:R-:W-:Y:S02]  /*197f0*/  @!P0 IMAD.MOV.U32 R14, RZ, RZ, R44 ;  /* 0x000000ffff0e8224 */ /* 0x002fe400078e002c */
[----:B------:R-:W-:-:S05]  /*19800*/  @!P0 IMAD.MOV.U32 R15, RZ, RZ, R10 ;  /* 0x000000ffff0f8224 */ /* 0x000fca00078e000a */
[----:B------:R1:W4:Y:S02]  /*19810*/  @!P0 LDG.E.U16 R174, desc[UR18][R14.64] ;  /* 0x000000120eae8981 */ /* 0x000324000c1e1500 */
[----:B-1----:R-:W-:Y:S02]  /*19820*/  @!P0 IMAD.MOV.U32 R14, RZ, RZ, R2 ;  /* 0x000000ffff0e8224 */ /* 0x002fe400078e0002 */
[----:B------:R-:W-:Y:S02]  /*19830*/  @!P0 IMAD.MOV.U32 R15, RZ, RZ, R11 ;  /* 0x000000ffff0f8224 */ /* 0x000fe400078e000b */
[----:B0-----:R-:W2:Y:S04]  /*19840*/  LDL.LU R11, [R1+0x884] ;  /* 0x00088400010b7983 */ /* 0x001ea80000300800 */
[----:B------:R0:W4:Y:S01]  /*19850*/  @!P0 LDG.E.U16 R173, desc[UR18][R14.64] ;  /* 0x000000120ead8981 */ /* 0x000122000c1e1500 */
[----:B------:R-:W-:-:S02]  /*19860*/  PRMT R172, RZ, 0x7610, R172 ;  /* 0x00007610ffac7816 */ /* 0x000fc400000000ac */
[----:B------:R-:W-:Y:S01]  /*19870*/  PRMT R171, RZ, 0x7610, R171 ;  /* 0x00007610ffab7816 */ /* 0x000fe200000000ab */
[----:B------:R-:W2:Y:S01]  /*19880*/  LDL R10, [R1+0xb48] ;  /* 0x000b4800010a7983 */ /* 0x000ea20000100800 */
[----:B------:R-:W-:Y:S02]  /*19890*/  PRMT R170, RZ, 0x7610, R170 ;  /* 0x00007610ffaa7816 */ /* 0x000fe400000000aa */
[----:B------:R-:W-:Y:S01]  /*198a0*/  PRMT R169, RZ, 0x7610, R169 ;  /* 0x00007610ffa97816 */ /* 0x000fe200000000a9 */
[----:B------:R-:W4:Y:S01]  /*198b0*/  LDL R2, [R1+0xb08] ;  /* 0x000b080001027983 */ /* 0x000f220000100800 */
[----:B0-----:R-:W-:-:S03]  /*198c0*/  @!P0 IMAD.MOV.U32 R14, RZ, RZ, R46 ;  /* 0x000000ffff0e8224 */ /* 0x001fc600078e002e */
[----:B------:R-:W2:Y:S01]  /*198d0*/  LDL R46, [R1+0xb68] ;  /* 0x000b6800012e7983 */ /* 0x000ea20000100800 */
[----:B------:R-:W-:-:S03]  /*198e0*/  @!P0 IMAD.MOV.U32 R15, RZ, RZ, R127 ;  /* 0x000000ffff0f8224 */ /* 0x000fc600078e007f */
[----:B------:R-:W4:Y:S04]  /*198f0*/  LDL R127, [R1+0xb64] ;  /* 0x000b6400017f7983 */ /* 0x000f280000100800 */
[----:B------:R0:W4:Y:S02]  /*19900*/  @!P0 LDG.E.U16 R172, desc[UR18][R14.64] ;  /* 0x000000120eac8981 */ /* 0x000124000c1e1500 */
[----:B0-----:R-:W-:Y:S02]  /*19910*/  @!P0 IMAD.MOV.U32 R14, RZ, RZ, R103 ;  /* 0x000000ffff0e8224 */ /* 0x001fe400078e0067 */
[----:B------:R-:W-:Y:S01]  /*19920*/  @!P0 IMAD.MOV.U32 R15, RZ, RZ, R131 ;  /* 0x000000ffff0f8224 */ /* 0x000fe200078e0083 */
[----:B------:R-:W4:Y:S04]  /*19930*/  LDL R103, [R1+0xb44] ;  /* 0x000b440001677983 */ /* 0x000f280000100800 */
[----:B------:R0:W4:Y:S01]  /*19940*/  @!P0 LDG.E.U16 R171, desc[UR18][R14.64] ;  /* 0x000000120eab8981 */ /* 0x000122000c1e1500 */
[----:B------:R-:W-:-:S02]  /*19950*/  PRMT R168, RZ, 0x7610, R168 ;  /* 0x00007610ffa87816 */ /* 0x000fc400000000a8 */
[----:B------:R-:W-:Y:S01]  /*19960*/  PRMT R167, RZ, 0x7610, R167 ;  /* 0x00007610ffa77816 */ /* 0x000fe200000000a7 */
[----:B------:R-:W4:Y:S01]  /*19970*/  LDL R131, [R1+0x9a4] ;  /* 0x0009a40001837983 */ /* 0x000f220000100800 */
[----:B0-----:R-:W-:Y:S02]  /*19980*/  @!P0 IMAD.MOV.U32 R14, RZ, RZ, R128 ;  /* 0x000000ffff0e8224 */ /* 0x001fe400078e0080 */
[----:B------:R-:W-:Y:S01]  /*19990*/  @!P0 IMAD.MOV.U32 R15, RZ, RZ, R129 ;  /* 0x000000ffff0f8224 */ /* 0x000fe200078e0081 */
[----:B------:R-:W4:Y:S04]  /*199a0*/  LDL R128, [R1+0xb28] ;  /* 0x000b280001807983 */ /* 0x000f280000100800 */
[----:B------:R-:W4:Y:S04]  /*199b0*/  LDL R129, [R1+0xb24] ;  /* 0x000b240001817983 */ /* 0x000f280000100800 */
[----:B------:R3:W4:Y:S02]  /*199c0*/  @!P0 LDG.E.U16 R170, desc[UR18][R14.64] ;  /* 0x000000120eaa8981 */ /* 0x000724000c1e1500 */
[----:B---3--:R-:W-:-:S02]  /*199d0*/  @!P0 IMAD.MOV.U32 R14, RZ, RZ, R26 ;  /* 0x000000ffff0e8224 */ /* 0x008fc400078e001a */
[----:B------:R-:W-:Y:S01]  /*199e0*/  @!P0 IMAD.MOV.U32 R15, RZ, RZ, R130 ;  /* 0x000000ffff0f8224 */ /* 0x000fe200078e0082 */
[----:B------:R-:W3:Y:S04]  /*199f0*/  LDL R26, [R1+0xb04] ;  /* 0x000b0400011a7983 */ /* 0x000ee80000100800 */
[----:B------:R0:W3:Y:S01]  /*19a00*/  @!P0 LDG.E.U16 R169, desc[UR18][R14.64] ;  /* 0x000000120ea98981 */ /* 0x0000e2000c1e1500 */
[----:B------:R-:W-:Y:S02]  /*19a10*/  PRMT R166, RZ, 0x7610, R166 ;  /* 0x00007610ffa67816 */ /* 0x000fe400000000a6 */
[----:B------:R-:W-:Y:S01]  /*19a20*/  PRMT R165, RZ, 0x7610, R165 ;  /* 0x00007610ffa57816 */ /* 0x000fe200000000a5 */
[----:B------:R-:W3:Y:S01]  /*19a30*/  LDL R130, [R1+0x9a8] ;  /* 0x0009a80001827983 */ /* 0x000ee20000100800 */
[----:B0-----:R-:W-:-:S02]  /*19a40*/  @!P0 IMAD.MOV.U32 R14, RZ, RZ, R30 ;  /* 0x000000ffff0e8224 */ /* 0x001fc400078e001e */
[----:B------:R-:W-:Y:S01]  /*19a50*/  @!P0 IMAD.MOV.U32 R15, RZ, RZ, R33 ;  /* 0x000000ffff0f8224 */ /* 0x000fe200078e0021 */
[----:B------:R-:W3:Y:S04]  /*19a60*/  LDL R30, [R1+0xae8] ;  /* 0x000ae800011e7983 */ /* 0x000ee80000100800 */
[----:B------:R-:W3:Y:S04]  /*19a70*/  LDL R33, [R1+0xae4] ;  /* 0x000ae40001217983 */ /* 0x000ee80000100800 */
[----:B------:R0:W3:Y:S02]  /*19a80*/  @!P0 LDG.E.U16 R168, desc[UR18][R14.64] ;  /* 0x000000120ea88981 */ /* 0x0000e4000c1e1500 */
[----:B0-----:R-:W-:-:S02]  /*19a90*/  @!P0 IMAD.MOV.U32 R15, RZ, RZ, R41 ;  /* 0x000000ffff0f8224 */ /* 0x001fc400078e0029 */
[----:B------:R-:W3:Y:S01]  /*19aa0*/  LDL R41, [R1+0xac4] ;  /* 0x000ac40001297983 */ /* 0x000ee20000100800 */
[----:B------:R-:W-:-:S03]  /*19ab0*/  @!P0 IMAD.MOV.U32 R14, RZ, RZ, R38 ;  /* 0x000000ffff0e8224 */ /* 0x000fc600078e0026 */
[----:B------:R-:W3:Y:S04]  /*19ac0*/  LDL R38, [R1+0xac8] ;  /* 0x000ac80001267983 */ /* 0x000ee80000100800 */
[----:B------:R2:W3:Y:S02]  /*19ad0*/  @!P0 LDG.E.U16 R167, desc[UR18][R14.64] ;  /* 0x000000120ea78981 */ /* 0x0004e4000c1e1500 */
[----:B--2---:R-:W-:Y:S02]  /*19ae0*/  @!P0 IMAD.MOV.U32 R14, RZ, RZ, R46 ;  /* 0x000000ffff0e8224 */ /* 0x004fe400078e002e */
[----:B------:R-:W2:Y:S01]  /*19af0*/  LDL R46, [R1+0xaa8] ;  /* 0x000aa800012e7983 */ /* 0x000ea20000100800 */
[----:B----4-:R-:W-:-:S03]  /*19b00*/  @!P0 IMAD.MOV.U32 R15, RZ, RZ, R127 ;  /* 0x000000ffff0f8224 */ /* 0x010fc600078e007f */
[----:B------:R-:W4:Y:S04]  /*19b10*/  LDL R127, [R1+0xaa4] ;  /* 0x000aa400017f7983 */ /* 0x000f280000100800 */
[----:B------:R0:W4:Y:S01]  /*19b20*/  @!P0 LDG.E.U16 R166, desc[UR18][R14.64] ;  /* 0x000000120ea68981 */ /* 0x000122000c1e1500 */
[----:B------:R-:W-:Y:S01]  /*19b30*/  PRMT R164, RZ, 0x7610, R164 ;  /* 0x00007610ffa47816 */ /* 0x000fe200000000a4 */
[----:B0-----:R-:W-:Y:S02]  /*19b40*/  @!P0 IMAD.MOV.U32 R14, RZ, RZ, R10 ;  /* 0x000000ffff0e8224 */ /* 0x001fe400078e000a */
[----:B------:R-:W-:Y:S01]  /*19b50*/  @!P0 IMAD.MOV.U32 R15, RZ, RZ, R103 ;  /* 0x000000ffff0f8224 */ /* 0x000fe200078e0067 */
[----:B------:R-:W4:Y:S04]  /*19b60*/  LDL R10, [R1+0xa88] ;  /* 0x000a8800010a7983 */ /* 0x000f280000100800 */
[----:B------:R-:W4:Y:S04]  /*19b70*/  LDL R103, [R1+0xa84] ;  /* 0x000a840001677983 */ /* 0x000f280000100800 */
[----:B------:R0:W4:Y:S01]  /*19b80*/  @!P0 LDG.E.U16 R165, desc[UR18][R14.64] ;  /* 0x000000120ea58981 */ /* 0x000122000c1e1500 */
[----:B------:R-:W-:Y:S01]  /*19b90*/  PRMT R163, RZ, 0x7610, R163 ;  /* 0x00007610ffa37816 */ /* 0x000fe200000000a3 */
[----:B0-----:R-:W-:-:S02]  /*19ba0*/  @!P0 IMAD.MOV.U32 R14, RZ, RZ, R128 ;  /* 0x000000ffff0e8224 */ /* 0x001fc400078e0080 */
[----:B------:R-:W-:Y:S01]  /*19bb0*/  @!P0 IMAD.MOV.U32 R15, RZ, RZ, R129 ;  /* 0x000000ffff0f8224 */ /* 0x000fe200078e0081 */
[----:B------:R-:W4:Y:S04]  /*19bc0*/  LDL R128, [R1+0xa68] ;  /* 0x000a680001807983 */ /* 0x000f280000100800 */
[----:B------:R-:W4:Y:S04]  /*19bd0*/  LDL R129, [R1+0xa64] ;  /* 0x000a640001817983 */ /* 0x000f280000100800 */
[----:B------:R0:W4:Y:S01]  /*19be0*/  @!P0 LDG.E.U16 R164, desc[UR18][R14.64] ;  /* 0x000000120ea48981 */ /* 0x000122000c1e1500 */
[----:B------:R-:W-:Y:S01]  /*19bf0*/  PRMT R162, RZ, 0x7610, R162 ;  /* 0x00007610ffa27816 */ /* 0x000fe200000000a2 */
[----:B0-----:R-:W-:-:S02]  /*19c00*/  @!P0 IMAD.MOV.U32 R14, RZ, RZ, R2 ;  /* 0x000000ffff0e8224 */ /* 0x001fc400078e0002 */
[----:B---3--:R-:W-:Y:S01]  /*19c10*/  @!P0 IMAD.MOV.U32 R15, RZ, RZ, R26 ;  /* 0x000000ffff0f8224 */ /* 0x008fe200078e001a */
[----:B------:R-:W3:Y:S04]  /*19c20*/  LDL R2, [R1+0xa48] ;  /* 0x000a480001027983 */ /* 0x000ee80000100800 */
[----:B------:R-:W3:Y:S04]  /*19c30*/  LDL R26, [R1+0xa44] ;  /* 0x000a4400011a7983 */ /* 0x000ee80000100800 */
[----:B------:R0:W3:Y:S02]  /*19c40*/  @!P0 LDG.E.U16 R163, desc[UR18][R14.64] ;  /* 0x000000120ea38981 */ /* 0x0000e4000c1e1500 */
        /* <DEDUP_REMOVED lines=8> */
[----:B------:R-:W3:Y:S01]  /*19cd0*/  LDL R38, [R1+0xa08] ;  /* 0x000a080001267983 */ /* 0x000ee20000100800 */
[----:B------:R-:W-:-:S06]  /*19ce0*/  PRMT R161, RZ, 0x7610, R161 ;  /* 0x00007610ffa17816 */ /* 0x000fcc00000000a1 */
[----:B------:R2:W3:Y:S02]  /*19cf0*/  @!P0 LDG.E.U16 R161, desc[UR18][R14.64] ;  /* 0x000000120ea18981 */ /* 0x0004e4000c1e1500 */
[----:B--2---:R-:W-:Y:S02]  /*19d00*/  @!P0 IMAD.MOV.U32 R14, RZ, RZ, R46 ;  /* 0x000000ffff0e8224 */ /* 0x004fe400078e002e */
[----:B------:R-:W2:Y:S01]  /*19d10*/  LDL R46, [R1+0x9e8] ;  /* 0x0009e800012e7983 */ /* 0x000ea20000100800 */
[----:B------:R-:W-:Y:S01]  /*19d20*/  PRMT R160, RZ, 0x7610, R160 ;  /* 0x00007610ffa07816 */ /* 0x000fe200000000a0 */
[----:B----4-:R-:W-:Y:S02]  /*19d30*/  @!P0 IMAD.MOV.U32 R15, RZ, RZ, R127 ;  /* 0x000000ffff0f8224 */ /* 0x010fe400078e007f */
[----:B------:R-:W4:Y:S01]  /*19d40*/  LDL R127, [R1+0x9e4] ;  /* 0x0009e400017f7983 */ /* 0x000f220000100800 */
[----:B------:R-:W-:-:S03]  /*19d50*/  PRMT R159, RZ, 0x7610, R159 ;  /* 0x00007610ff9f7816 */ /* 0x000fc6000000009f */
[----:B------:R0:W4:Y:S01]  /*19d60*/  @!P0 LDG.E.U16 R160, desc[UR18][R14.64] ;  /* 0x000000120ea08981 */ /* 0x000122000c1e1500 */
[----:B------:R-:W-:Y:S01]  /*19d70*/  PRMT R158, RZ, 0x7610, R158 ;  /* 0x00007610ff9e7816 */ /* 0x000fe2000000009e */
[----:B0-----:R-:W-:Y:S02]  /*19d80*/  @!P0 IMAD.MOV.U32 R14, RZ, RZ, R10 ;  /* 0x000000ffff0e8224 */ /* 0x001fe400078e000a */
[----:B------:R-:W4:Y:S01]  /*19d90*/  LDL R10, [R1+0x9c8] ;  /* 0x0009c800010a7983 */ /* 0x000f220000100800 */
[----:B------:R-:W-:-:S03]  /*19da0*/  @!P0 IMAD.MOV.U32 R15, RZ, RZ, R103 ;  /* 0x000000ffff0f8224 */ /* 0x000fc600078e0067 */
[----:B------:R-:W4:Y:S04]  /*19db0*/  LDL R103, [R1+0x9c4] ;  /* 0x0009c40001677983 */ /* 0x000f280000100800 */
[----:B------:R0:W4:Y:S01]  /*19dc0*/  @!P0 LDG.E.U16 R159, desc[UR18][R14.64] ;  /* 0x000000120e9f8981 */ /* 0x000122000c1e1500 */
[----:B------:R-:W-:Y:S01]  /*19dd0*/  PRMT R157, RZ, 0x7610, R157 ;  /* 0x00007610ff9d7816 */ /* 0x000fe2000000009d */
[----:B0-----:R-:W-:Y:S01]  /*19de0*/  @!P0 IMAD.MOV.U32 R14, RZ, RZ, R128 ;  /* 0x000000ffff0e8224 */ /* 0x001fe200078e0080 */
[----:B------:R-:W-:Y:S01]  /*19df0*/  PRMT R156, RZ, 0x7610, R156 ;  /* 0x00007610ff9c7816 */ /* 0x000fe2000000009c */
[----:B------:R-:W4:Y:S01]  /*19e00*/  LDL R128, [R1+0x928] ;  /* 0x0009280001807983 */ /* 0x000f220000100800 */
[----:B------:R-:W-:Y:S01]  /*19e10*/  @!P0 IMAD.MOV.U32 R15, RZ, RZ, R129 ;  /* 0x000000ffff0f8224 */ /* 0x000fe200078e0081 */
[----:B------:R-:W-:-:S02]  /*19e20*/  PRMT R155, RZ, 0x7610, R155 ;  /* 0x00007610ff9b7816 */ /* 0x000fc4000000009b */
[----:B------:R-:W4:Y:S04]  /*19e30*/  LDL R129, [R1+0x924] ;  /* 0x0009240001817983 */ /* 0x000f280000100800 */
[----:B------:R3:W4:Y:S02]  /*19e40*/  @!P0 LDG.E.U16 R158, desc[UR18][R14.64] ;  /* 0x000000120e9e8981 */ /* 0x000724000c1e1500 */
[----:B---3--:R-:W-:Y:S02]  /*19e50*/  @!P0 IMAD.MOV.U32 R14, RZ, RZ, R2 ;  /* 0x000000ffff0e8224 */ /* 0x008fe400078e0002 */
[----:B------:R-:W3:Y:S01]  /*19e60*/  LDL R2, [R1+0x988] ;  /* 0x0009880001027983 */ /* 0x000ee20000100800 */
[----:B------:R-:W-:-:S03]  /*19e70*/  @!P0 IMAD.MOV.U32 R15, RZ, RZ, R26 ;  /* 0x000000ffff0f8224 */ /* 0x000fc600078e001a */
[----:B------:R-:W3:Y:S04]  /*19e80*/  LDL R26, [R1+0x984] ;  /* 0x00098400011a7983 */ /* 0x000ee80000100800 */
[----:B------:R0:W3:Y:S02]  /*19e90*/  @!P0 LDG.E.U16 R157, desc[UR18][R14.64] ;  /* 0x000000120e9d8981 */ /* 0x0000e4000c1e1500 */
[----:B0-----:R-:W-:Y:S02]  /*19ea0*/  @!P0 IMAD.MOV.U32 R14, RZ, RZ, R30 ;  /* 0x000000ffff0e8224 */ /* 0x001fe400078e001e */
        /* <DEDUP_REMOVED lines=9> */
[----:B--2---:R-:W-:Y:S02]  /*19f40*/  @!P0 IMAD.MOV.U32 R14, RZ, RZ, R46 ;  /* 0x000000ffff0e8224 */ /* 0x004fe400078e002e */
[----:B------:R-:W2:Y:S01]  /*19f50*/  LDL R46, [R1+0x908] ;  /* 0x00090800012e7983 */ /* 0x000ea20000100800 */
[----:B------:R-:W-:Y:S01]  /*19f60*/  PRMT R154, RZ, 0x7610, R154 ;  /* 0x00007610ff9a7816 */ /* 0x000fe2000000009a */
[----:B----4-:R-:W-:Y:S01]  /*19f70*/  @!P0 IMAD.MOV.U32 R15, RZ, RZ, R127 ;  /* 0x000000ffff0f8224 */ /* 0x010fe200078e007f */
[----:B------:R-:W-:Y:S01]  /*19f80*/  PRMT R153, RZ, 0x7610, R153 ;  /* 0x00007610ff997816 */ /* 0x000fe20000000099 */
[----:B------:R-:W4:Y:S04]  /*19f90*/  LDL R127, [R1+0x904] ;  /* 0x00090400017f7983 */ /* 0x000f280000100800 */
[----:B------:R0:W4:Y:S01]  /*19fa0*/  @!P0 LDG.E.U16 R154, desc[UR18][R14.64] ;  /* 0x000000120e9a8981 */ /* 0x000122000c1e1500 */
[----:B------:R-:W-:Y:S01]  /*19fb0*/  PRMT R152, RZ, 0x7610, R152 ;  /* 0x00007610ff987816 */ /* 0x000fe20000000098 */
[----:B0-----:R-:W-:Y:S01]  /*19fc0*/  @!P0 IMAD.MOV.U32 R14, RZ, RZ, R10 ;  /* 0x000000ffff0e8224 */ /* 0x001fe200078e000a */
[----:B------:R-:W-:Y:S01]  /*19fd0*/  PRMT R23, RZ, 0x7610, R23 ;  /* 0x00007610ff177816 */ /* 0x000fe20000000017 */
[----:B------:R-:W4:Y:S01]  /*19fe0*/  LDL R10, [R1+0x8e8] ;  /* 0x0008e800010a7983 */ /* 0x000f220000100800 */
[----:B------:R-:W-:-:S03]  /*19ff0*/  @!P0 IMAD.MOV.U32 R15, RZ, RZ, R103 ;  /* 0x000000ffff0f8224 */ /* 0x000fc600078e0067 */
[----:B------:R-:W4:Y:S04]  /*1a000*/  LDL R103, [R1+0x8e4] ;  /* 0x0008e40001677983 */ /* 0x000f280000100800 */
[----:B------:R0:W4:Y:S02]  /*1a010*/  @!P0 LDG.E.U16 R153, desc[UR18][R14.64] ;  /* 0x000000120e998981 */ /* 0x000124000c1e1500 */
[----:B0-----:R-:W-:Y:S02]  /*1a020*/  @!P0 IMAD.MOV.U32 R14, RZ, RZ, R130 ;  /* 0x000000ffff0e8224 */ /* 0x001fe400078e0082 */
[----:B------:R-:W-:-:S05]  /*1a030*/  @!P0 IMAD.MOV.U32 R15, RZ, RZ, R131 ;  /* 0x000000ffff0f8224 */ /* 0x000fca00078e0083 */
[----:B------:R3:W4:Y:S01]  /*1a040*/  @!P0 LDG.E.U16 R152, desc[UR18][R14.64] ;  /* 0x000000120e988981 */ /* 0x000722000c1e1500 */
[----:B------:R-:W-:Y:S01]  /*1a050*/  PRMT R22, RZ, 0x7610, R22 ;  /* 0x00007610ff167816 */ /* 0x000fe20000000016 */
[----:B---3--:R-:W-:Y:S02]  /*1a060*/  @!P0 IMAD.MOV.U32 R14, RZ, RZ, R2 ;  /* 0x000000ffff0e8224 */ /* 0x008fe400078e0002 */
[----:B------:R-:W3:Y:S01]  /*1a070*/  LDL R2, [R1+0x864] ;  /* 0x0008640001027983 */ /* 0x000ee20000100800 */
[----:B------:R-:W-:-:S03]  /*1a080*/  @!P0 IMAD.MOV.U32 R15, RZ, RZ, R26 ;  /* 0x000000ffff0f8224 */ /* 0x000fc600078e001a */
[----:B------:R-:W3:Y:S04]  /*1a090*/  LDL.LU R26, [R1+0x8c8] ;  /* 0x0008c800011a7983 */ /* 0x000ee80000300800 */
[----:B------:R0:W3:Y:S02]  /*1a0a0*/  @!P0 LDG.E.U16 R23, desc[UR18][R14.64] ;  /* 0x000000120e178981 */ /* 0x0000e4000c1e1500 */
[----:B0-----:R-:W-:Y:S02]  /*1a0b0*/  @!P0 IMAD.MOV.U32 R14, RZ, RZ, R30 ;  /* 0x000000ffff0e8224 */ /* 0x001fe400078e001e */
[----:B------:R-:W-:Y:S02]  /*1a0c0*/  @!P0 IMAD.MOV.U32 R15, RZ, RZ, R33 ;  /* 0x000000ffff0f8224 */ /* 0x000fe400078e0021 */
[----:B------:R-:W3:Y:S04]  /*1a0d0*/  LDL.LU R33, [R1+0x8c4] ;  /* 0x0008c40001217983 */ /* 0x000ee80000300800 */
[----:B------:R0:W3:Y:S04]  /*1a0e0*/  @!P0 LDG.E.U16 R22, desc[UR18][R14.64] ;  /* 0x000000120e168981 */ /* 0x0000e8000c1e1500 */
[----:B------:R-:W3:Y:S01]  /*1a0f0*/  LDL.LU R30, [R1+0x8a8] ;  /* 0x0008a800011e7983 */ /* 0x000ee20000300800 */
[----:B0-----:R-:W-:-:S03]  /*1a100*/  @!P0 IMAD.MOV.U32 R15, RZ, RZ, R41 ;  /* 0x000000ffff0f8224 */ /* 0x001fc600078e0029 */
[----:B------:R-:W3:Y:S01]  /*1a110*/  LDL.LU R41, [R1+0x8a4] ;  /* 0x0008a40001297983 */ /* 0x000ee20000300800 */
[----:B------:R-:W-:-:S03]  /*1a120*/  @!P0 IMAD.MOV.U32 R14, RZ, RZ, R38 ;  /* 0x000000ffff0e8224 */ /* 0x000fc600078e0026 */
[----:B------:R-:W3:Y:S01]  /*1a130*/  LDL.LU R38, [R1+0x888] ;  /* 0x0008880001267983 */ /* 0x000ee20000300800 */
[----:B------:R-:W-:Y:S02]  /*1a140*/  PRMT R21, RZ, 0x7610, R21 ;  /* 0x00007610ff157816 */ /* 0x000fe40000000015 */
[----:B------:R-:W-:-:S04]  /*1a150*/  PRMT R20, RZ, 0x7610, R20 ;  /* 0x00007610ff147816 */ /* 0x000fc80000000014 */
[----:B------:R0:W3:Y:S02]  /*1a160*/  @!P0 LDG.E.U16 R21, desc[UR18][R14.64] ;  /* 0x000000120e158981 */ /* 0x0000e4000c1e1500 */
[----:B0-----:R-:W-:Y:S02]  /*1a170*/  @!P0 IMAD.MOV.U32 R14, RZ, RZ, R128 ;  /* 0x000000ffff0e8224 */ /* 0x001fe400078e0080 */
[----:B------:R-:W-:-:S05]  /*1a180*/  @!P0 IMAD.MOV.U32 R15, RZ, RZ, R129 ;  /* 0x000000ffff0f8224 */ /* 0x000fca00078e0081 */
[----:B------:R2:W3:Y:S02]  /*1a190*/  @!P0 LDG.E.U16 R20, desc[UR18][R14.64] ;  /* 0x000000120e148981 */ /* 0x0004e4000c1e1500 */
[----:B--2---:R-:W-:Y:S02]  /*1a1a0*/  @!P0 IMAD.MOV.U32 R14, RZ, RZ, R46 ;  /* 0x000000ffff0e8224 */ /* 0x004fe400078e002e */
[----:B------:R-:W2:Y:S01]  /*1a1b0*/  LDL.LU R46, [R1+0x868] ;  /* 0x00086800012e7983 */ /* 0x000ea20000300800 */
[----:B------:R-:W-:Y:S01]  /*1a1c0*/  PRMT R19, RZ, 0x7610, R19 ;  /* 0x00007610ff137816 */ /* 0x000fe20000000013 */
[----:B----4-:R-:W-:Y:S01]  /*1a1d0*/  @!P0 IMAD.MOV.U32 R15, RZ, RZ, R127 ;  /* 0x000000ffff0f8224 */ /* 0x010fe200078e007f */
[----:B------:R-:W-:-:S04]  /*1a1e0*/  PRMT R18, RZ, 0x7610, R18 ;  /* 0x00007610ff127816 */ /* 0x000fc80000000012 */
[----:B------:R0:W4:Y:S01]  /*1a1f0*/  @!P0 LDG.E.U16 R19, desc[UR18][R14.64] ;  /* 0x000000120e138981 */ /* 0x000122000c1e1500 */
[----:B------:R-:W-:Y:S01]  /*1a200*/  PRMT R17, RZ, 0x7610, R17 ;  /* 0x00007610ff117816 */ /* 0x000fe20000000011 */
[----:B0-----:R-:W-:Y:S02]  /*1a210*/  @!P0 IMAD.MOV.U32 R14, RZ, RZ, R10 ;  /* 0x000000ffff0e8224 */ /* 0x001fe400078e000a */
[----:B------:R-:W-:-:S05]  /*1a220*/  @!P0 IMAD.MOV.U32 R15, RZ, RZ, R103 ;  /* 0x000000ffff0f8224 */ /* 0x000fca00078e0067 */
[----:B------:R3:W4:Y:S01]  /*1a230*/  @!P0 LDG.E.U16 R18, desc[UR18][R14.64] ;  /* 0x000000120e128981 */ /* 0x000722000c1e1500 */
[----:B------:R-:W-:-:S03]  /*1a240*/  PRMT R16, RZ, 0x7610, R16 ;  /* 0x00007610ff107816 */ /* 0x000fc60000000010 */
[----:B------:R-:W-:Y:S01]  /*1a250*/  STS.U16 [R102+UR16+0x1300], R126 ;  /* 0x0013007e66007988 */ /* 0x000fe20008000410 */
[----:B------:R-:W-:-:S03]  /*1a260*/  PRMT R13, RZ, 0x7610, R13 ;  /* 0x00007610ff0d7816 */ /* 0x000fc6000000000d */
[----:B------:R-:W-:Y:S04]  /*1a270*/  STS.U16 [R102+UR16+0x11300], R125 ;  /* 0x0113007d66007988 */ /* 0x000fe80008000410 */
[----:B------:R-:W-:Y:S04]  /*1a280*/  STS.U16 [R102+UR16+0x1700], R124 ;  /* 0x0017007c66007988 */ /* 0x000fe80008000410 */
[----:B------:R-:W-:Y:S04]  /*1a290*/  STS.U16 [R102+UR16+0x11700], R123 ;  /* 0x0117007b66007988 */ /* 0x000fe80008000410 */
[----:B------:R-:W-:Y:S01]  /*1a2a0*/  STS.U16 [R102+UR16+0x1b00], R122 ;  /* 0x001b007a66007988 */ /* 0x000fe20008000410 */
[----:B---3--:R-:W-:-:S03]  /*1a2b0*/  @!P0 IMAD.MOV.U32 R14, RZ, RZ, R26 ;  /* 0x000000ffff0e8224 */ /* 0x008fc600078e001a */
[----:B------:R-:W-:Y:S04]  /*1a2c0*/  STS.U16 [R102+UR16+0x11b00], R121 ;  /* 0x011b007966007988 */ /* 0x000fe80008000410 */
[----:B------:R-:W-:Y:S01]  /*1a2d0*/  STS.U16 [R102+UR16+0x1f00], R120 ;  /* 0x001f007866007988 */ /* 0x000fe20008000410 */
[----:B------:R-:W-:-:S05]  /*1a2e0*/  @!P0 IMAD.MOV.U32 R15, RZ, RZ, R33 ;  /* 0x000000ffff0f8224 */ /* 0x000fca00078e0021 */
[----:B------:R0:W3:Y:S02]  /*1a2f0*/  @!P0 LDG.E.U16 R17, desc[UR18][R14.64] ;  /* 0x000000120e118981 */ /* 0x0000e4000c1e1500 */
[----:B0-----:R-:W-:Y:S02]  /*1a300*/  @!P0 IMAD.MOV.U32 R14, RZ, RZ, R30 ;  /* 0x000000ffff0e8224 */ /* 0x001fe400078e001e */
[----:B------:R-:W-:-:S05]  /*1a310*/  @!P0 IMAD.MOV.U32 R15, RZ, RZ, R41 ;  /* 0x000000ffff0f8224 */ /* 0x000fca00078e0029 */
[----:B------:R0:W3:Y:S01]  /*1a320*/  @!P0 LDG.E.U16 R16, desc[UR18][R14.64] ;  /* 0x000000120e108981 */ /* 0x0000e2000c1e1500 */
[----:B------:R-:W-:-:S03]  /*1a330*/  IMAD.SHL.U32 R10, R151, 0x2, RZ ;  /* 0x00000002970a7824 */ /* 0x000fc600078e00ff */
[----:B------:R-:W-:Y:S01]  /*1a340*/  STS.U16 [R102+UR16+0x11f00], R119 ;  /* 0x011f007766007988 */ /* 0x000fe20008000410 */
[----:B0-----:R-:W-:Y:S02]  /*1a350*/  @!P0 IMAD.MOV.U32 R14, RZ, RZ, R38 ;  /* 0x000000ffff0e8224 */ /* 0x001fe400078e0026 */
[----:B------:R-:W-:Y:S01]  /*1a360*/  @!P0 IMAD.MOV.U32 R15, RZ, RZ, R11 ;  /* 0x000000ffff0f8224 */ /* 0x000fe200078e000b */
[----:B------:R-:W-:Y:S04]  /*1a370*/  STS.U16 [R102+UR16+0x2300], R118 ;  /* 0x0023007666007988 */ /* 0x000fe80008000410 */
[----:B------:R0:W3:Y:S04]  /*1a380*/  @!P0 LDG.E.U16 R13, desc[UR18][R14.64] ;  /* 0x000000120e0d8981 */ /* 0x0000e8000c1e1500 */
[----:B------:R-:W-:Y:S04]  /*1a390*/  STS.U16 [R102+UR16+0x12300], R117 ;  /* 0x0123007566007988 */ /* 0x000fe80008000410 */
[----:B------:R-:W-:Y:S01]  /*1a3a0*/  STS.U16 [R102+UR16+0x2700], R116 ;  /* 0x0027007466007988 */ /* 0x000fe20008000410 */
[----:B0-----:R-:W-:-:S02]  /*1a3b0*/  @!P0 IMAD.MOV.U32 R15, RZ, RZ, R2 ;  /* 0x000000ffff0f8224 */ /* 0x001fc400078e0002 */
[----:B------:R-:W-:Y:S01]  /*1a3c0*/  IMAD.SHL.U32 R2, R151, 0x100, RZ ;  /* 0x0000010097027824 */ /* 0x000fe200078e00ff */
[----:B------:R-:W-:Y:S04]  /*1a3d0*/  STS.U16 [R102+UR16+0x12700], R115 ;  /* 0x0127007366007988 */ /* 0x000fe80008000410 */
[----:B------:R-:W-:Y:S01]  /*1a3e0*/  STS.U16 [R102+UR16+0x2b00], R114 ;  /* 0x002b007266007988 */ /* 0x000fe20008000410 */
[----:B------:R-:W-:-:S03]  /*1a3f0*/  LOP3.LUT R2, R2, 0xc07e, R10, 0xc8, !PT ;  /* 0x0000c07e02027812 */ /* 0x000fc600078ec80a */
        /* <DEDUP_REMOVED lines=34> */
[----:B------:R-:W-:Y:S04]  /*1a620*/  STL [R1+0x1490], R11 ;  /* 0x0014900b01007387 */ /* 0x000fe80000100800 */
[----:B------:R-:W-:Y:S04]  /*1a630*/  STS.U16 [R2+UR16+0x2f80], R78 ;  /* 0x002f804e02007988 */ /* 0x000fe80008000410 */
[----:B------:R-:W-:Y:S04]  /*1a640*/  STL.64 [R1+0x1760], R50 ;  /* 0x0017603201007387 */ /* 0x000fe80000100a00 */
[----:B------:R-:W-:Y:S04]  /*1a650*/  STS.U16 [R2+UR16+0x12f80], R77 ;  /* 0x012f804d02007988 */ /* 0x000fe80008000410 */
[----:B------:R-:W-:Y:S04]  /*1a660*/  STL.64 [R1+0x1758], R48 ;  /* 0x0017583001007387 */ /* 0x000fe80000100a00 */
[----:B------:R-:W-:Y:S04]  /*1a670*/  STS.U16 [R2+UR16+0x3380], R76 ;  /* 0x0033804c02007988 */ /* 0x000fe80008000410 */
[----:B--2---:R-:W-:Y:S04]  /*1a680*/  STL.64 [R1+0x1750], R46 ;  /* 0x0017502e01007387 */ /* 0x004fe80000100a00 */
[----:B------:R-:W-:Y:S04]  /*1a690*/  STS.U16 [R2+UR16+0x13380], R75 ;  /* 0x0133804b02007988 */ /* 0x000fe80008000410 */
[----:B------:R-:W-:Y:S04]  /*1a6a0*/  STL.64 [R1+0x1748], R44 ;  /* 0x0017482c01007387 */ /* 0x000fe80000100a00 */
        /* <DEDUP_REMOVED lines=10> */
[----:B------:R0:W-:Y:S04]  /*1a750*/  STS.U16 [R2+UR16+0x13f80], R69 ;  /* 0x013f804502007988 */ /* 0x0001e80008000410 */
[----:B------:R-:W-:Y:S04]  /*1a760*/  STL.64 [R1+0x1718], R32 ;  /* 0x0017182001007387 */ /* 0x000fe80000100a00 */
[----:B------:R-:W-:Y:S01]  /*1a770*/  STL.64 [R1+0x1710], R30 ;  /* 0x0017101e01007387 */ /* 0x000fe20000100a00 */
[----:B0-----:R-:W-:-:S03]  /*1a780*/  LOP3.LUT R2, R3, 0x20, RZ, 0x3c, !PT ;  /* 0x0000002003027812 */ /* 0x001fc600078e3cff */
[----:B------:R-:W-:Y:S04]  /*1a790*/  STL.64 [R1+0x1708], R28 ;  /* 0x0017081c01007387 */ /* 0x000fe80000100a00 */
[----:B------:R-:W-:Y:S04]  /*1a7a0*/  STL.64 [R1+0x1700], R26 ;  /* 0x0017001a01007387 */ /* 0x000fe80000100a00 */
[----:B------:R-:W-:Y:S04]  /*1a7b0*/  STL.64 [R1+0x16f8], R24 ;  /* 0x0016f81801007387 */ /* 0x000fe80000100a00 */
        /* <DEDUP_REMOVED lines=32> */
[----:B------:R-:W2:Y:S04]  /*1a9c0*/  LDL R10, [R1+0x1440] ;  /* 0x00144000010a7983 */ /* 0x000ea80000100800 */
        /* <DEDUP_REMOVED lines=32> */
[----:B------:R0:W-:Y:S04]  /*1abd0*/  STS.U16 [R2+UR16+0x27d00], R205 ;  /* 0x027d00cd02007988 */ /* 0x0001e80008000410 */
[----:B0-----:R-:W4:Y:S04]  /*1abe0*/  LDL R2, [R1+0x143c] ;  /* 0x00143c0001027983 */ /* 0x001f280000100800 */
[----:B------:R-:W3:Y:S04]  /*1abf0*/  LDL.LU.64 R24, [R1+0x400] ;  /* 0x0004000001187983 */ /* 0x000ee80000300a00 */
[----:B------:R-:W3:Y:S04]  /*1ac00*/  LDL.LU.64 R26, [R1+0x408] ;  /* 0x00040800011a7983 */ /* 0x000ee80000300a00 */
[----:B------:R-:W3:Y:S04]  /*1ac10*/  LDL.LU.64 R28, [R1+0x410] ;  /* 0x00041000011c7983 */ /* 0x000ee80000300a00 */
[----:B------:R-:W3:Y:S04]  /*1ac20*/  LDL.LU.64 R30, [R1+0x418] ;  /* 0x00041800011e7983 */ /* 0x000ee80000300a00 */
[----:B------:R-:W3:Y:S01]  /*1ac30*/  LDL.LU.64 R32, [R1+0x420] ;  /* 0x0004200001207983 */ /* 0x000ee20000300a00 */
[----:B------:R-:W-:-:S03]  /*1ac40*/  PRMT R4, RZ, 0x7610, R4 ;  /* 0x00007610ff047816 */ /* 0x000fc60000000004 */
[----:B------:R-:W3:Y:S01]  /*1ac50*/  LDL.LU.64 R34, [R1+0x428] ;  /* 0x0004280001227983 */ /* 0x000ee20000300a00 */
[----:B------:R-:W-:-:S03]  /*1ac60*/  @!P0 IMAD.MOV.U32 R14, RZ, RZ, R46 ;  /* 0x000000ffff0e8224 */ /* 0x000fc600078e002e */
[----:B------:R-:W3:Y:S04]  /*1ac70*/  LDL.LU.64 R36, [R1+0x430] ;  /* 0x0004300001247983 */ /* 0x000ee80000300a00 */
[----:B------:R-:W3:Y:S04]  /*1ac80*/  LDL.LU.64 R38, [R1+0x438] ;  /* 0x0004380001267983 */ /* 0x000ee80000300a00 */
[----:B------:R-:W3:Y:S04]  /*1ac90*/  LDL.LU.64 R40, [R1+0x440] ;  /* 0x0004400001287983 */ /* 0x000ee80000300a00 */
[----:B------:R-:W3:Y:S04]  /*1aca0*/  LDL.LU.64 R42, [R1+0x448] ;  /* 0x00044800012a7983 */ /* 0x000ee80000300a00 */
[----:B------:R-:W3:Y:S04]  /*1acb0*/  LDL.LU.64 R44, [R1+0x450] ;  /* 0x00045000012c7983 */ /* 0x000ee80000300a00 */
[----:B------:R-:W3:Y:S04]  /*1acc0*/  LDL.LU.64 R46, [R1+0x458] ;  /* 0x00045800012e7983 */ /* 0x000ee80000300a00 */
[----:B------:R-:W3:Y:S04]  /*1acd0*/  LDL.LU.64 R48, [R1+0x460] ;  /* 0x0004600001307983 */ /* 0x000ee80000300a00 */
[----:B------:R-:W3:Y:S04]  /*1ace0*/  LDL.LU.64 R50, [R1+0x468] ;  /* 0x0004680001327983 */ /* 0x000ee80000300a00 */
[----:B------:R-:W3:Y:S04]  /*1acf0*/  @!P0 LDG.E.U16 R4, desc[UR18][R14.64] ;  /* 0x000000120e048981 */ /* 0x000ee8000c1e1500 */
[----:B--2---:R-:W-:Y:S04]  /*1ad00*/  STS.U16 [R10+UR16+0x20200], R204 ;  /* 0x020200cc0a007988 */ /* 0x004fe80008000410 */
        /* <DEDUP_REMOVED lines=31> */
[----:B----4-:R0:W-:Y:S04]  /*1af00*/  STS.U16 [R2+UR16+0x27f00], R52 ;  /* 0x027f003402007988 */ /* 0x0101e80008000410 */
[----:B0-----:R-:W2:Y:S04]  /*1af10*/  LDL.LU.64 R52, [R1+0x470] ;  /* 0x0004700001347983 */ /* 0x001ea80000300a00 */
[----:B------:R-:W2:Y:S04]  /*1af20*/  LDL.LU.64 R54, [R1+0x478] ;  /* 0x0004780001367983 */ /* 0x000ea80000300a00 */
        /* <DEDUP_REMOVED lines=75> */
[----:B---3--:R-:W-:Y:S04]  /*1b3e0*/  STS.U16 [R2+UR16+0x26f00], R17 ;  /* 0x026f001102007988 */ /* 0x008fe80008000410 */
[----:B------:R-:W-:Y:S04]  /*1b3f0*/  STS.U16 [R2+UR16+0x27300], R16 ;  /* 0x0273001002007988 */ /* 0x000fe80008000410 */
[----:B------:R-:W-:Y:S04]  /*1b400*/  STS.U16 [R2+UR16+0x27700], R13 ;  /* 0x0277000d02007988 */ /* 0x000fe80008000410 */
[----:B------:R-:W-:Y:S01]  /*1b410*/  STS.U16 [R2+UR16+0x27b00], R4 ;  /* 0x027b000402007988 */ /* 0x000fe20008000410 */
[----:B------:R0:W-:Y:S06]  /*1b420*/  MEMBAR.ALL.CTA ;  /* 0x0000000000007992 */ /* 0x0001ec0000008000 */
[----:B0-----:R-:W0:Y:S01]  /*1b430*/  FENCE.VIEW.ASYNC.S ;  /* 0x00000000000073c6 */ /* 0x001e220000000000 */
[----:B------:R-:W-:-:S04]  /*1b440*/  ULOP3.LUT UR4, UR4, 0x400, URZ, 0xc0, !UPT ;  /* 0x0000040004047892 */ /* 0x000fc8000f8ec03f */
[----:B------:R-:W-:Y:S01]  /*1b450*/  ULEA.HI UR4, UR16, UR4, URZ, 0x1c ;  /* 0x0000000410047291 */ /* 0x000fe2000f8fe03f */
[----:B0-----:R-:W-:Y:S03]  /*1b460*/  BAR.SYNC.DEFER_BLOCKING 0x0 ;  /* 0x0000000000007b1d */ /* 0x001fe60000010000 */
[----:B------:R-:W-:-:S03]  /*1b470*/  ULOP3.LUT UR8, UR4, 0x3fff, URZ, 0xc0, !UPT ;  /* 0x00003fff04087892 */ /* 0x000fc6000f8ec03f */
[----:B--2---:R-:W-:-:S06]  /*1b480*/  WARPGROUP.ARRIVE ;  /* 0x00000000000079c5 */ /* 0x004fcc0000000000 */
[----:B------:R-:W-:Y:S01]  /*1b490*/  HGMMA.64x256x16.F32.BF16 R24, gdesc[UR8].tnspA, R24, gsb0 ;  /* 0x23e00000081879f0 */ /* 0x000fe20008001818 */
[----:B------:R-:W-:Y:S01]  /*1b4a0*/  UIADD3 UR8, UP0, UR8, 0x80, URZ ;  /* 0x0000008008087890 */ /* 0x000fe2000ff1e03f */
[----:B------:R-:W-:-:S03]  /*1b4b0*/  UMOV UR4, URZ ;  /* 0x0000003f00047c82 */ /* 0x000fc60008000000 */
[----:B------:R-:W-:-:S03]  /*1b4c0*/  UIADD3.X UR5, UR4, 0x40000040, URZ, UP0, !UPT ;  /* 0x4000004004057890 */ /* 0x000fc600087fe43f */
[----:B------:R-:W-:Y:S02]  /*1b4d0*/  UMOV UR4, UR8 ;  /* 0x0000000800047c82 */ /* 0x000fe40008000000 */
[----:B------:R-:W-:Y:S01]  /*1b4e0*/  UIADD3.64 UR20, UR4, 0x80, URZ ;  /* 0x0000008004147897 */ /* 0x000fe2000fffe03f */
[----:B------:R-:W-:Y:S02]  /*1b4f0*/  WARPGROUP.DEPBAR.LE gsb0, 0x0 ;  /* 0x00008000000079c5 */ /* 0x000fe40000010000 */
[----:B------:R-:W-:-:S15]  /*1b500*/  WARPGROUP.ARRIVE ;  /* 0x00000000000079c5 */ /* 0x000fde0000000000 */
[----:B------:R-:W-:Y:S01]  /*1b510*/  HGMMA.64x256x16.F32.BF16 R24, gdesc[UR4].tnspA, R24, gsb0 ;  /* 0x23e00000041879f0 */ /* 0x000fe20008001818 */
[----:B------:R-:W-:Y:S02]  /*1b520*/  UIADD3.64 UR24, UR4, 0x100, URZ ;  /* 0x0000010004187897 */ /* 0x000fe4000fffe03f */
[----:B------:R-:W-:Y:S02]  /*1b530*/  WARPGROUP.DEPBAR.LE gsb0, 0x0 ;  /* 0x00008000000079c5 */ /* 0x000fe40000010000 */
[----:B------:R-:W-:-:S15]  /*1b540*/  WARPGROUP.ARRIVE ;  /* 0x00000000000079c5 */ /* 0x000fde0000000000 */
[----:B------:R-:W-:-:S08]  /*1b550*/  NOP ;  /* 0x0000000000007918 */ /* 0x000fd00000000000 */
        /* <DEDUP_REMOVED lines=20> */
[----:B------:R-:W-:Y:S03]  /*1b6a0*/  HGMMA.64x256x16.F32.BF16 R24, gdesc[UR36].tnspA, R24, gsb0 ;  /* 0x23e00000241879f0 */ /* 0x000fe60008001818 */
[----:B------:R-:W-:Y:S02]  /*1b6b0*/  WARPGROUP.DEPBAR.LE gsb0, 0x0 ;  /* 0x00008000000079c5 */ /* 0x000fe40000010000 */
[----:B------:R-:W-:-:S15]  /*1b6c0*/  WARPGROUP.ARRIVE ;  /* 0x00000000000079c5 */ /* 0x000fde0000000000 */
[----:B------:R-:W-:-:S08]  /*1b6d0*/  NOP ;  /* 0x0000000000007918 */ /* 0x000fd00000000000 */
[----:B------:R-:W-:Y:S03]  /*1b6e0*/  HGMMA.64x256x16.F32.BF16 R24, gdesc[UR12].tnspA, R24, gsb0 ;  /* 0x23e000000c1879f0 */ /* 0x000fe60008001818 */
[----:B------:R-:W-:Y:S02]  /*1b6f0*/  WARPGROUP.DEPBAR.LE gsb0, 0x0 ;  /* 0x00008000000079c5 */ /* 0x000fe40000010000 */
[----:B------:R0:W-:Y:S04]  /*1b700*/  STL.64 [R1+0x400], R24 ;  /* 0x0004001801007387 */ /* 0x0001e80000100a00 */
        /* <DEDUP_REMOVED lines=58> */
[----:B------:R4:W-:Y:S01]  /*1bab0*/  STL.64 [R1+0x5d8], R142 ;  /* 0x0005d88e01007387 */ /* 0x0009e20000100a00 */
[----:B------:R-:W-:-:S03]  /*1bac0*/  IMAD.MOV.U32 R248, RZ, RZ, R25 ;  /* 0x000000fffff87224 */ /* 0x000fc600078e0019 */
[----:B------:R4:W-:Y:S01]  /*1bad0*/  STL.64 [R1+0x5e0], R144 ;  /* 0x0005e09001007387 */ /* 0x0009e20000100a00 */
[----:B------:R-:W-:-:S03]  /*1bae0*/  IMAD.MOV.U32 R14, RZ, RZ, R24 ;  /* 0x000000ffff0e7224 */ /* 0x000fc600078e0018 */
[----:B------:R4:W-:Y:S01]  /*1baf0*/  STL.64 [R1+0x5e8], R146 ;  /* 0x0005e89201007387 */ /* 0x0009e20000100a00 */
[----:B------:R-:W-:-:S03]  /*1bb00*/  IMAD.MOV.U32 R250, RZ, RZ, R27 ;  /* 0x000000fffffa7224 */ /* 0x000fc600078e001b */
[----:B------:R4:W-:Y:S01]  /*1bb10*/  STL.64 [R1+0x5f0], R148 ;  /* 0x0005f09401007387 */ /* 0x0009e20000100a00 */
[----:B------:R-:W-:-:S03]  /*1bb20*/  IMAD.MOV.U32 R244, RZ, RZ, R26 ;  /* 0x000000fffff47224 */ /* 0x000fc600078e001a */
[----:B------:R4:W-:Y:S04]  /*1bb30*/  STL.64 [R1+0x5f8], R150 ;  /* 0x0005f89601007387 */ /* 0x0009e80000100a00 */
[----:B0-----:R-:W4:Y:S04]  /*1bb40*/  LDL.LU.64 R24, [R1+0x200] ;  /* 0x0002000001187983 */ /* 0x001f280000300a00 */
[----:B-1----:R-:W4:Y:S04]  /*1bb50*/  LDL.LU.64 R26, [R1+0x208] ;  /* 0x00020800011a7983 */ /* 0x002f280000300a00 */
[----:B--2---:R-:W2:Y:S04]  /*1bb60*/  LDL.LU.64 R28, [R1+0x210] ;  /* 0x00021000011c7983 */ /* 0x004ea80000300a00 */
[----:B---3--:R-:W2:Y:S04]  /*1bb70*/  LDL.LU.64 R30, [R1+0x218] ;  /* 0x00021800011e7983 */ /* 0x008ea80000300a00 */
[----:B----4-:R-:W2:Y:S04]  /*1bb80*/  LDL.LU.64 R32, [R1+0x220] ;  /* 0x0002200001207983 */ /* 0x010ea80000300a00 */
        /* <DEDUP_REMOVED lines=16> */
[----:B------:R-:W2:Y:S01]  /*1bc90*/  LDL.LU.64 R66, [R1+0x2a8] ;  /* 0x0002a80001427983 */ /* 0x000ea20000300a00 */
[----:B------:R-:W-:-:S03]  /*1bca0*/  IMAD.MOV.U32 R16, RZ, RZ, R77 ;  /* 0x000000ffff107224 */ /* 0x000fc600078e004d */
[----:B------:R-:W2:Y:S01]  /*1bcb0*/  LDL.LU.64 R68, [R1+0x2b0] ;  /* 0x0002b00001447983 */ /* 0x000ea20000300a00 */
[----:B------:R-:W-:-:S03]  /*1bcc0*/  IMAD.MOV.U32 R20, RZ, RZ, R76 ;  /* 0x000000ffff147224 */ /* 0x000fc600078e004c */
[----:B------:R-:W2:Y:S01]  /*1bcd0*/  LDL.LU.64 R70, [R1+0x2b8] ;  /* 0x0002b80001467983 */ /* 0x000ea20000300a00 */
[----:B------:R-:W-:-:S03]  /*1bce0*/  IMAD.MOV.U32 R17, RZ, RZ, R79 ;  /* 0x000000ffff117224 */ /* 0x000fc600078e004f */
[----:B------:R-:W2:Y:S01]  /*1bcf0*/  LDL.LU.64 R72, [R1+0x2c0] ;  /* 0x0002c00001487983 */ /* 0x000ea20000300a00 */
[----:B------:R-:W-:-:S03]  /*1bd00*/  IMAD.MOV.U32 R21, RZ, RZ, R78 ;  /* 0x000000ffff157224 */ /* 0x000fc600078e004e */
        /* <DEDUP_REMOVED lines=17> */
[----:B------:R-:W-:Y:S02]  /*1be20*/  IMAD.MOV.U32 R168, RZ, RZ, R101 ;  /* 0x000000ffffa87224 */ /* 0x000fe400078e0065 */
[----:B------:R-:W-:Y:S01]  /*1be30*/  IMAD.MOV.U32 R164, RZ, RZ, R100 ;  /* 0x000000ffffa47224 */ /* 0x000fe200078e0064 */
[----:B------:R-:W2:Y:S01]  /*1be40*/  LDL.LU.64 R96, [R1+0x320] ;  /* 0x0003200001607983 */ /* 0x000ea20000300a00 */
[----:B------:R-:W-:Y:S02]  /*1be50*/  IMAD.MOV.U32 R169, RZ, RZ, R103 ;  /* 0x000000ffffa97224 */ /* 0x000fe400078e0067 */
[----:B------:R-:W-:Y:S01]  /*1be60*/  IMAD.MOV.U32 R165, RZ, RZ, R102 ;  /* 0x000000ffffa57224 */ /* 0x000fe200078e0066 */
[----:B------:R-:W2:Y:S01]  /*1be70*/  LDL.LU.64 R98, [R1+0x328] ;  /* 0x0003280001627983 */ /* 0x000ea20000300a00 */
[----:B------:R-:W-:Y:S02]  /*1be80*/  IMAD.MOV.U32 R176, RZ, RZ, R105 ;  /* 0x000000ffffb07224 */ /* 0x000fe400078e0069 */
[----:B------:R-:W-:Y:S01]  /*1be90*/  IMAD.MOV.U32 R172, RZ, RZ, R104 ;  /* 0x000000ffffac7224 */ /* 0x000fe200078e0068 */
[----:B------:R-:W2:Y:S01]  /*1bea0*/  LDL.LU.64 R100, [R1+0x330] ;  /* 0x0003300001647983 */ /* 0x000ea20000300a00 */
[----:B------:R-:W-:-:S02]  /*1beb0*/  IMAD.MOV.U32 R177, RZ, RZ, R107 ;  /* 0x000000ffffb17224 */ /* 0x000fc400078e006b */
        /* <DEDUP_REMOVED lines=58> */
[----:B------:R-:W-:-:S02]  /*1c260*/  UIADD3.64 UR8, UR4, 0x780, URZ ;  /* 0x0000078004087897 */ /* 0x000fc4000fffe03f */
[----:B------:R-:W-:Y:S01]  /*1c270*/  UIADD3.64 UR44, UR4, 0x800, URZ ;  /* 0x00000800042c7897 */ /* 0x000fe2000fffe03f */
[----:B--2---:R-:W-:-:S06]  /*1c280*/  WARPGROUP.ARRIVE ;  /* 0x00000000000079c5 */ /* 0x004fcc0000000000 */
        /* <DEDUP_REMOVED lines=31> */
[----:B------:R-:W-:Y:S04]  /*1c480*/  STL [R1+0x14f4], R196 ;  /* 0x0014f4c401007387 */ /* 0x000fe80000100800 */
        /* <DEDUP_REMOVED lines=20> */
[----:B------:R-:W-:Y:S01]  /*1c5d0*/  STL [R1+0x14a0], R237 ;  /* 0x0014a0ed01007387 */ /* 0x000fe20000100800 */
[----:B------:R-:W-:-:S02]  /*1c5e0*/  WARPGROUP.DEPBAR.LE gsb0, 0x0 ;  /* 0x00008000000079c5 */ /* 0x000fc40000010000 */
[----:B------:R-:W-:-:S06]  /*1c5f0*/  WARPGROUP.ARRIVE ;  /* 0x00000000000079c5 */ /* 0x000fcc0000000000 */
[----:B------:R-:W-:Y:S01]  /*1c600*/  HGMMA.64x256x16.F32.BF16 R24, gdesc[UR12].tnspA, R24, gsb0 ;  /* 0x23e000000c1879f0 */ /* 0x000fe20008001818 */
[----:B------:R-:W-:Y:S04]  /*1c610*/  STL [R1+0x149c], R240 ;  /* 0x00149cf001007387 */ /* 0x000fe80000100800 */
[----:B------:R-:W-:Y:S01]  /*1c620*/  STL [R1+0x1498], R241 ;  /* 0x001498f101007387 */ /* 0x000fe20000100800 */
[----:B------:R-:W-:-:S03]  /*1c630*/  WARPGROUP.DEPBAR.LE gsb0, 0x0 ;  /* 0x00008000000079c5 */ /* 0x000fc60000010000 */
        /* <DEDUP_REMOVED lines=64> */
[----:B0-----:R-:W2:Y:S04]  /*1ca40*/  LDL.LU.64 R50, [R1+0x1760] ;  /* 0x0017600001327983 */ /* 0x001ea80000300a00 */
[----:B------:R-:W3:Y:S04]  /*1ca50*/  LDL.LU.64 R48, [R1+0x1758] ;  /* 0x0017580001307983 */ /* 0x000ee80000300a00 */
[----:B------:R-:W4:Y:S04]  /*1ca60*/  LDL.LU.64 R46, [R1+0x1750] ;  /* 0x00175000012e7983 */ /* 0x000f280000300a00 */
[----:B------:R-:W4:Y:S04]  /*1ca70*/  LDL.LU.64 R44, [R1+0x1748] ;  /* 0x00174800012c7983 */ /* 0x000f280000300a00 */
[----:B------:R-:W4:Y:S04]  /*1ca80*/  LDL.LU.64 R42, [R1+0x1740] ;  /* 0x00174000012a7983 */ /* 0x000f280000300a00 */
[----:B------:R-:W4:Y:S04]  /*1ca90*/  LDL.LU.64 R40, [R1+0x1738] ;  /* 0x0017380001287983 */ /* 0x000f280000300a00 */
[----:B------:R-:W4:Y:S04]  /*1caa0*/  LDL.LU.64 R38, [R1+0x1730] ;  /* 0x0017300001267983 */ /* 0x000f280000300a00 */
[----:B------:R-:W4:Y:S01]  /*1cab0*/  LDL.LU.64 R36, [R1+0x1728] ;  /* 0x0017280001247983 */ /* 0x000f220000300a00 */
[----:B------:R-:W-:-:S03]  /*1cac0*/  IMAD.MOV.U32 R247, RZ, RZ, R26 ;  /* 0x000000fffff77224 */ /* 0x000fc600078e001a */
[----:B------:R-:W4:Y:S01]  /*1cad0*/  LDL.LU.64 R34, [R1+0x1720] ;  /* 0x0017200001227983 */ /* 0x000f220000300a00 */
[----:B------:R-:W-:-:S03]  /*1cae0*/  IMAD.MOV.U32 R252, RZ, RZ, R25 ;  /* 0x000000fffffc7224 */ /* 0x000fc600078e0019 */
[----:B------:R-:W4:Y:S01]  /*1caf0*/  LDL.LU.64 R32, [R1+0x1718] ;  /* 0x0017180001207983 */ /* 0x000f220000300a00 */
[----:B------:R-:W-:-:S03]  /*1cb00*/  IMAD.MOV.U32 R246, RZ, RZ, R24 ;  /* 0x000000fffff67224 */ /* 0x000fc600078e0018 */
[----:B------:R-:W4:Y:S04]  /*1cb10*/  LDL.LU.64 R30, [R1+0x1710] ;  /* 0x00171000011e7983 */ /* 0x000f280000300a00 */
[----:B------:R-:W4:Y:S04]  /*1cb20*/  LDL.LU.64 R28, [R1+0x1708] ;  /* 0x00170800011c7983 */ /* 0x000f280000300a00 */
[----:B------:R-:W4:Y:S04]  /*1cb30*/  LDL.LU.64 R26, [R1+0x1700] ;  /* 0x00170000011a7983 */ /* 0x000f280000300a00 */
[----:B------:R-:W4:Y:S01]  /*1cb40*/  LDL.LU.64 R24, [R1+0x16f8] ;  /* 0x0016f80001187983 */ /* 0x000f220000300a00 */
[----:B------:R-:W-:-:S02]  /*1cb50*/  IMAD.MOV.U32 R4, RZ, RZ, R12 ;  /* 0x000000ffff047224 */ /* 0x000fc400078e000c */
[----:B------:R-:W-:Y:S02]  /*1cb60*/  IMAD.MOV.U32 R18, RZ, RZ, R77 ;  /* 0x000000ffff127224 */ /* 0x000fe400078e004d */
[----:B------:R-:W-:Y:S02]  /*1cb70*/  IMAD.MOV.U32 R22, RZ, RZ, R76 ;  /* 0x000000ffff167224 */ /* 0x000fe400078e004c */
[----:B------:R-:W-:Y:S02]  /*1cb80*/  IMAD.MOV.U32 R19, RZ, RZ, R79 ;  /* 0x000000ffff137224 */ /* 0x000fe400078e004f */
[----:B------:R-:W-:Y:S02]  /*1cb90*/  IMAD.MOV.U32 R23, RZ, RZ, R78 ;  /* 0x000000ffff177224 */ /* 0x000fe400078e004e */
[----:B------:R-:W-:Y:S02]  /*1cba0*/  IMAD.MOV.U32 R154, RZ, RZ, R93 ;  /* 0x000000ffff9a7224 */ /* 0x000fe400078e005d */
        /* <DEDUP_REMOVED lines=45> */
[----:B--2---:R-:W-:Y:S02]  /*1ce80*/  IMAD.MOV.U32 R13, RZ, RZ, R51 ;  /* 0x000000ffff0d7224 */ /* 0x004fe400078e0033 */
[----:B------:R-:W-:Y:S02]  /*1ce90*/  IMAD.MOV.U32 R2, RZ, RZ, R50 ;  /* 0x000000ffff027224 */ /* 0x000fe400078e0032 */
[----:B---3--:R-:W-:Y:S02]  /*1cea0*/  IMAD.MOV.U32 R12, RZ, RZ, R49 ;  /* 0x000000ffff0c7224 */ /* 0x008fe400078e0031 */
[----:B------:R-:W-:-:S02]  /*1ceb0*/  IMAD.MOV.U32 R10, RZ, RZ, R48 ;  /* 0x000000ffff0a7224 */ /* 0x000fc400078e0030 */
[----:B----4-:R-:W-:Y:S02]  /*1cec0*/  IMAD.MOV.U32 R11, RZ, RZ, R47 ;  /* 0x000000ffff0b7224 */ /* 0x010fe400078e002f */
        /* <DEDUP_REMOVED lines=23> */
[----:B------:R-:W2:Y:S04]  /*1d040*/  LDL.LU.64 R24, [R1] ;  /* 0x0000000001187983 */ /* 0x000ea80000300a00 */
        /* <DEDUP_REMOVED lines=13> */
[----:B-1----:R-:W2:Y:S04]  /*1d120*/  LDL.LU.64 R52, [R1+0x70] ;  /* 0x0000700001347983 */ /* 0x002ea80000300a00 */
        /* <DEDUP_REMOVED lines=51> */
[----:B------:R-:W-:Y:S01]  /*1d460*/  UMOV UR46, UR6 ;  /* 0x00000006002e7c82 */ /* 0x000fe20008000000 */
[----:B------:R-:W-:Y:S01]  /*1d470*/  UMOV UR47, UR7 ;  /* 0x00000007002f7c82 */ /* 0x000fe20008000000 */
        /* <DEDUP_REMOVED lines=35> */
[----:B------:R-:W-:Y:S01]  /*1d6b0*/  HGMMA.64x256x16.F32.BF16 R24, gdesc[UR12].tnspA, R24, gsb0 ;  /* 0x23e000000c1879f0 */ /* 0x000fe20008001818 */
[----:B------:R-:W-:Y:S02]  /*1d6c0*/  IMAD.MOV.U32 R236, RZ, RZ, R249 ;  /* 0x000000ffffec7224 */ /* 0x000fe400078e00f9 */
[----:B------:R-:W-:Y:S02]  /*1d6d0*/  IMAD.MOV.U32 R232, RZ, RZ, R3 ;  /* 0x000000ffffe87224 */ /* 0x000fe400078e0003 */
[----:B------:R-:W-:Y:S02]  /*1d6e0*/  IMAD.MOV.U32 R237, RZ, RZ, R251 ;  /* 0x000000ffffed7224 */ /* 0x000fe400078e00fb */
[----:B------:R-:W-:Y:S02]  /*1d6f0*/  IMAD.MOV.U32 R233, RZ, RZ, R245 ;  /* 0x000000ffffe97224 */ /* 0x000fe400078e00f5 */
[----:B------:R-:W-:Y:S02]  /*1d700*/  IMAD.SHL.U32 R5, R5, 0x80, RZ ;  /* 0x0000008005057824 */ /* 0x000fe400078e00ff */
[----:B------:R-:W-:-:S02]  /*1d710*/  IMAD.MOV.U32 R240, RZ, RZ, R236 ;  /* 0x000000fffff07224 */ /* 0x000fc400078e00ec */
[----:B------:R-:W-:Y:S02]  /*1d720*/  IMAD.MOV.U32 R241, RZ, RZ, R237 ;  /* 0x000000fffff17224 */ /* 0x000fe400078e00ed */
[----:B------:R-:W-:Y:S02]  /*1d730*/  IMAD.MOV.U32 R236, RZ, RZ, R232 ;  /* 0x000000ffffec7224 */ /* 0x000fe400078e00e8 */
[----:B------:R-:W-:Y:S02]  /*1d740*/  IMAD.MOV.U32 R237, RZ, RZ, R233 ;  /* 0x000000ffffed7224 */ /* 0x000fe400078e00e9 */
[----:B------:R-:W-:Y:S02]  /*1d750*/  IMAD.MOV.U32 R232, RZ, RZ, R228 ;  /* 0x000000ffffe87224 */ /* 0x000fe400078e00e4 */
[----:B------:R-:W-:Y:S02]  /*1d760*/  IMAD.MOV.U32 R233, RZ, RZ, R229 ;  /* 0x000000ffffe97224 */ /* 0x000fe400078e00e5 */
[----:B------:R-:W-:-:S02]  /*1d770*/  IMAD.MOV.U32 R228, RZ, RZ, R224 ;  /* 0x000000ffffe47224 */ /* 0x000fc400078e00e0 */
[----:B------:R-:W-:Y:S02]  /*1d780*/  IMAD.SHL.U32 R5, R5, 0x2, RZ ;  /* 0x0000000205057824 */ /* 0x000fe400078e00ff */
        /* <DEDUP_REMOVED lines=9> */
[----:B------:R-:W-:Y:S01]  /*1d820*/  IMAD.MOV.U32 R208, RZ, RZ, R4 ;  /* 0x000000ffffd07224 */ /* 0x000fe200078e0004 */
[-C--:B------:R-:W-:Y:S01]  /*1d830*/  IADD3 R4, P0, R8, R5.reuse, RZ ;  /* 0x0000000508047210 */ /* 0x080fe20007f1e0ff */
[----:B------:R-:W-:Y:S01]  /*1d840*/  IMAD.MOV.U32 R209, RZ, RZ, R13 ;  /* 0x000000ffffd17224 */ /* 0x000fe200078e000d */
[----:B------:R-:W-:Y:S01]  /*1d850*/  IADD3 R13, P1, R6, R5, RZ ;  /* 0x00000005060d7210 */ /* 0x000fe20007f3e0ff */
[----:B------:R-:W-:-:S02]  /*1d860*/  IMAD.MOV.U32 R3, RZ, RZ, R15 ;  /* 0x000000ffff037224 */ /* 0x000fc400078e000f */
[--C-:B------:R-:W-:Y:S02]  /*1d870*/  IMAD.X R8, R9, 0x1, R0.reuse, P0 ;  /* 0x0000000109087824 */ /* 0x100fe400000e0600 */
[----:B------:R-:W-:Y:S01]  /*1d880*/  IMAD.X R6, R7, 0x1, R0, P1 ;  /* 0x0000000107067824 */ /* 0x000fe200008e0600 */
[----:B------:R-:W-:Y:S02]  /*1d890*/  WARPGROUP.DEPBAR.LE gsb0, 0x0 ;  /* 0x00008000000079c5 */ /* 0x000fe40000010000 */
[----:B------:R-:W-:Y:S04]  /*1d8a0*/  STL.64 [R1], R24 ;  /* 0x0000001801007387 */ /* 0x000fe80000100a00 */
        /* <DEDUP_REMOVED lines=131> */
[----:B------:R-:W3:Y:S04]  /*1e0e0*/  LDL R5, [R1+0x1464] ;  /* 0x0014640001057983 */ /* 0x000ee80000100800 */
[----:B------:R-:W4:Y:S04]  /*1e0f0*/  LDL.LU R9, [R1+0x13fc] ;  /* 0x0013fc0001097983 */ /* 0x000f280000300800 */
[----:B------:R-:W2:Y:S02]  /*1e100*/  LDL.LU R7, [R1+0x73c] ;  /* 0x00073c0001077983 */ /* 0x000ea40000300800 */
[----:B--2---:R-:W-:-:S05]  /*1e110*/  VIADD R7, R7, 0x1 ;  /* 0x0000000107077836 */ /* 0x004fca0000000000 */
[----:B---3--:R-:W-:Y:S02]  /*1e120*/  ISETP.NE.U32.AND P0, PT, R7, R5, PT ;  /* 0x000000050700720c */ /* 0x008fe40003f05070 */
[----:B------:R-:W0:Y:S01]  /*1e130*/  LDC R5, c[0x0][0x238] ;  /* 0x00008e00ff057b82 */ /* 0x000e220000000800 */
[----:B------:R1:W-:Y:S01]  /*1e140*/  STL [R1+0x73c], R7 ;  /* 0x00073c0701007387 */ /* 0x0003e20000100800 */
[----:B0-----:R-:W-:-:S04]  /*1e150*/  IMAD.SHL.U32 R5, R5, 0x80, RZ ;  /* 0x0000008005057824 */ /* 0x001fc800078e00ff */
[----:B------:R-:W-:-:S05]  /*1e160*/  IMAD.SHL.U32 R5, R5, 0x2, RZ ;  /* 0x0000000205057824 */ /* 0x000fca00078e00ff */
[----:B----4-:R-:W-:-:S05]  /*1e170*/  IADD3 R9, P5, R9, R5, RZ ;  /* 0x0000000509097210 */ /* 0x010fca0007fbe0ff */
[----:B------:R0:W-:Y:S04]  /*1e180*/  STL [R1+0x13fc], R9 ;  /* 0x0013fc0901007387 */ /* 0x0001e80000100800 */
[----:B-1----:R-:W2:Y:S04]  /*1e190*/  LDL.LU R7, [R1+0x13f4] ;  /* 0x0013f40001077983 */ /* 0x002ea80000300800 */
[----:B0-----:R-:W3:Y:S01]  /*1e1a0*/  LDL.LU R9, [R1+0x13ec] ;  /* 0x0013ec0001097983 */ /* 0x001ee20000300800 */
[-C--:B--2---:R-:W-:Y:S02]  /*1e1b0*/  IADD3 R7, P6, R7, R5.reuse, RZ ;  /* 0x0000000507077210 */ /* 0x084fe40007fde0ff */
[----:B---3--:R-:W-:-:S03]  /*1e1c0*/  IADD3 R9, P1, R9, R5, RZ ;  /* 0x0000000509097210 */ /* 0x008fc60007f3e0ff */
[----:B------:R0:W-:Y:S04]  /*1e1d0*/  STL [R1+0x13f4], R7 ;  /* 0x0013f40701007387 */ /* 0x0001e80000100800 */
[----:B------:R1:W-:Y:S04]  /*1e1e0*/  STL [R1+0x13ec], R9 ;  /* 0x0013ec0901007387 */ /* 0x0003e80000100800 */
[----:B0-----:R-:W2:Y:S04]  /*1e1f0*/  LDL.LU R7, [R1+0x13e4] ;  /* 0x0013e40001077983 */ /* 0x001ea80000300800 */
[----:B-1----:R-:W3:Y:S01]  /*1e200*/  LDL.LU R9, [R1+0x13dc] ;  /* 0x0013dc0001097983 */ /* 0x002ee20000300800 */
[----:B--2---:R-:W-:-:S02]  /*1e210*/  IADD3 R7, P2, R7, R5, RZ ;  /* 0x0000000507077210 */ /* 0x004fc40007f5e0ff */
[----:B---3--:R-:W-:-:S03]  /*1e220*/  IADD3 R9, P3, R9, R5, RZ ;  /* 0x0000000509097210 */ /* 0x008fc60007f7e0ff */
[----:B------:R0:W-:Y:S04]  /*1e230*/  STL [R1+0x13e4], R7 ;  /* 0x0013e40701007387 */ /* 0x0001e80000100800 */
[----:B------:R1:W-:Y:S04]  /*1e240*/  STL [R1+0x13dc], R9 ;  /* 0x0013dc0901007387 */ /* 0x0003e80000100800 */
[----:B0-----:R-:W2:Y:S04]  /*1e250*/  LDL.LU R7, [R1+0x13d4] ;  /* 0x0013d40001077983 */ /* 0x001ea80000300800 */
[----:B-1----:R-:W3:Y:S01]  /*1e260*/  LDL.LU R9, [R1+0x13f8] ;  /* 0x0013f80001097983 */ /* 0x002ee20000300800 */
[----:B--2---:R-:W-:Y:S01]  /*1e270*/  IADD3 R7, P4, R7, R5, RZ ;  /* 0x0000000507077210 */ /* 0x004fe20007f9e0ff */
[----:B---3--:R-:W-:-:S04]  /*1e280*/  IMAD.X R9, R9, 0x1, R0, P5 ;  /* 0x0000000109097824 */ /* 0x008fc800028e0600 */
        /* <DEDUP_REMOVED lines=1252> */
[----:B------:R-:W-:-:S05]  /*230d0*/  IADD3 R196, P3, R196, R5, RZ ;  /* 0x00000005c4c47210 */ /* 0x000fca0007f7e0ff */
[----:B------:R0:W-:Y:S04]  /*230e0*/  STL [R1+0xd4c], R196 ;  /* 0x000d4cc401007387 */ /* 0x0001e80000100800 */
[----:B0-----:R0:W5:Y:S01]  /*230f0*/  LDL.LU R196, [R1+0x14f4] ;  /* 0x0014f40001c47983 */ /* 0x0011620000300800 */
[--C-:B--2---:R-:W-:Y:S01]  /*23100*/  IMAD.X R7, R7, 0x1, R0.reuse, P4 ;  /* 0x0000000107077824 */ /* 0x104fe200020e0600 */
[----:B---3--:R-:W-:Y:S02]  /*23110*/  IADD3 R9, P4, R9, R5, RZ ;  /* 0x0000000509097210 */ /* 0x008fe40007f9e0ff */
[----:B------:R-:W2:Y:S04]  /*23120*/  LDL.LU R5, [R1+0xd68] ;  /* 0x000d680001057983 */ /* 0x000ea80000300800 */
[----:B------:R1:W-:Y:S04]  /*23130*/  STL [R1+0xd70], R7 ;  /* 0x000d700701007387 */ /* 0x0003e80000100800 */
[----:B------:R3:W-:Y:S04]  /*23140*/  STL [R1+0xd44], R9 ;  /* 0x000d440901007387 */ /* 0x0007e80000100800 */
[----:B-1----:R-:W4:Y:S04]  /*23150*/  LDL.LU R7, [R1+0xd3c] ;  /* 0x000d3c0001077983 */ /* 0x002f280000300800 */
[----:B---3--:R-:W3:Y:S01]  /*23160*/  LDL.LU R9, [R1+0xd60] ;  /* 0x000d600001097983 */ /* 0x008ee20000300800 */
[----:B--2---:R-:W-:-:S05]  /*23170*/  IMAD.X R5, R5, 0x1, R0, P5 ;  /* 0x0000000105057824 */ /* 0x004fca00028e0600 */
[----:B------:R1:W-:Y:S01]  /*23180*/  STL [R1+0xd68], R5 ;  /* 0x000d680501007387 */ /* 0x0003e20000100800 */
[----:B---3--:R-:W-:Y:S01]  /*23190*/  IMAD.X R9, R9, 0x1, R0, P6 ;  /* 0x0000000109097824 */ /* 0x008fe200030e0600 */
[----:B-1----:R-:W1:Y:S04]  /*231a0*/  LDC R5, c[0x0][0x238] ;  /* 0x00008e00ff057b82 */ /* 0x002e680000000800 */
[----:B------:R2:W-:Y:S04]  /*231b0*/  STL [R1+0xd60], R9 ;  /* 0x000d600901007387 */ /* 0x0005e80000100800 */
[----:B--2---:R-:W2:Y:S01]  /*231c0*/  LDL.LU R9, [R1+0xd34] ;  /* 0x000d340001097983 */ /* 0x004ea20000300800 */
[----:B-1----:R-:W-:-:S04]  /*231d0*/  IMAD.SHL.U32 R5, R5, 0x80, RZ ;  /* 0x0000008005057824 */ /* 0x002fc800078e00ff */
[----:B------:R-:W-:-:S05]  /*231e0*/  IMAD.SHL.U32 R5, R5, 0x2, RZ ;  /* 0x0000000205057824 */ /* 0x000fca00078e00ff */
[----:B----4-:R-:W-:-:S05]  /*231f0*/  IADD3 R7, P5, R7, R5, RZ ;  /* 0x0000000507077210 */ /* 0x010fca0007fbe0ff */
[----:B------:R1:W-:Y:S04]  /*23200*/  STL [R1+0xd3c], R7 ;  /* 0x000d3c0701007387 */ /* 0x0003e80000100800 */
[----:B-1----:R-:W3:Y:S01]  /*23210*/  LDL.LU R7, [R1+0xd58] ;  /* 0x000d580001077983 */ /* 0x002ee20000300800 */
[----:B--2---:R-:W-:-:S05]  /*23220*/  IADD3 R9, P6, R9, R5, RZ ;  /* 0x0000000509097210 */ /* 0x004fca0007fde0ff */
[----:B------:R1:W-:Y:S04]  /*23230*/  STL [R1+0xd34], R9 ;  /* 0x000d340901007387 */ /* 0x0003e80000100800 */
[----:B-1----:R-:W2:Y:S01]  /*23240*/  LDL.LU R9, [R1+0xd2c] ;  /* 0x000d2c0001097983 */ /* 0x002ea20000300800 */
[----:B---3--:R-:W-:-:S05]  /*23250*/  IMAD.X R7, R7, 0x1, R0, P1 ;  /* 0x0000000107077824 */ /* 0x008fca00008e0600 */
        /* <DEDUP_REMOVED lines=218> */
[----:B--2---:R-:W-:-:S05]  /*24000*/  IADD3 R9, P1, R9, UR41, RZ ;  /* 0x0000002909097c10 */ /* 0x004fca000ff3e0ff */
        /* <DEDUP_REMOVED lines=32> */
[----:B---3--:R-:W-:-:S05]  /*24210*/  IADD3.X R7, R7, UR17, RZ, P1, !PT ;  /* 0x0000001107077c10 */ /* 0x008fca0008ffe4ff */
        /* <DEDUP_REMOVED lines=228> */
[----:B------:R1:W-:Y:S01]  /*25060*/  STL [R1+0xb0c], R7 ;  /* 0x000b0c0701007387 */ /* 0x0003e20000100800 */
[----:B--2---:R-:W-:-:S05]  /*25070*/  IADD3 R9, P3, R9, UR41, RZ ;  /* 0x0000002909097c10 */ /* 0x004fca000ff7e0ff */
[----:B------:R2:W-:Y:S04]  /*25080*/  STL [R1+0xae0], R9 ;  /* 0x000ae00901007387 */ /* 0x0005e80000100800 */
[----:B------:R-:W3:Y:S04]  /*25090*/  LDL.LU R5, [R1+0xb04] ;  /* 0x000b040001057983 */ /* 0x000ee80000300800 */
[----:B-1----:R-:W4:Y:S04]  /*250a0*/  LDL.LU R7, [R1+0xad8] ;  /* 0x000ad80001077983 */ /* 0x002f280000300800 */
[----:B--2---:R-:W2:Y:S01]  /*250b0*/  LDL.LU R9, [R1+0xafc] ;  /* 0x000afc0001097983 */ /* 0x004ea20000300800 */
[----:B---3--:R-:W-:-:S02]  /*250c0*/  IADD3.X R5, R5, UR17, RZ, P4, !PT ;  /* 0x0000001105057c10 */ /* 0x008fc4000a7fe4ff */
[----:B----4-:R-:W-:-:S03]  /*250d0*/  IADD3 R7, P4, R7, UR41, RZ ;  /* 0x0000002907077c10 */ /* 0x010fc6000ff9e0ff */
[----:B------:R1:W-:Y:S01]  /*250e0*/  STL [R1+0xb04], R5 ;  /* 0x000b040501007387 */ /* 0x0003e20000100800 */
[----:B--2---:R-:W-:-:S03]  /*250f0*/  IADD3.X R9, R9, UR17, RZ, P5, !PT ;  /* 0x0000001109097c10 */ /* 0x004fc6000affe4ff */
[----:B------:R2:W-:Y:S04]  /*25100*/  STL [R1+0xad8], R7 ;  /* 0x000ad80701007387 */ /* 0x0005e80000100800 */
[----:B------:R3:W-:Y:S04]  /*25110*/  STL [R1+0xafc], R9 ;  /* 0x000afc0901007387 */ /* 0x0007e80000100800 */
[----:B-1----:R-:W4:Y:S04]  /*25120*/  LDL.LU R5, [R1+0xaf4] ;  /* 0x000af40001057983 */ /* 0x002f280000300800 */
[----:B--2---:R-:W2:Y:S04]  /*25130*/  LDL.LU R7, [R1+0xac8] ;  /* 0x000ac80001077983 */ /* 0x004ea80000300800 */
[----:B---3--:R-:W3:Y:S01]  /*25140*/  LDL.LU R9, [R1+0xaec] ;  /* 0x000aec0001097983 */ /* 0x008ee20000300800 */
[----:B------:R-:W-:-:S05]  /*25150*/  IADD3 R197, P5, R197, UR41, RZ ;  /* 0x00000029c5c57c10 */ /* 0x000fca000ffbe0ff */
[----:B------:R1:W-:Y:S04]  /*25160*/  STL [R1+0xad0], R197 ;  /* 0x000ad0c501007387 */ /* 0x0003e80000100800 */
[----:B-1----:R0:W5:Y:S01]  /*25170*/  LDL.LU R197, [R1+0x14f0] ;  /* 0x0014f00001c57983 */ /* 0x0021620000300800 */
[----:B----4-:R-:W-:Y:S02]  /*25180*/  IADD3.X R5, R5, UR17, RZ, P6, !PT ;  /* 0x0000001105057c10 */ /* 0x010fe4000b7fe4ff */
[----:B--2---:R-:W-:-:S03]  /*25190*/  IADD3 R7, P6, R7, UR41, RZ ;  /* 0x0000002907077c10 */ /* 0x004fc6000ffde0ff */
[----:B------:R-:W-:Y:S01]  /*251a0*/  STL [R1+0xaf4], R5 ;  /* 0x000af40501007387 */ /* 0x000fe20000100800 */
[----:B---3--:R-:W-:-:S03]  /*251b0*/  IADD3.X R9, R9, UR17, RZ, P1, !PT ;  /* 0x0000001109097c10 */ /* 0x008fc60008ffe4ff */
[----:B------:R1:W-:Y:S04]  /*251c0*/  STL [R1+0xac8], R7 ;  /* 0x000ac80701007387 */ /* 0x0003e80000100800 */
[----:B-1----:R-:W2:Y:S04]  /*251d0*/  LDL.LU R7, [R1+0xac0] ;  /* 0x000ac00001077983 */ /* 0x002ea80000300800 */
[----:B------:R1:W-:Y:S04]  /*251e0*/  STL [R1+0xaec], R9 ;  /* 0x000aec0901007387 */ /* 0x0003e80000100800 */
[----:B------:R-:W3:Y:S04]  /*251f0*/  LDL.LU R5, [R1+0xae4] ;  /* 0x000ae40001057983 */ /* 0x000ee80000300800 */
[----:B-1----:R-:W4:Y:S01]  /*25200*/  LDL.LU R9, [R1+0xab8] ;  /* 0x000ab80001097983 */ /* 0x002f220000300800 */
[----:B--2---:R-:W-:-:S02]  /*25210*/  IADD3 R7, P1, R7, UR41, RZ ;  /* 0x0000002907077c10 */ /* 0x004fc4000ff3e0ff */
[----:B---3--:R-:W-:-:S03]  /*25220*/  IADD3.X R5, R5, UR17, RZ, P2, !PT ;  /* 0x0000001105057c10 */ /* 0x008fc600097fe4ff */
[----:B------:R1:W-:Y:S01]  /*25230*/  STL [R1+0xac0], R7 ;  /* 0x000ac00701007387 */ /* 0x0003e20000100800 */
[----:B----4-:R-:W-:-:S03]  /*25240*/  IADD3 R9, P2, R9, UR41, RZ ;  /* 0x0000002909097c10 */ /* 0x010fc6000ff5e0ff */
[----:B-1----:R-:W2:Y:S04]  /*25250*/  LDL.LU R7, [R1+0xadc] ;  /* 0x000adc0001077983 */ /* 0x002ea80000300800 */
[----:B------:R-:W-:Y:S04]  /*25260*/  STL [R1+0xae4], R5 ;  /* 0x000ae40501007387 */ /* 0x000fe80000100800 */
[----:B------:R1:W-:Y:S04]  /*25270*/  STL [R1+0xab8], R9 ;  /* 0x000ab80901007387 */ /* 0x0003e80000100800 */
[----:B-1----:R-:W3:Y:S01]  /*25280*/  LDL.LU R9, [R1+0xab0] ;  /* 0x000ab00001097983 */ /* 0x002ee20000300800 */
[----:B--2---:R-:W-:-:S05]  /*25290*/  IADD3.X R7, R7, UR17, RZ, P3, !PT ;  /* 0x0000001107077c10 */ /* 0x004fca0009ffe4ff */
[----:B------:R1:W-:Y:S04]  /*252a0*/  STL [R1+0xadc], R7 ;  /* 0x000adc0701007387 */ /* 0x0003e80000100800 */
[----:B------:R-:W2:Y:S01]  /*252b0*/  LDL.LU R5, [R1+0xad4] ;  /* 0x000ad40001057983 */ /* 0x000ea20000300800 */
[----:B---3--:R-:W-:-:S03]  /*252c0*/  IADD3 R9, P3, R9, UR41, RZ ;  /* 0x0000002909097c10 */ /* 0x008fc6000ff7e0ff */
[----:B-1----:R-:W3:Y:S04]  /*252d0*/  LDL.LU R7, [R1+0xaa8] ;  /* 0x000aa80001077983 */ /* 0x002ee80000300800 */
[----:B------:R1:W-:Y:S04]  /*252e0*/  STL [R1+0xab0], R9 ;  /* 0x000ab00901007387 */ /* 0x0003e80000100800 */
[----:B-1----:R-:W4:Y:S01]  /*252f0*/  LDL.LU R9, [R1+0xacc] ;  /* 0x000acc0001097983 */ /* 0x002f220000300800 */
[----:B--2---:R-:W-:-:S05]  /*25300*/  IADD3.X R5, R5, UR17, RZ, P4, !PT ;  /* 0x0000001105057c10 */ /* 0x004fca000a7fe4ff */
[----:B------:R-:W-:Y:S01]  /*25310*/  STL [R1+0xad4], R5 ;  /* 0x000ad40501007387 */ /* 0x000fe20000100800 */
[----:B---3--:R-:W-:-:S05]  /*25320*/  IADD3 R7, P4, R7, UR41, RZ ;  /* 0x0000002907077c10 */ /* 0x008fca000ff9e0ff */
[----:B------:R1:W-:Y:S01]  /*25330*/  STL [R1+0xaa8], R7 ;  /* 0x000aa80701007387 */ /* 0x0003e20000100800 */
[----:B----4-:R-:W-:-:S03]  /*25340*/  IADD3.X R9, R9, UR17, RZ, P5, !PT ;  /* 0x0000001109097c10 */ /* 0x010fc6000affe4ff */
        /* <DEDUP_REMOVED lines=348> */
[----:B------:R-:W-:Y:S01]  /*26910*/  UIADD3.64 UR8, UR4, 0x1780, URZ ;  /* 0x0000178004087897 */ /* 0x000fe2000fffe03f */
[----:B------:R-:W-:-:S08]  /*26920*/  WARPGROUP.ARRIVE ;  /* 0x00000000000079c5 */ /* 0x000fd00000000000 */
[----:B------:R-:W-:Y:S01]  /*26930*/  HGMMA.64x256x16.F32.BF16 R24, gdesc[UR8].tnspA, R24, gsb0 ;  /* 0x23e00000081879f0 */ /* 0x000fe20008001818 */
[----:B--2---:R-:W-:Y:S02]  /*26940*/  IADD3.X R7, R7, UR17, RZ, P3, !PT ;  /* 0x0000001107077c10 */ /* 0x004fe40009ffe4ff */
[----:B------:R-:W-:-:S03]  /*26950*/  IADD3 R200, P3, R200, UR41, RZ ;  /* 0x00000029c8c87c10 */ /* 0x000fc6000ff7e0ff */
[----:B------:R1:W-:Y:S04]  /*26960*/  STL [R1+0x8fc], R7 ;  /* 0x0008fc0701007387 */ /* 0x0003e80000100800 */
[----:B------:R-:W2:Y:S01]  /*26970*/  LDL.LU R5, [R1+0x8ec] ;  /* 0x0008ec0001057983 */ /* 0x000ea20000300800 */
[----:B---3--:R-:W-:-:S03]  /*26980*/  IADD3.X R9, R9, UR17, RZ, P4, !PT ;  /* 0x0000001109097c10 */ /* 0x008fc6000a7fe4ff */
[----:B-1----:R-:W3:Y:S04]  /*26990*/  LDL.LU R7, [R1+0x8c0] ;  /* 0x0008c00001077983 */ /* 0x002ee80000300800 */
[----:B------:R1:W-:Y:S04]  /*269a0*/  STL [R1+0x8d0], R200 ;  /* 0x0008d0c801007387 */ /* 0x0003e80000100800 */
[----:B-1----:R0:W5:Y:S04]  /*269b0*/  LDL.LU R200, [R1+0x14ec] ;  /* 0x0014ec0001c87983 */ /* 0x0021680000300800 */
[----:B------:R1:W-:Y:S04]  /*269c0*/  STL [R1+0x8f4], R9 ;  /* 0x0008f40901007387 */ /* 0x0003e80000100800 */
[----:B-1----:R-:W4:Y:S01]  /*269d0*/  LDL.LU R9, [R1+0x8e4] ;  /* 0x0008e40001097983 */ /* 0x002f220000300800 */
[----:B------:R-:W-:-:S05]  /*269e0*/  IADD3 R201, P4, R201, UR41, RZ ;  /* 0x00000029c9c97c10 */ /* 0x000fca000ff9e0ff */
[----:B------:R1:W-:Y:S01]  /*269f0*/  STL [R1+0x8c8], R201 ;  /* 0x0008c8c901007387 */ /* 0x0003e20000100800 */
[----:B------:R-:W-:Y:S02]  /*26a00*/  IADD3.X R205, R205, UR17, RZ, P1, !PT ;  /* 0x00000011cdcd7c10 */ /* 0x000fe40008ffe4ff */
[----:B------:R-:W-:Y:S01]  /*26a10*/  IADD3 R208, P1, R208, UR41, RZ ;  /* 0x00000029d0d07c10 */ /* 0x000fe2000ff3e0ff */
[----:B-1----:R0:W5:Y:S01]  /*26a20*/  LDL.LU R201, [R1+0x14e8] ;  /* 0x0014e80001c97983 */ /* 0x0021620000300800 */
[----:B------:R-:W-:Y:S01]  /*26a30*/  UIADD3.64 UR44, UR4, 0x1800, URZ ;  /* 0x00001800042c7897 */ /* 0x000fe2000fffe03f */
[----:B------:R-:W-:Y:S01]  /*26a40*/  IADD3.X R209, R209, UR17, RZ, P2, !PT ;  /* 0x00000011d1d17c10 */ /* 0x000fe200097fe4ff */
[----:B------:R-:W-:Y:S02]  /*26a50*/  WARPGROUP.DEPBAR.LE gsb0, 0x0 ;  /* 0x00008000000079c5 */ /* 0x000fe40000010000 */
[----:B------:R-:W-:Y:S01]  /*26a60*/  IADD3 R212, P2, R212, UR41, RZ ;  /* 0x00000029d4d47c10 */ /* 0x000fe2000ff5e0ff */
[----:B------:R-:W-:Y:S01]  /*26a70*/  WARPGROUP.ARRIVE ;  /* 0x00000000000079c5 */ /* 0x000fe20000000000 */
[----:B------:R-:W-:-:S02]  /*26a80*/  IADD3.X R213, R213, UR17, RZ, P3, !PT ;  /* 0x00000011d5d57c10 */ /* 0x000fc40009ffe4ff */
[----:B------:R-:W-:Y:S01]  /*26a90*/  IADD3 R216, P3, R216, UR41, RZ ;  /* 0x00000029d8d87c10 */ /* 0x000fe2000ff7e0ff */
[----:B------:R-:W-:Y:S01]  /*26aa0*/  UMOV UR46, UR6 ;  /* 0x00000006002e7c82 */ /* 0x000fe20008000000 */
[----:B------:R-:W-:Y:S01]  /*26ab0*/  UMOV UR47, UR7 ;  /* 0x00000007002f7c82 */ /* 0x000fe20008000000 */
[----:B------:R-:W-:Y:S01]  /*26ac0*/  IADD3.X R217, R217, UR17, RZ, P4, !PT ;  /* 0x00000011d9d97c10 */ /* 0x000fe2000a7fe4ff */
[----:B------:R-:W-:Y:S01]  /*26ad0*/  HGMMA.64x256x16.F32.BF16 R24, gdesc[UR44].tnspA, R24, gsb0 ;  /* 0x23e000002c1879f0 */ /* 0x000fe20008001818 */
[----:B------:R-:W-:Y:S02]  /*26ae0*/  IADD3 R220, P4, R220, UR41, RZ ;  /* 0x00000029dcdc7c10 */ /* 0x000fe4000ff9e0ff */
[----:B------:R-:W-:Y:S02]  /*26af0*/  IADD3.X R229, R229, UR17, RZ, P1, !PT ;  /* 0x00000011e5e57c10 */ /* 0x000fe40008ffe4ff */
[----:B------:R-:W-:Y:S02]  /*26b00*/  IADD3 R232, P1, R232, UR41, RZ ;  /* 0x00000029e8e87c10 */ /* 0x000fe4000ff3e0ff */
[----:B------:R-:W-:-:S02]  /*26b10*/  IADD3.X R233, R233, UR17, RZ, P2, !PT ;  /* 0x00000011e9e97c10 */ /* 0x000fc400097fe4ff */
[----:B------:R-:W-:Y:S02]  /*26b20*/  IADD3 R236, P2, R236, UR41, RZ ;  /* 0x00000029ecec7c10 */ /* 0x000fe4000ff5e0ff */
[----:B------:R-:W-:Y:S02]  /*26b30*/  IADD3.X R237, R237, UR17, RZ, P3, !PT ;  /* 0x00000011eded7c10 */ /* 0x000fe40009ffe4ff */
[----:B------:R-:W-:Y:S02]  /*26b40*/  IADD3 R240, P3, R240, UR41, RZ ;  /* 0x00000029f0f07c10 */ /* 0x000fe4000ff7e0ff */
[----:B------:R-:W-:Y:S02]  /*26b50*/  IADD3.X R241, R241, UR17, RZ, P4, !PT ;  /* 0x00000011f1f17c10 */ /* 0x000fe4000a7fe4ff */
[----:B------:R-:W-:Y:S01]  /*26b60*/  IADD3 R3, P4, R3, UR41, RZ ;  /* 0x0000002903037c10 */ /* 0x000fe2000ff9e0ff */
[----:B------:R-:W-:Y:S01]  /*26b70*/  UIADD3.64 UR20, UR4, 0x1880, URZ ;  /* 0x0000188004147897 */ /* 0x000fe2000fffe03f */
[----:B--2---:R-:W-:-:S05]  /*26b80*/  IADD3.X R5, R5, UR17, RZ, P5, !PT ;  /* 0x0000001105057c10 */ /* 0x004fca000affe4ff */
[----:B------:R1:W-:Y:S01]  /*26b90*/  STL [R1+0x8ec], R5 ;  /* 0x0008ec0501007387 */ /* 0x0003e20000100800 */
[----:B---3--:R-:W-:-:S03]  /*26ba0*/  IADD3 R7, P5, R7, UR41, RZ ;  /* 0x0000002907077c10 */ /* 0x008fc6000ffbe0ff */
[----:B-1----:R-:W2:Y:S04]  /*26bb0*/  LDL.LU R5, [R1+0x874] ;  /* 0x0008740001057983 */ /* 0x002ea80000300800 */
[----:B------:R1:W-:Y:S04]  /*26bc0*/  STL [R1+0x8c0], R7 ;  /* 0x0008c00701007387 */ /* 0x0003e80000100800 */
[----:B-1----:R-:W3:Y:S01]  /*26bd0*/  LDL.LU R7, [R1+0x848] ;  /* 0x0008480001077983 */ /* 0x002ee20000300800 */
[----:B----4-:R-:W-:Y:S02]  /*26be0*/  IADD3.X R9, R9, UR17, RZ, P6, !PT ;  /* 0x0000001109097c10 */ /* 0x010fe4000b7fe4ff */
[----:B------:R-:W-:-:S03]  /*26bf0*/  IADD3 R204, P6, R204, UR41, RZ ;  /* 0x00000029cccc7c10 */ /* 0x000fc6000ffde0ff */
[----:B------:R1:W-:Y:S04]  /*26c00*/  STL [R1+0x8e4], R9 ;  /* 0x0008e40901007387 */ /* 0x0003e80000100800 */
[----:B-1----:R-:W4:Y:S04]  /*26c10*/  LDL.LU R9, [R1+0x864] ;  /* 0x0008640001097983 */ /* 0x002f280000300800 */
[----:B------:R1:W-:Y:S04]  /*26c20*/  STL [R1+0x8b8], R204 ;  /* 0x0008b8cc01007387 */ /* 0x0003e80000100800 */
[----:B-1----:R0:W5:Y:S04]  /*26c30*/  LDL.LU R204, [R1+0x14e4] ;  /* 0x0014e40001cc7983 */ /* 0x0021680000300800 */
[----:B------:R1:W-:Y:S04]  /*26c40*/  STL [R1+0x8dc], R205 ;  /* 0x0008dccd01007387 */ /* 0x0003e80000100800 */
[----:B-1----:R0:W5:Y:S04]  /*26c50*/  LDL.LU R205, [R1+0x14e0] ;  /* 0x0014e00001cd7983 */ /* 0x0021680000300800 */
[----:B------:R1:W-:Y:S01]  /*26c60*/  STL [R1+0x8b0], R208 ;  /* 0x0008b0d001007387 */ /* 0x0003e20000100800 */
[----:B------:R-:W-:-:S03]  /*26c70*/  IADD3.X R221, R221, UR17, RZ, P5, !PT ;  /* 0x00000011dddd7c10 */ /* 0x000fc6000affe4ff */
[----:B-1----:R0:W5:Y:S04]  /*26c80*/  LDL.LU R208, [R1+0x14dc] ;  /* 0x0014dc0001d07983 */ /* 0x0021680000300800 */
[----:B------:R1:W-:Y:S01]  /*26c90*/  STL [R1+0x8d4], R209 ;  /* 0x0008d4d101007387 */ /* 0x0003e20000100800 */
[----:B------:R-:W-:-:S03]  /*26ca0*/  IADD3 R224, P5, R224, UR41, RZ ;  /* 0x00000029e0e07c10 */ /* 0x000fc6000ffbe0ff */
[----:B-1----:R0:W5:Y:S04]  /*26cb0*/  LDL.LU R209, [R1+0x14d8] ;  /* 0x0014d80001d17983 */ /* 0x0021680000300800 */
[----:B------:R1:W-:Y:S01]  /*26cc0*/  STL [R1+0x8a8], R212 ;  /* 0x0008a8d401007387 */ /* 0x0003e20000100800 */
[----:B------:R-:W-:-:S03]  /*26cd0*/  IADD3.X R225, R225, UR17, RZ, P6, !PT ;  /* 0x00000011e1e17c10 */ /* 0x000fc6000b7fe4ff */
[----:B-1----:R0:W5:Y:S04]  /*26ce0*/  LDL.LU R212, [R1+0x14d4] ;  /* 0x0014d40001d47983 */ /* 0x0021680000300800 */
[----:B------:R1:W-:Y:S01]  /*26cf0*/  STL [R1+0x8cc], R213 ;  /* 0x0008ccd501007387 */ /* 0x0003e20000100800 */
[----:B------:R-:W-:-:S03]  /*26d00*/  IADD3 R228, P6, R228, UR41, RZ ;  /* 0x00000029e4e47c10 */ /* 0x000fc6000ffde0ff */
[----:B-1----:R0:W5:Y:S04]  /*26d10*/  LDL.LU R213, [R1+0x14d0] ;  /* 0x0014d00001d57983 */ /* 0x0021680000300800 */
[----:B------:R1:W-:Y:S04]  /*26d20*/  STL [R1+0x8a0], R216 ;  /* 0x0008a0d801007387 */ /* 0x0003e80000100800 */
        /* <DEDUP_REMOVED lines=15> */
[----:B------:R1:W-:Y:S01]  /*26e20*/  STL [R1+0x880], R232 ;  /* 0x000880e801007387 */ /* 0x0003e20000100800 */
[----:B------:R-:W-:-:S03]  /*26e30*/  IADD3.X R11, R11, UR17, RZ, P5, !PT ;  /* 0x000000110b0b7c10 */ /* 0x000fc6000affe4ff */
        /* <DEDUP_REMOVED lines=14> */
[----:B-1----:R-:W2:Y:S01]  /*26f20*/  LDL.LU R11, [R1+0x1490] ;  /* 0x00149000010b7983 */ /* 0x002ea20000300800 */
[----:B------:R-:W-:-:S02]  /*26f30*/  WARPGROUP.DEPBAR.LE gsb0, 0x0 ;  /* 0x00008000000079c5 */ /* 0x000fc40000010000 */
[----:B------:R-:W-:-:S06]  /*26f40*/  WARPGROUP.ARRIVE ;  /* 0x00000000000079c5 */ /* 0x000fcc0000000000 */
[----:B------:R-:W-:Y:S01]  /*26f50*/  HGMMA.64x256x16.F32.BF16 R24, gdesc[UR20].tnspA, R24, gsb0 ;  /* 0x23e00000141879f0 */ /* 0x000fe20008001818 */
[----:B------:R-:W-:-:S05]  /*26f60*/  IADD3 R2, P5, R2, UR41, RZ ;  /* 0x0000002902027c10 */ /* 0x000fca000ffbe0ff */
[----:B------:R1:W-:Y:S04]  /*26f70*/  STL [R1+0x860], R2 ;  /* 0x0008600201007387 */ /* 0x0003e80000100800 */
[----:B-1----:R-:W3:Y:S01]  /*26f80*/  LDL.LU R2, [R1+0x148c] ;  /* 0x00148c0001027983 */ /* 0x002ee20000300800 */
[----:B------:R-:W-:Y:S02]  /*26f90*/  UIADD3.64 UR24, UR4, 0x1900, URZ ;  /* 0x0000190004187897 */ /* 0x000fe4000fffe03f */
[----:B------:R-:W-:Y:S01]  /*26fa0*/  UIADD3.64 UR28, UR4, 0x1980, URZ ;  /* 0x00001980041c7897 */ /* 0x000fe2000fffe03f */
[----:B------:R-:W-:Y:S02]  /*26fb0*/  WARPGROUP.DEPBAR.LE gsb0, 0x0 ;  /* 0x00008000000079c5 */ /* 0x000fe40000010000 */
[----:B------:R-:W-:-:S12]  /*26fc0*/  WARPGROUP.ARRIVE ;  /* 0x00000000000079c5 */ /* 0x000fd80000000000 */
[----:B------:R-:W-:Y:S01]  /*26fd0*/  HGMMA.64x256x16.F32.BF16 R24, gdesc[UR24].tnspA, R24, gsb0 ;  /* 0x23e00000181879f0 */ /* 0x000fe20008001818 */
[----:B--2---:R-:W-:Y:S02]  /*26fe0*/  IADD3.X R11, R11, UR17, RZ, P6, !PT ;  /* 0x000000110b0b7c10 */ /* 0x004fe4000b7fe4ff */
[----:B------:R-:W-:-:S03]  /*26ff0*/  IADD3 R10, P6, R10, UR41, RZ ;  /* 0x000000290a0a7c10 */ /* 0x000fc6000ffde0ff */
[----:B------:R1:W-:Y:S04]  /*27000*/  STL [R1+0x884], R11 ;  /* 0x0008840b01007387 */ /* 0x0003e80000100800 */
[----:B-1----:R-:W2:Y:S04]  /*27010*/  LDL.LU R11, [R1+0x1488] ;  /* 0x00148800010b7983 */ /* 0x002ea80000300800 */
[----:B------:R1:W-:Y:S04]  /*27020*/  STL [R1+0x858], R10 ;  /* 0x0008580a01007387 */ /* 0x0003e80000100800 */
[----:B-1----:R-:W4:Y:S01]  /*27030*/  LDL.LU R10, [R1+0x1484] ;  /* 0x00148400010a7983 */ /* 0x002f220000300800 */
[----:B------:R-:W-:-:S02]  /*27040*/  IADD3.X R12, R12, UR17, RZ, P1, !PT ;  /* 0x000000110c0c7c10 */ /* 0x000fc40008ffe4ff */
[----:B---3--:R-:W-:Y:S02]  /*27050*/  IADD3 R2, P1, R2, UR41, RZ ;  /* 0x0000002902027c10 */ /* 0x008fe4000ff3e0ff */
[----:B------:R-:W-:Y:S01]  /*27060*/  IADD3.X R5, R5, UR17, RZ, P2, !PT ;  /* 0x0000001105057c10 */ /* 0x000fe200097fe4ff */
[----:B------:R1:W-:Y:S04]  /*27070*/  STL [R1+0x87c], R12 ;  /* 0x00087c0c01007387 */ /* 0x0003e80000100800 */
[----:B-1----:R-:W3:Y:S04]  /*27080*/  LDL.LU R12, [R1+0x1480] ;  /* 0x00148000010c7983 */ /* 0x002ee80000300800 */
[----:B------:R1:W-:Y:S04]  /*27090*/  STL [R1+0x850], R2 ;  /* 0x0008500201007387 */ /* 0x0003e80000100800 */
[----:B-1----:R-:W3:Y:S04]  /*270a0*/  LDL.LU R2, [R1+0x147c] ;  /* 0x00147c0001027983 */ /* 0x002ee80000300800 */
[----:B------:R1:W-:Y:S01]  /*270b0*/  STL [R1+0x874], R5 ;  /* 0x0008740501007387 */ /* 0x0003e20000100800 */
[----:B------:R-:W-:Y:S01]  /*270c0*/  UIADD3.64 UR32, UR4, 0x1a00, URZ ;  /* 0x00001a0004207897 */ /* 0x000fe2000fffe03f */
[----:B------:R-:W-:-:S02]  /*270d0*/  WARPGROUP.DEPBAR.LE gsb0, 0x0 ;  /* 0x00008000000079c5 */ /* 0x000fc40000010000 */
[----:B------:R-:W-:Y:S01]  /*270e0*/  WARPGROUP.ARRIVE ;  /* 0x00000000000079c5 */ /* 0x000fe20000000000 */
[----:B----4-:R-:W-:-:S05]  /*270f0*/  IADD3.X R10, R10, UR17, RZ, P3, !PT ;  /* 0x000000110a0a7c10 */ /* 0x010fca0009ffe4ff */
[----:B------:R-:W-:Y:S01]  /*27100*/  HGMMA.64x256x16.F32.BF16 R24, gdesc[UR28].tnspA, R24, gsb0 ;  /* 0x23e000001c1879f0 */ /* 0x000fe20008001818 */
[----:B------:R-:W-:Y:S01]  /*27110*/  UIADD3.64 UR36, UR4, 0x1a80, URZ ;  /* 0x00001a8004247897 */ /* 0x000fe2000fffe03f */
[----:B------:R-:W-:Y:S02]  /*27120*/  IADD3 R7, P2, R7, UR41, RZ ;  /* 0x0000002907077c10 */ /* 0x000fe4000ff5e0ff */
[----:B------:R-:W-:Y:S01]  /*27130*/  IADD3.X R9, R9, UR17, RZ, P4, !PT ;  /* 0x0000001109097c10 */ /* 0x000fe2000a7fe4ff */
[----:B------:R4:W-:Y:S01]  /*27140*/  STL [R1+0x86c], R10 ;  /* 0x00086c0a01007387 */ /* 0x0009e20000100800 */
[----:B--2---:R-:W-:Y:S01]  /*27150*/  IADD3.X R11, R11, UR17, RZ, P1, !PT ;  /* 0x000000110b0b7c10 */ /* 0x004fe20008ffe4ff */
[----:B------:R-:W-:Y:S01]  /*27160*/  UIADD3.64 UR12, UR4, 0x1b00, URZ ;  /* 0x00001b00040c7897 */ /* 0x000fe2000fffe03f */
[----:B-1----:R-:W1:Y:S01]  /*27170*/  LDC R5, c[0x0][0x238] ;  /* 0x00008e00ff057b82 */ /* 0x002e620000000800 */
[----:B----4-:R-:W2:Y:S01]  /*27180*/  LDL.LU R10, [R1+0x1478] ;  /* 0x00147800010a7983 */ /* 0x010ea20000300800 */
[----:B---3--:R-:W-:-:S03]  /*27190*/  IADD3.X R12, R12, UR17, RZ, P6, !PT ;  /* 0x000000110c0c7c10 */ /* 0x008fc6000b7fe4ff */
[----:B------:R-:W-:Y:S01]  /*271a0*/  STL [R1+0x848], R7 ;  /* 0x0008480701007387 */ /* 0x000fe20000100800 */
[----:B------:R-:W-:Y:S01]  /*271b0*/  IADD3.X R2, R2, UR17, RZ, P5, !PT ;  /* 0x0000001102027c10 */ /* 0x000fe2000affe4ff */
[----:B------:R-:W-:Y:S02]  /*271c0*/  WARPGROUP.DEPBAR.LE gsb0, 0x0 ;  /* 0x00008000000079c5 */ /* 0x000fe40000010000 */
[----:B------:R-:W-:-:S11]  /*271d0*/  WARPGROUP.ARRIVE ;  /* 0x00000000000079c5 */ /* 0x000fd60000000000 */
[----:B------:R-:W-:Y:S01]  /*271e0*/  HGMMA.64x256x16.F32.BF16 R24, gdesc[UR32].tnspA, R24, gsb0 ;  /* 0x23e00000201879f0 */ /* 0x000fe20008001818 */
[----:B------:R3:W-:Y:S04]  /*271f0*/  STL [R1+0x85c], R2 ;  /* 0x00085c0201007387 */ /* 0x0007e80000100800 */
[----:B---3--:R0:W5:Y:S04]  /*27200*/  LDL.LU R2, [R1+0x1474] ;  /* 0x0014740001027983 */ /* 0x0081680000300800 */
[----:B------:R-:W-:Y:S04]  /*27210*/  STL [R1+0x864], R9 ;  /* 0x0008640901007387 */ /* 0x000fe80000100800 */
[----:B------:R3:W-:Y:S04]  /*27220*/  STL [R1+0x854], R12 ;  /* 0x0008540c01007387 */ /* 0x0007e80000100800 */
[----:B---3--:R0:W5:Y:S04]  /*27230*/  LDL.LU R12, [R1+0x1470] ;  /* 0x00147000010c7983 */ /* 0x0081680000300800 */
[----:B------:R3:W-:Y:S04]  /*27240*/  STL [R1+0x84c], R11 ;  /* 0x00084c0b01007387 */ /* 0x0007e80000100800 */
[----:B---3--:R0:W5:Y:S01]  /*27250*/  LDL.LU R11, [R1+0x146c] ;  /* 0x00146c00010b7983 */ /* 0x0081620000300800 */
[----:B--2---:R-:W-:-:S05]  /*27260*/  IADD3.X R10, R10, UR17, RZ, P2, !PT ;  /* 0x000000110a0a7c10 */ /* 0x004fca00097fe4ff */
[----:B------:R2:W-:Y:S04]  /*27270*/  STL [R1+0x844], R10 ;  /* 0x0008440a01007387 */ /* 0x0005e80000100800 */
[----:B--2---:R0:W5:Y:S01]  /*27280*/  LDL.LU R10, [R1+0x1468] ;  /* 0x00146800010a7983 */ /* 0x0041620000300800 */
[----:B------:R-:W-:Y:S02]  /*27290*/  WARPGROUP.DEPBAR.LE gsb0, 0x0 ;  /* 0x00008000000079c5 */ /* 0x000fe40000010000 */
[----:B------:R-:W-:-:S06]  /*272a0*/  WARPGROUP.ARRIVE ;  /* 0x00000000000079c5 */ /* 0x000fcc0000000000 */
[----:B------:R-:W-:Y:S01]  /*272b0*/  HGMMA.64x256x16.F32.BF16 R24, gdesc[UR36].tnspA, R24, gsb0 ;  /* 0x23e00000241879f0 */ /* 0x000fe20008001818 */
[----:B-1----:R-:W-:Y:S02]  /*272c0*/  IMAD.SHL.U32 R5, R5, 0x80, RZ ;  /* 0x0000008005057824 */ /* 0x002fe400078e00ff */
[----:B------:R-:W-:Y:S02]  /*272d0*/  IMAD.MOV.U32 R9, RZ, RZ, R8 ;  /* 0x000000ffff097224 */ /* 0x000fe400078e0008 */
[----:B------:R-:W-:Y:S02]  /*272e0*/  IMAD.MOV.U32 R7, RZ, RZ, R6 ;  /* 0x000000ffff077224 */ /* 0x000fe400078e0006 */
[----:B------:R-:W-:Y:S02]  /*272f0*/  IMAD.MOV.U32 R8, RZ, RZ, R4 ;  /* 0x000000ffff087224 */ /* 0x000fe400078e0004 */
[----:B------:R-:W-:Y:S02]  /*27300*/  IMAD.SHL.U32 R5, R5, 0x2, RZ ;  /* 0x0000000205057824 */ /* 0x000fe400078e00ff */
[----:B------:R-:W-:Y:S01]  /*27310*/  IMAD.MOV.U32 R6, RZ, RZ, R13 ;  /* 0x000000ffff067224 */ /* 0x000fe200078e000d */
[----:B------:R-:W-:-:S02]  /*27320*/  WARPGROUP.DEPBAR.LE gsb0, 0x0 ;  /* 0x00008000000079c5 */ /* 0x000fc40000010000 */
[----:B------:R-:W-:-:S14]  /*27330*/  WARPGROUP.ARRIVE ;  /* 0x00000000000079c5 */ /* 0x000fdc0000000000 */
[----:B------:R-:W-:Y:S03]  /*27340*/  HGMMA.64x256x16.F32.BF16 R24, gdesc[UR12].tnspA, R24, gsb0 ;  /* 0x23e000000c1879f0 */ /* 0x000fe60008001818 */
[----:B------:R-:W-:Y:S02]  /*27350*/  WARPGROUP.DEPBAR.LE gsb0, 0x0 ;  /* 0x00008000000079c5 */ /* 0x000fe40000010000 */
[----:B0-----:R-:W-:Y:S05]  /*27360*/  @P0 BRA `(.L_x_1) ;  /* 0xfffffe7c00440947 */ /* 0x001fea000383ffff */
[----:B------:R-:W2:Y:S04]  /*27370*/  LDL.LU R4, [R1+0x1cc] ;  /* 0x0001cc0001047983 */ /* 0x000ea80000300800 */
[----:B-----5:R-:W3:Y:S04]  /*27380*/  LDL.LU R2, [R1+0x5dc] ;  /* 0x0005dc0001027983 */ /* 0x020ee80000300800 */
[----:B------:R-:W4:Y:S04]  /*27390*/  LDL.LU R3, [R1+0x1d4] ;  /* 0x0001d40001037983 */ /* 0x000f280000300800 */
[----:B------:R-:W4:Y:S04]  /*273a0*/  LDL.LU R8, [R1+0x5d4] ;  /* 0x0005d40001087983 */ /* 0x000f280000300800 */
[----:B------:R-:W4:Y:S04]  /*273b0*/  LDL.LU R9, [R1+0x3d8] ;  /* 0x0003d80001097983 */ /* 0x000f280000300800 */
[----:B------:R-:W4:Y:S04]  /*273c0*/  LDL.LU R6, [R1+0x3d0] ;  /* 0x0003d00001067983 */ /* 0x000f280000300800 */
[----:B------:R-:W4:Y:S04]  /*273d0*/  LDL.LU R7, [R1+0x1d8] ;  /* 0x0001d80001077983 */ /* 0x000f280000300800 */
[----:B------:R-:W4:Y:S04]  /*273e0*/  LDL.LU R0, [R1+0x5d8] ;  /* 0x0005d80001007983 */ /* 0x000f280000300800 */
[----:B------:R-:W4:Y:S04]  /*273f0*/  LDL.LU R5, [R1+0x1d0] ;  /* 0x0001d00001057983 */ /* 0x000f280000300800 */
[----:B------:R-:W4:Y:S04]  /*27400*/  LDL.LU R13, [R1+0x5d0] ;  /* 0x0005d000010d7983 */ /* 0x000f280000300800 */
[----:B------:R0:W-:Y:S04]  /*27410*/  STL [R1+0x1610], R97 ;  /* 0x0016106101007387 */ /* 0x0001e80000100800 */
[----:B0-----:R-:W3:Y:S04]  /*27420*/  LDL.LU R97, [R1+0x1dc] ;  /* 0x0001dc0001617983 */ /* 0x001ee80000300800 */
[----:B------:R0:W-:Y:S04]  /*27430*/  STL [R1+0x160c], R161 ;  /* 0x00160ca101007387 */ /* 0x0001e80000100800 */
[----:B0-----:R-:W2:Y:S04]  /*27440*/  LDL.LU R161, [R1+0x3d4] ;  /* 0x0003d40001a17983 */ /* 0x001ea80000300800 */
[----:B------:R0:W-:Y:S04]  /*27450*/  STL [R1+0x1608], R160 ;  /* 0x001608a001007387 */ /* 0x0001e80000100800 */
[----:B0-----:R-:W4:Y:S04]  /*27460*/  LDL.LU R160, [R1+0x3dc] ;  /* 0x0003dc0001a07983 */ /* 0x001f280000300800 */
[----:B------:R0:W-:Y:S04]  /*27470*/  STL [R1+0x1604], R159 ;  /* 0x0016049f01007387 */ /* 0x0001e80000100800 */
[----:B0-----:R-:W3:Y:S04]  /*27480*/  LDL.LU R159, [R1+0x5e0] ;  /* 0x0005e000019f7983 */ /* 0x001ee80000300800 */
[----:B------:R0:W-:Y:S04]  /*27490*/  STL [R1+0x1600], R98 ;  /* 0x0016006201007387 */ /* 0x0001e80000100800 */
[----:B0-----:R-:W3:Y:S04]  /*274a0*/  LDL.LU R98, [R1+0x1e0] ;  /* 0x0001e00001627983 */ /* 0x001ee80000300800 */
[----:B------:R0:W-:Y:S04]  /*274b0*/  STL [R1+0x15fc], R158 ;  /* 0x0015fc9e01007387 */ /* 0x0001e80000100800 */
[----:B0-----:R-:W2:Y:S04]  /*274c0*/  LDL.LU R158, [R1+0x5e8] ;  /* 0x0005e800019e7983 */ /* 0x001ea80000300800 */
[----:B------:R0:W-:Y:S04]  /*274d0*/  STL [R1+0x15f8], R96 ;  /* 0x0015f86001007387 */ /* 0x0001e80000100800 */
[----:B0-----:R-:W2:Y:S04]  /*274e0*/  LDL.LU R96, [R1+0x1e8] ;  /* 0x0001e80001607983 */ /* 0x001ea80000300800 */
[----:B------:R0:W-:Y:S04]  /*274f0*/  STL [R1+0x15f4], R157 ;  /* 0x0015f49d01007387 */ /* 0x0001e80000100800 */
[----:B0-----:R-:W4:Y:S04]  /*27500*/  LDL.LU R157, [R1+0x3e0] ;  /* 0x0003e000019d7983 */ /* 0x001f280000300800 */
        /* <DEDUP_REMOVED lines=9> */
[----:B0-----:R-:W4:Y:S04]  /*275a0*/  LDL.LU R93, [R1+0x1ec] ;  /* 0x0001ec00015d7983 */ /* 0x001f280000300800 */
[----:B------:R0:W-:Y:S04]  /*275b0*/  STL [R1+0x15dc], R153 ;  /* 0x0015dc9901007387 */ /* 0x0001e80000100800 */
[----:B0-----:R-:W3:Y:S04]  /*275c0*/  LDL.LU R153, [R1+0x3e4] ;  /* 0x0003e40001997983 */ /* 0x001ee80000300800 */
        /* <DEDUP_REMOVED lines=103> */
[----:B------:R4:W-:Y:S04]  /*27c40*/  STL [R1+0x1470], R12 ;  /* 0x0014700c01007387 */ /* 0x0009e80000100800 */
[----:B------:R2:W-:Y:S04]  /*27c50*/  STL [R1+0x146c], R11 ;  /* 0x00146c0b01007387 */ /* 0x0005e80000100800 */
[----:B------:R3:W-:Y:S01]  /*27c60*/  STL [R1+0x1468], R10 ;  /* 0x0014680a01007387 */ /* 0x0007e20000100800 */
[----:B----4-:R-:W-:-:S02]  /*27c70*/  F2FP.BF16.F32.PACK_AB R12, R149, R83 ;  /* 0x00000053950c723e */ /* 0x010fc400000010ff */
[----:B--2---:R-:W-:Y:S02]  /*27c80*/  F2FP.BF16.F32.PACK_AB R11, R84, R86 ;  /* 0x00000056540b723e */ /* 0x004fe400000010ff */
[----:B---3--:R-:W-:-:S05]  /*27c90*/  F2FP.BF16.F32.PACK_AB R10, R151, R81 ;  /* 0x00000051970a723e */ /* 0x008fca00000010ff */
[----:B------:R0:W-:Y:S04]  /*27ca0*/  STL [R1+0x61c], R10 ;  /* 0x00061c0a01007387 */ /* 0x0001e80000100800 */
[----:B------:R1:W-:Y:S04]  /*27cb0*/  STL [R1+0x618], R12 ;  /* 0x0006180c01007387 */ /* 0x0003e80000100800 */
[----:B------:R2:W-:Y:S01]  /*27cc0*/  STL [R1+0x614], R11 ;  /* 0x0006140b01007387 */ /* 0x0005e20000100800 */
[----:B0-----:R-:W-:Y:S02]  /*27cd0*/  F2FP.BF16.F32.PACK_AB R10, R85, R87 ;  /* 0x00000057550a723e */ /* 0x001fe400000010ff */
[----:B-1----:R-:W-:-:S03]  /*27ce0*/  F2FP.BF16.F32.PACK_AB R12, R150, R88 ;  /* 0x00000058960c723e */ /* 0x002fc600000010ff */
[----:B------:R0:W-:Y:S01]  /*27cf0*/  STL [R1+0x610], R10 ;  /* 0x0006100a01007387 */ /* 0x0001e20000100800 */
[----:B--2---:R-:W-:-:S03]  /*27d00*/  F2FP.BF16.F32.PACK_AB R11, R148, R90 ;  /* 0x0000005a940b723e */ /* 0x004fc600000010ff */
        /* <DEDUP_REMOVED lines=24> */
[----:B------:R-:W-:Y:S04]  /*27e90*/  STL [R1+0x1fc], R12 ;  /* 0x0001fc0c01007387 */ /* 0x000fe80000100800 */
[----:B------:R-:W-:Y:S01]  /*27ea0*/  STL [R1+0x1f8], R11 ;  /* 0x0001f80b01007387 */ /* 0x000fe20000100800 */
[----:B0-----:R-:W-:Y:S01]  /*27eb0*/  F2FP.BF16.F32.PACK_AB R10, R97, R2 ;  /* 0x00000002610a723e */ /* 0x001fe200000010ff */
[----:B------:R-:W-:Y:S01]  /*27ec0*/  IMAD.MOV.U32 R97, RZ, RZ, R4 ;  /* 0x000000ffff617224 */ /* 0x000fe200078e0004 */
[----:B------:R-:W-:Y:S02]  /*27ed0*/  F2FP.BF16.F32.PACK_AB R2, R3, R8 ;  /* 0x000000080302723e */ /* 0x000fe400000010ff */
[----:B------:R-:W-:Y:S01]  /*27ee0*/  F2FP.BF16.F32.PACK_AB R8, R142, R9 ;  /* 0x000000098e08723e */ /* 0x000fe200000010ff */
[----:B------:R-:W-:Y:S01]  /*27ef0*/  STL [R1+0x1f4], R10 ;  /* 0x0001f40a01007387 */ /* 0x000fe20000100800 */
[----:B------:R-:W-:-:S03]  /*27f00*/  F2FP.BF16.F32.PACK_AB R3, R140, R6 ;  /* 0x000000068c03723e */ /* 0x000fc600000010ff */
[----:B------:R0:W-:Y:S04]  /*27f10*/  STL [R1+0x1f0], R2 ;  /* 0x0001f00201007387 */ /* 0x0001e80000100800 */
[----:B------:R-:W-:Y:S04]  /*27f20*/  STL [R1+0x1ec], R8 ;  /* 0x0001ec0801007387 */ /* 0x000fe80000100800 */
[----:B------:R-:W-:Y:S01]  /*27f30*/  STL [R1+0x1e8], R3 ;  /* 0x0001e80301007387 */ /* 0x000fe20000100800 */
[----:B0-----:R-:W-:Y:S02]  /*27f40*/  F2FP.BF16.F32.PACK_AB R2, R7, R0 ;  /* 0x000000000702723e */ /* 0x001fe400000010ff */
[----:B------:R-:W-:-:S03]  /*27f50*/  F2FP.BF16.F32.PACK_AB R0, R5, R13 ;  /* 0x0000000d0500723e */ /* 0x000fc600000010ff */
[----:B------:R0:W-:Y:S04]  /*27f60*/  STL [R1+0x1e4], R2 ;  /* 0x0001e40201007387 */ /* 0x0001e80000100800 */
[----:B------:R-:W2:Y:S04]  /*27f70*/  LDL.LU R161, [R1+0x1c4] ;  /* 0x0001c40001a17983 */ /* 0x000ea80000300800 */
[----:B------:R1:W-:Y:S04]  /*27f80*/  STL [R1+0x1e0], R0 ;  /* 0x0001e00001007387 */ /* 0x0003e80000100800 */
[----:B------:R-:W3:Y:S04]  /*27f90*/  LDL.LU R160, [R1+0x1c8] ;  /* 0x0001c80001a07983 */ /* 0x000ee80000300800 */
        /* <DEDUP_REMOVED lines=120> */
[----:B0-----:R-:W4:Y:S04]  /*28720*/  LDL.LU R2, [R1+0x210] ;  /* 0x0002100001027983 */ /* 0x001f280000300800 */
[----:B------:R-:W4:Y:S01]  /*28730*/  LDL.LU R3, [R1+0x18] ;  /* 0x0000180001037983 */ /* 0x000f220000300800 */
[----:B------:R-:W-:-:S03]  /*28740*/  F2FP.BF16.F32.PACK_AB R243, R139, R243 ;  /* 0x000000f38bf3723e */ /* 0x000fc600000010ff */
[----:B------:R-:W4:Y:S01]  /*28750*/  LDL.LU R8, [R1+0x418] ;  /* 0x0004180001087983 */ /* 0x000f220000300800 */
[----:B------:R-:W-:-:S03]  /*28760*/  F2FP.BF16.F32.PACK_AB R242, R137, R242 ;  /* 0x000000f289f2723e */ /* 0x000fc600000010ff */
[----:B------:R-:W4:Y:S01]  /*28770*/  LDL.LU R9, [R1+0x10] ;  /* 0x0000100001097983 */ /* 0x000f220000300800 */
[----:B------:R-:W-:-:S03]  /*28780*/  F2FP.BF16.F32.PACK_AB R241, R97, R241 ;  /* 0x000000f161f1723e */ /* 0x000fc600000010ff */
[----:B-1----:R-:W4:Y:S01]  /*28790*/  LDL.LU R0, [R1+0x410] ;  /* 0x0004100001007983 */ /* 0x002f220000300800 */
[----:B--2---:R-:W-:-:S03]  /*287a0*/  F2FP.BF16.F32.PACK_AB R240, R161, R240 ;  /* 0x000000f0a1f0723e */ /* 0x004fc600000010ff */
[----:B------:R-:W2:Y:S01]  /*287b0*/  LDL.LU R13, [R1+0x20c] ;  /* 0x00020c00010d7983 */ /* 0x000ea20000300800 */
[----:B------:R-:W-:-:S03]  /*287c0*/  F2FP.BF16.F32.PACK_AB R239, R138, R239 ;  /* 0x000000ef8aef723e */ /* 0x000fc600000010ff */
[----:B------:R-:W2:Y:S01]  /*287d0*/  LDL.LU R139, [R1+0x308] ;  /* 0x00030800018b7983 */ /* 0x000ea20000300800 */
[----:B------:R-:W-:-:S03]  /*287e0*/  F2FP.BF16.F32.PACK_AB R238, R136, R238 ;  /* 0x000000ee88ee723e */ /* 0x000fc600000010ff */
[----:B------:R-:W2:Y:S01]  /*287f0*/  LDL.LU R137, [R1+0x508] ;  /* 0x0005080001897983 */ /* 0x000ea20000300800 */
[----:B---3--:R-:W-:-:S03]  /*28800*/  F2FP.BF16.F32.PACK_AB R237, R160, R237 ;  /* 0x000000eda0ed723e */ /* 0x008fc600000010ff */
[----:B------:R-:W3:Y:S01]  /*28810*/  LDL.LU R97, [R1+0x1610] ;  /* 0x0016100001617983 */ /* 0x000ee20000300800 */
[----:B----4-:R-:W-:-:S03]  /*28820*/  F2FP.BF16.F32.PACK_AB R236, R159, R236 ;  /* 0x000000ec9fec723e */ /* 0x010fc600000010ff */
[----:B------:R-:W4:Y:S01]  /*28830*/  LDL.LU R161, [R1+0x160c] ;  /* 0x00160c0001a17983 */ /* 0x000f220000300800 */
[----:B------:R-:W-:-:S03]  /*28840*/  F2FP.BF16.F32.PACK_AB R235, R135, R235 ;  /* 0x000000eb87eb723e */ /* 0x000fc600000010ff */
[----:B------:R-:W2:Y:S01]  /*28850*/  LDL.LU R138, [R1+0x300] ;  /* 0x00030000018a7983 */ /* 0x000ea20000300800 */
        /* <DEDUP_REMOVED lines=103> */
[----:B------:R-:W2:Y:S04]  /*28ed0*/  LDL.LU R111, [R1+0x2ec] ;  /* 0x0002ec00016f7983 */ /* 0x000ea80000300800 */
[----:B------:R-:W2:Y:S01]  /*28ee0*/  LDL.LU R109, [R1+0x4ec] ;  /* 0x0004ec00016d7983 */ /* 0x000ea20000300800 */
[----:B------:R-:W-:-:S03]  /*28ef0*/  F2FP.BF16.F32.PACK_AB R182, R108, R182 ;  /* 0x000000b66cb6723e */ /* 0x000fc600000010ff */
[----:B------:R-:W2:Y:S04]  /*28f00*/  LDL.LU R80, [R1+0x15a0] ;  /* 0x0015a00001507983 */ /* 0x000ea80000300800 */
[----:B------:R-:W2:Y:S04]  /*28f10*/  LDL.LU R19, [R1+0x159c] ;  /* 0x00159c0001137983 */ /* 0x000ea80000300800 */
[----:B------:R-:W2:Y:S04]  /*28f20*/  LDL.LU R110, [R1+0x2e4] ;  /* 0x0002e400016e7983 */ /* 0x000ea80000300800 */
[----:B------:R-:W2:Y:S01]  /*28f30*/  LDL.LU R108, [R1+0x4e4] ;  /* 0x0004e400016c7983 */ /* 0x000ea20000300800 */
[----:B------:R-:W-:-:S03]  /*28f40*/  F2FP.BF16.F32.PACK_AB R181, R79, R181 ;  /* 0x000000b54fb5723e */ /* 0x000fc600000010ff */
[----:B------:R-:W2:Y:S01]  /*28f50*/  LDL.LU R79, [R1+0x1598] ;  /* 0x00159800014f7983 */ /* 0x000ea20000300800 */
[----:B------:R-:W-:Y:S02]  /*28f60*/  F2FP.BF16.F32.PACK_AB R180, R18, R180 ;  /* 0x000000b412b4723e */ /* 0x000fe400000010ff */
[----:B------:R-:W-:Y:S01]  /*28f70*/  F2FP.BF16.F32.PACK_AB R179, R107, R179 ;  /* 0x000000b36bb3723e */ /* 0x000fe200000010ff */
[----:B------:R-:W2:Y:S01]  /*28f80*/  LDL.LU R18, [R1+0x1594] ;  /* 0x0015940001127983 */ /* 0x000ea20000300800 */
[----:B------:R-:W-:Y:S02]  /*28f90*/  F2FP.BF16.F32.PACK_AB R178, R105, R178 ;  /* 0x000000b269b2723e */ /* 0x000fe400000010ff */
[----:B------:R-:W-:Y:S01]  /*28fa0*/  F2FP.BF16.F32.PACK_AB R177, R77, R177 ;  /* 0x000000b14db1723e */ /* 0x000fe200000010ff */
        /* <DEDUP_REMOVED lines=32> */
[----:B------:R-:W4:Y:S04]  /*291b0*/  LDL.LU R99, [R1+0x22c] ;  /* 0x00022c0001637983 */ /* 0x000f280000300800 */
[----:B------:R-:W4:Y:S01]  /*291c0*/  LDL.LU R97, [R1+0x42c] ;  /* 0x00042c0001617983 */ /* 0x000f220000300800 */
[----:B--2---:R-:W-:-:S03]  /*291d0*/  F2FP.BF16.F32.PACK_AB R160, R75, R160 ;  /* 0x000000a04ba0723e */ /* 0x004fc600000010ff */
[----:B------:R-:W2:Y:S04]  /*291e0*/  LDL.LU R20, [R1+0x1570] ;  /* 0x0015700001147983 */ /* 0x000ea80000300800 */
[----:B------:R-:W4:Y:S01]  /*291f0*/  LDL.LU R75, [R1+0x156c] ;  /* 0x00156c00014b7983 */ /* 0x000f220000300800 */
[----:B------:R-:W-:-:S03]  /*29200*/  F2FP.BF16.F32.PACK_AB R159, R98, R159 ;  /* 0x0000009f629f723e */ /* 0x000fc600000010ff */
[----:B------:R-:W4:Y:S01]  /*29210*/  LDL.LU R98, [R1+0x224] ;  /* 0x0002240001627983 */ /* 0x000f220000300800 */
[----:B------:R-:W-:Y:S02]  /*29220*/  F2FP.BF16.F32.PACK_AB R149, R69, R149 ;  /* 0x000000954595723e */ /* 0x000fe400000010ff */
[----:B------:R-:W-:Y:S02]  /*29230*/  F2FP.BF16.F32.PACK_AB R148, R70, R148 ;  /* 0x000000944694723e */ /* 0x000fe400000010ff */
[----:B------:R-:W-:Y:S02]  /*29240*/  F2FP.BF16.F32.PACK_AB R158, R96, R158 ;  /* 0x0000009e609e723e */ /* 0x000fe400000010ff */
[----:B------:R-:W4:Y:S01]  /*29250*/  LDL.LU R96, [R1+0x424] ;  /* 0x0004240001607983 */ /* 0x000f220000300800 */
[----:B------:R-:W-:-:S03]  /*29260*/  F2FP.BF16.F32.PACK_AB R157, R73, R157 ;  /* 0x0000009d499d723e */ /* 0x000fc600000010ff */
[----:B------:R-:W4:Y:S01]  /*29270*/  LDL.LU R73, [R1+0x1568] ;  /* 0x0015680001497983 */ /* 0x000f220000300800 */
[----:B------:R-:W-:-:S03]  /*29280*/  F2FP.BF16.F32.PACK_AB R156, R74, R156 ;  /* 0x0000009c4a9c723e */ /* 0x000fc600000010ff */
[----:B------:R-:W4:Y:S01]  /*29290*/  LDL.LU R74, [R1+0x1564] ;  /* 0x00156400014a7983 */ /* 0x000f220000300800 */
[----:B------:R-:W-:Y:S02]  /*292a0*/  F2FP.BF16.F32.PACK_AB R141, R68, R141 ;  /* 0x0000008d448d723e */ /* 0x000fe400000010ff */
[----:B------:R-:W-:Y:S02]  /*292b0*/  F2FP.BF16.F32.PACK_AB R140, R67, R140 ;  /* 0x0000008c438c723e */ /* 0x000fe400000010ff */
[----:B------:R-:W-:Y:S02]  /*292c0*/  F2FP.BF16.F32.PACK_AB R155, R95, R155 ;  /* 0x0000009b5f9b723e */ /* 0x000fe400000010ff */
[----:B------:R-:W4:Y:S01]  /*292d0*/  LDL.LU R95, [R1+0x28c] ;  /* 0x00028c00015f7983 */ /* 0x000f220000300800 */
[----:B------:R-:W-:Y:S02]  /*292e0*/  F2FP.BF16.F32.PACK_AB R137, R65, R137 ;  /* 0x000000894189723e */ /* 0x000fe400000010ff */
[----:B------:R-:W-:-:S02]  /*292f0*/  F2FP.BF16.F32.PACK_AB R154, R93, R154 ;  /* 0x0000009a5d9a723e */ /* 0x000fc400000010ff */
[----:B------:R-:W4:Y:S01]  /*29300*/  LDL.LU R93, [R1+0x48c] ;  /* 0x00048c00015d7983 */ /* 0x000f220000300800 */
[----:B------:R-:W-:-:S03]  /*29310*/  F2FP.BF16.F32.PACK_AB R153, R72, R153 ;  /* 0x000000994899723e */ /* 0x000fc600000010ff */
        /* <DEDUP_REMOVED lines=8> */
[----:B------:R-:W4:Y:S04]  /*293a0*/  LDL.LU R69, [R1+0x1558] ;  /* 0x0015580001457983 */ /* 0x000f280000300800 */
[----:B------:R-:W4:Y:S04]  /*293b0*/  LDL.LU R70, [R1+0x1554] ;  /* 0x0015540001467983 */ /* 0x000f280000300800 */
[----:B------:R-:W4:Y:S01]  /*293c0*/  LDL.LU R91, [R1+0x29c] ;  /* 0x00029c00015b7983 */ /* 0x000f220000300800 */
[----:B------:R-:W-:-:S03]  /*293d0*/  F2FP.BF16.F32.PACK_AB R142, R89, R142 ;  /* 0x0000008e598e723e */ /* 0x000fc600000010ff */
[----:B------:R-:W4:Y:S01]  /*293e0*/  LDL.LU R89, [R1+0x49c] ;  /* 0x00049c0001597983 */ /* 0x000f220000300800 */
[----:B------:R-:W-:-:S03]  /*293f0*/  F2FP.BF16.F32.PACK_AB R139, R90, R139 ;  /* 0x0000008b5a8b723e */ /* 0x000fc600000010ff */
[----:B------:R-:W4:Y:S01]  /*29400*/  LDL.LU R68, [R1+0x1550] ;  /* 0x0015500001447983 */ /* 0x000f220000300800 */
[----:B------:R-:W-:-:S03]  /*29410*/  F2FP.BF16.F32.PACK_AB R136, R66, R136 ;  /* 0x000000884288723e */ /* 0x000fc600000010ff */
[----:B------:R-:W4:Y:S04]  /*29420*/  LDL.LU R67, [R1+0x154c] ;  /* 0x00154c0001437983 */ /* 0x000f280000300800 */
        /* <DEDUP_REMOVED lines=21> */
[----:B------:R-:W-:Y:S02]  /*29580*/  F2FP.BF16.F32.PACK_AB R5, R57, R5 ;  /* 0x000000053905723e */ /* 0x000fe400000010ff */
[----:B------:R-:W-:-:S02]  /*29590*/  F2FP.BF16.F32.PACK_AB R4, R58, R4 ;  /* 0x000000043a04723e */ /* 0x000fc400000010ff */
[----:B------:R-:W-:Y:S02]  /*295a0*/  F2FP.BF16.F32.PACK_AB R7, R82, R7 ;  /* 0x000000075207723e */ /* 0x000fe400000010ff */
[----:B------:R-:W-:Y:S02]  /*295b0*/  F2FP.BF16.F32.PACK_AB R111, R83, R111 ;  /* 0x0000006f536f723e */ /* 0x000fe400000010ff */
[----:B------:R-:W4:Y:S01]  /*295c0*/  LDL.LU R83, [R1+0x2bc] ;  /* 0x0002bc0001537983 */ /* 0x000f220000300800 */
[----:B------:R-:W-:Y:S02]  /*295d0*/  F2FP.BF16.F32.PACK_AB R109, R60, R109 ;  /* 0x0000006d3c6d723e */ /* 0x000fe400000010ff */
[----:B------:R-:W-:Y:S02]  /*295e0*/  F2FP.BF16.F32.PACK_AB R6, R80, R6 ;  /* 0x000000065006723e */ /* 0x000fe400000010ff */
[----:B------:R-:W-:Y:S02]  /*295f0*/  F2FP.BF16.F32.PACK_AB R110, R81, R110 ;  /* 0x0000006e516e723e */ /* 0x000fe400000010ff */
[----:B------:R-:W4:Y:S01]  /*29600*/  LDL.LU R81, [R1+0x4bc] ;  /* 0x0004bc0001517983 */ /* 0x000f220000300800 */
[----:B------:R-:W-:-:S03]  /*29610*/  F2FP.BF16.F32.PACK_AB R108, R59, R108 ;  /* 0x0000006c3b6c723e */ /* 0x000fc600000010ff */
[----:B------:R-:W4:Y:S04]  /*29620*/  LDL.LU R60, [R1+0x1530] ;  /* 0x00153000013c7983 */ /* 0x000f280000300800 */
[----:B------:R-:W4:Y:S01]  /*29630*/  LDL.LU R59, [R1+0x152c] ;  /* 0x00152c00013b7983 */ /* 0x000f220000300800 */
[----:B------:R-:W-:-:S03]  /*29640*/  F2FP.BF16.F32.PACK_AB R19, R79, R19 ;  /* 0x000000134f13723e */ /* 0x000fc600000010ff */
[----:B------:R-:W4:Y:S04]  /*29650*/  LDL.LU R82, [R1+0x2b4] ;  /* 0x0002b40001527983 */ /* 0x000f280000300800 */
[----:B------:R-:W4:Y:S04]  /*29660*/  LDL.LU R80, [R1+0x4b4] ;  /* 0x0004b40001507983 */ /* 0x000f280000300800 */
[----:B------:R-:W4:Y:S04]  /*29670*/  LDL.LU R57, [R1+0x1528] ;  /* 0x0015280001397983 */ /* 0x000f280000300800 */
[----:B------:R-:W4:Y:S04]  /*29680*/  LDL.LU R58, [R1+0x1524] ;  /* 0x00152400013a7983 */ /* 0x000f280000300800 */
[----:B------:R-:W4:Y:S01]  /*29690*/  LDL.LU R79, [R1+0x2cc] ;  /* 0x0002cc00014f7983 */ /* 0x000f220000300800 */
[----:B------:R-:W-:-:S02]  /*296a0*/  F2FP.BF16.F32.PACK_AB R18, R77, R18 ;  /* 0x000000124d12723e */ /* 0x000fc400000010ff */
[----:B------:R-:W-:Y:S01]  /*296b0*/  F2FP.BF16.F32.PACK_AB R17, R56, R17 ;  /* 0x000000113811723e */ /* 0x000fe200000010ff */
        /* <DEDUP_REMOVED lines=8> */
[----:B---3--:R-:W-:-:S03]  /*29740*/  F2FP.BF16.F32.PACK_AB R21, R53, R21 ;  /* 0x000000153515723e */ /* 0x008fc600000010ff */
[----:B------:R-:W3:Y:S01]  /*29750*/  LDL.LU R53, [R1+0x1518] ;  /* 0x0015180001357983 */ /* 0x000ee20000300800 */
[----:B--2---:R-:W-:-:S03]  /*29760*/  F2FP.BF16.F32.PACK_AB R20, R54, R20 ;  /* 0x000000143614723e */ /* 0x004fc600000010ff */
[----:B------:R-:W2:Y:S01]  /*29770*/  LDL.LU R54, [R1+0x1514] ;  /* 0x0015140001367983 */ /* 0x000ea20000300800 */
[----:B----4-:R-:W-:-:S03]  /*29780*/  F2FP.BF16.F32.PACK_AB R79, R75, R79 ;  /* 0x0000004f4b4f723e */ /* 0x010fc600000010ff */
[----:B------:R-:W4:Y:S01]  /*29790*/  LDL.LU R75, [R1+0x2c8] ;  /* 0x0002c800014b7983 */ /* 0x000f220000300800 */
[----:B------:R-:W-:Y:S02]  /*297a0*/  F2FP.BF16.F32.PACK_AB R77, R52, R77 ;  /* 0x0000004d344d723e */ /* 0x000fe400000010ff */
[----:B------:R-:W-:Y:S02]  /*297b0*/  F2FP.BF16.F32.PACK_AB R78, R73, R78 ;  /* 0x0000004e494e723e */ /* 0x000fe400000010ff */
[----:B------:R-:W3:Y:S04]  /*297c0*/  LDL.LU R73, [R1+0x4c8] ;  /* 0x0004c80001497983 */ /* 0x000ee80000300800 */
[----:B------:R-:W2:Y:S01]  /*297d0*/  LDL.LU R52, [R1+0x1510] ;  /* 0x0015100001347983 */ /* 0x000ea20000300800 */
[----:B------:R-:W-:-:S03]  /*297e0*/  F2FP.BF16.F32.PACK_AB R76, R51, R76 ;  /* 0x0000004c334c723e */ /* 0x000fc600000010ff */
[----:B------:R-:W2:Y:S01]  /*297f0*/  LDL.LU R51, [R1+0x150c] ;  /* 0x00150c0001337983 */ /* 0x000ea20000300800 */
[----:B----4-:R-:W-:-:S03]  /*29800*/  F2FP.BF16.F32.PACK_AB R75, R74, R75 ;  /* 0x0000004b4a4b723e */ /* 0x010fc600000010ff */
[----:B------:R-:W4:Y:S02]  /*29810*/  LDL.LU R74, [R1+0x2c0] ;  /* 0x0002c000014a7983 */ /* 0x000f240000300800 */
[----:B----4-:R-:W-:Y:S02]  /*29820*/  F2FP.BF16.F32.PACK_AB R74, R72, R74 ;  /* 0x0000004a484a723e */ /* 0x010fe400000010ff */
[----:B------:R-:W4:Y:S01]  /*29830*/  LDL.LU R72, [R1+0x4c0] ;  /* 0x0004c00001487983 */ /* 0x000f220000300800 */
[----:B---3--:R-:W-:Y:S02]  /*29840*/  F2FP.BF16.F32.PACK_AB R73, R49, R73 ;  /* 0x000000493149723e */ /* 0x008fe400000010ff */
[----:B------:R-:W-:Y:S01]  /*29850*/  F2FP.BF16.F32.PACK_AB R83, R71, R83 ;  /* 0x000000534753723e */ /* 0x000fe200000010ff */
[----:B------:R-:W3:Y:S01]  /*29860*/  LDL.LU R49, [R1+0x1508] ;  /* 0x0015080001317983 */ /* 0x000ee20000300800 */
[----:B----4-:R-:W-:-:S03]  /*29870*/  F2FP.BF16.F32.PACK_AB R72, R50, R72 ;  /* 0x000000483248723e */ /* 0x010fc600000010ff */
[----:B------:R-:W4:Y:S04]  /*29880*/  LDL.LU R50, [R1+0x1504] ;  /* 0x0015040001327983 */ /* 0x000f280000300800 */
[----:B------:R-:W2:Y:S01]  /*29890*/  LDL.LU R71, [R1+0x2b8] ;  /* 0x0002b80001477983 */ /* 0x000ea20000300800 */
[----:B------:R-:W-:Y:S02]  /*298a0*/  F2FP.BF16.F32.PACK_AB R82, R69, R82 ;  /* 0x000000524552723e */ /* 0x000fe400000010ff */
[----:B------:R-:W-:Y:S01]  /*298b0*/  F2FP.BF16.F32.PACK_AB R81, R48, R81 ;  /* 0x000000513051723e */ /* 0x000fe200000010ff */
[----:B------:R-:W3:Y:S01]  /*298c0*/  LDL.LU R69, [R1+0x4b8] ;  /* 0x0004b80001457983 */ /* 0x000ee20000300800 */
[----:B------:R-:W-:-:S03]  /*298d0*/  F2FP.BF16.F32.PACK_AB R80, R47, R80 ;  /* 0x000000502f50723e */ /* 0x000fc600000010ff */
[----:B------:R-:W4:Y:S04]  /*298e0*/  LDL.LU R48, [R1+0x1500] ;  /* 0x0015000001307983 */ /* 0x000f280000300800 */
[----:B------:R-:W4:Y:S01]  /*298f0*/  LDL.LU R47, [R1+0x14fc] ;  /* 0x0014fc00012f7983 */ /* 0x000f220000300800 */
[----:B--2---:R-:W-:-:S03]  /*29900*/  F2FP.BF16.F32.PACK_AB R71, R70, R71 ;  /* 0x000000474647723e */ /* 0x004fc600000010ff */
[----:B------:R-:W2:Y:S02]  /*29910*/  LDL.LU R70, [R1+0x2b0] ;  /* 0x0002b00001467983 */ /* 0x000ea40000300800 */
[----:B--2---:R-:W-:Y:S02]  /*29920*/  F2FP.BF16.F32.PACK_AB R70, R68, R70 ;  /* 0x000000464446723e */ /* 0x004fe400000010ff */
[----:B------:R-:W2:Y:S01]  /*29930*/  LDL.LU R68, [R1+0x4b0] ;  /* 0x0004b00001447983 */ /* 0x000ea20000300800 */
[----:B---3--:R-:W-:Y:S02]  /*29940*/  F2FP.BF16.F32.PACK_AB R69, R45, R69 ;  /* 0x000000452d45723e */ /* 0x008fe400000010ff */
[----:B------:R-:W-:Y:S01]  /*29950*/  F2FP.BF16.F32.PACK_AB R87, R67, R87 ;  /* 0x000000574357723e */ /* 0x000fe200000010ff */
[----:B------:R-:W3:Y:S01]  /*29960*/  LDL.LU R45, [R1+0x14f8] ;  /* 0x0014f800012d7983 */ /* 0x000ee20000300800 */
[----:B--2---:R-:W-:-:S03]  /*29970*/  F2FP.BF16.F32.PACK_AB R68, R46, R68 ;  /* 0x000000442e44723e */ /* 0x004fc600000010ff */
[----:B------:R-:W2:Y:S04]  /*29980*/  LDL.LU R46, [R1+0x14f4] ;  /* 0x0014f400012e7983 */ /* 0x000ea80000300800 */
[----:B------:R-:W4:Y:S01]  /*29990*/  LDL.LU R67, [R1+0x2a8] ;  /* 0x0002a80001437983 */ /* 0x000f220000300800 */
[----:B------:R-:W-:Y:S02]  /*299a0*/  F2FP.BF16.F32.PACK_AB R86, R65, R86 ;  /* 0x000000564156723e */ /* 0x000fe400000010ff */
[----:B------:R-:W-:Y:S01]  /*299b0*/  F2FP.BF16.F32.PACK_AB R85, R44, R85 ;  /* 0x000000552c55723e */ /* 0x000fe200000010ff */
[----:B------:R-:W3:Y:S01]  /*299c0*/  LDL.LU R65, [R1+0x4a8] ;  /* 0x0004a80001417983 */ /* 0x000ee20000300800 */
[----:B------:R-:W-:-:S03]  /*299d0*/  F2FP.BF16.F32.PACK_AB R84, R43, R84 ;  /* 0x000000542b54723e */ /* 0x000fc600000010ff */
[----:B------:R-:W2:Y:S04]  /*299e0*/  LDL.LU R44, [R1+0x14f0] ;  /* 0x0014f000012c7983 */ /* 0x000ea80000300800 */
        /* <DEDUP_REMOVED lines=40> */
[----:B------:R-:W-:Y:S02]  /*29c70*/  F2FP.BF16.F32.PACK_AB R114, R53, R114 ;  /* 0x000000723572723e */ /* 0x000fe400000010ff */
[----:B------:R-:W-:-:S02]  /*29c80*/  F2FP.BF16.F32.PACK_AB R113, R32, R113 ;  /* 0x000000712071723e */ /* 0x000fc400000010ff */
[----:B------:R-:W-:Y:S02]  /*29c90*/  F2FP.BF16.F32.PACK_AB R112, R31, R112 ;  /* 0x000000701f70723e */ /* 0x000fe400000010ff */
[----:B------:R-:W-:Y:S02]  /*29ca0*/  F2FP.BF16.F32.PACK_AB R123, R54, R123 ;  /* 0x0000007b367b723e */ /* 0x000fe400000010ff */
[----:B------:R-:W-:Y:S02]  /*29cb0*/  F2FP.BF16.F32.PACK_AB R122, R52, R122 ;  /* 0x0000007a347a723e */ /* 0x000fe400000010ff */
[----:B------:R-:W-:Y:S02]  /*29cc0*/  F2FP.BF16.F32.PACK_AB R121, R29, R121 ;  /* 0x000000791d79723e */ /* 0x000fe400000010ff */
        /* <DEDUP_REMOVED lines=10> */
[----:B----4-:R-:W-:Y:S02]  /*29d70*/  F2FP.BF16.F32.PACK_AB R56, R34, R56 ;  /* 0x000000382238723e */ /* 0x010fe400000010ff */
[----:B------:R-:W4:Y:S04]  /*29d80*/  LDL.LU R34, [R1+0x14c4] ;  /* 0x0014c40001227983 */ /* 0x000f280000300800 */
[----:B------:R-:W2:Y:S04]  /*29d90*/  LDL.LU R55, [R1+0x23c] ;  /* 0x00023c0001377983 */ /* 0x000ea80000300800 */
[----:B------:R-:W3:Y:S04]  /*29da0*/  LDL.LU R53, [R1+0x43c] ;  /* 0x00043c0001357983 */ /* 0x000ee80000300800 */
[----:B------:R-:W4:Y:S04]  /*29db0*/  LDL.LU R32, [R1+0x14c0] ;  /* 0x0014c00001207983 */ /* 0x000f280000300800 */
[----:B------:R-:W4:Y:S04]  /*29dc0*/  LDL.LU R31, [R1+0x14bc] ;  /* 0x0014bc00011f7983 */ /* 0x000f280000300800 */
[----:B------:R-:W3:Y:S04]  /*29dd0*/  LDL.LU R54, [R1+0x234] ;  /* 0x0002340001367983 */ /* 0x000ee80000300800 */
[----:B------:R-:W4:Y:S04]  /*29de0*/  LDL.LU R52, [R1+0x434] ;  /* 0x0004340001347983 */ /* 0x000f280000300800 */
[----:B------:R-:W4:Y:S04]  /*29df0*/  LDL.LU R29, [R1+0x14b8] ;  /* 0x0014b800011d7983 */ /* 0x000f280000300800 */
        /* <DEDUP_REMOVED lines=9> */
[----:B------:R-:W2:Y:S01]  /*29e90*/  LDL.LU R47, [R1+0x258] ;  /* 0x00025800012f7983 */ /* 0x000ea20000300800 */
[----:B------:R-:W-:-:S02]  /*29ea0*/  F2FP.BF16.F32.PACK_AB R146, R45, R146 ;  /* 0x000000922d92723e */ /* 0x000fc400000010ff */
        /* <DEDUP_REMOVED lines=13> */
[----:B------:R-:W3:Y:S04]  /*29f80*/  LDL.LU R249, [R1+0x1494] ;  /* 0x0014940001f97983 */ /* 0x000ee80000300800 */
[----:B------:R-:W2:Y:S01]  /*29f90*/  LDL.LU R43, [R1+0x248] ;  /* 0x00024800012b7983 */ /* 0x000ea20000300800 */
[----:B------:R-:W-:Y:S02]  /*29fa0*/  F2FP.BF16.F32.PACK_AB R50, R41, R50 ;  /* 0x000000322932723e */ /* 0x000fe400000010ff */
[----:B------:R-:W-:Y:S01]  /*29fb0*/  F2FP.BF16.F32.PACK_AB R49, R247, R49 ;  /* 0x00000031f731723e */ /* 0x000fe200000010ff */
[----:B------:R-:W3:Y:S01]  /*29fc0*/  LDL.LU R41, [R1+0x448] ;  /* 0x0004480001297983 */ /* 0x000ee20000300800 */
[----:B----4-:R-:W-:-:S03]  /*29fd0*/  F2FP.BF16.F32.PACK_AB R48, R26, R48 ;  /* 0x000000301a30723e */ /* 0x010fc600000010ff */
        /* <DEDUP_REMOVED lines=14> */
[----:B------:R-:W4:Y:S01]  /*2a0c0*/  LDL.LU R37, [R1+0x438] ;  /* 0x0004380001257983 */ /* 0x000f220000300800 */
[----:B------:R-:W-:-:S03]  /*2a0d0*/  F2FP.BF16.F32.PACK_AB R52, R245, R52 ;  /* 0x00000034f534723e */ /* 0x000fc600000010ff */
[----:B------:R-:W3:Y:S04]  /*2a0e0*/  LDL.LU R244, [R1+0x1480] ;  /* 0x0014800001f47983 */ /* 0x000ee80000300800 */
[----:B------:R-:W3:Y:S01]  /*2a0f0*/  LDL.LU R245, [R1+0x147c] ;  /* 0x00147c0001f57983 */ /* 0x000ee20000300800 */
[----:B--2---:R-:W-:-:S03]  /*2a100*/  F2FP.BF16.F32.PACK_AB R39, R38, R39 ;  /* 0x000000272627723e */ /* 0x004fc600000010ff */
[----:B------:R-:W2:Y:S02]  /*2a110*/  LDL.LU R38, [R1+0x230] ;  /* 0x0002300001267983 */ /* 0x000ea40000300800 */
[----:B--2---:R-:W-:Y:S02]  /*2a120*/  F2FP.BF16.F32.PACK_AB R38, R36, R38 ;  /* 0x000000262426723e */ /* 0x004fe400000010ff */
[----:B------:R-:W2:Y:S01]  /*2a130*/  LDL.LU R36, [R1+0x430] ;  /* 0x0004300001247983 */ /* 0x000ea20000300800 */
[----:B----4-:R-:W-:Y:S02]  /*2a140*/  F2FP.BF16.F32.PACK_AB R37, R14, R37 ;  /* 0x000000250e25723e */ /* 0x010fe400000010ff */
[----:B------:R-:W-:Y:S01]  /*2a150*/  F2FP.BF16.F32.PACK_AB R99, R35, R99 ;  /* 0x000000632363723e */ /* 0x000fe200000010ff */
[----:B------:R-:W4:Y:S01]  /*2a160*/  LDL.LU R14, [R1+0x1478] ;  /* 0x00147800010e7983 */ /* 0x000f220000300800 */
[----:B--2---:R-:W-:-:S03]  /*2a170*/  F2FP.BF16.F32.PACK_AB R36, R15, R36 ;  /* 0x000000240f24723e */ /* 0x004fc600000010ff */
[----:B------:R-:W4:Y:S04]  /*2a180*/  LDL.LU R15, [R1+0x1474] ;  /* 0x00147400010f7983 */ /* 0x000f280000300800 */
[----:B------:R-:W2:Y:S01]  /*2a190*/  LDL.LU R35, [R1+0x228] ;  /* 0x0002280001237983 */ /* 0x000ea20000300800 */
[----:B------:R-:W-:Y:S02]  /*2a1a0*/  F2FP.BF16.F32.PACK_AB R98, R33, R98 ;  /* 0x000000622162723e */ /* 0x000fe400000010ff */
[----:B------:R-:W-:Y:S01]  /*2a1b0*/  F2FP.BF16.F32.PACK_AB R97, R12, R97 ;  /* 0x000000610c61723e */ /* 0x000fe200000010ff */
[----:B------:R-:W3:Y:S01]  /*2a1c0*/  LDL.LU R33, [R1+0x428] ;  /* 0x0004280001217983 */ /* 0x000ee20000300800 */
[----:B------:R-:W-:-:S03]  /*2a1d0*/  F2FP.BF16.F32.PACK_AB R96, R11, R96 ;  /* 0x000000600b60723e */ /* 0x000fc600000010ff */
[----:B------:R0:W5:Y:S04]  /*2a1e0*/  LDL.LU R12, [R1+0x1470] ;  /* 0x00147000010c7983 */ /* 0x0001680000300800 */
[----:B------:R0:W5:Y:S01]  /*2a1f0*/  LDL.LU R11, [R1+0x146c] ;  /* 0x00146c00010b7983 */ /* 0x0001620000300800 */
[----:B--2---:R-:W-:-:S03]  /*2a200*/  F2FP.BF16.F32.PACK_AB R35, R34, R35 ;  /* 0x000000232223723e */ /* 0x004fc600000010ff */
[----:B------:R-:W2:Y:S01]  /*2a210*/  LDL.LU R34, [R1+0x220] ;  /* 0x0002200001227983 */ /* 0x000ea20000300800 */
[----:B---3--:R-:W-:Y:S02]  /*2a220*/  F2FP.BF16.F32.PACK_AB R33, R10, R33 ;  /* 0x000000210a21723e */ /* 0x008fe400000010ff */
[----:B--2---:R-:W-:Y:S02]  /*2a230*/  F2FP.BF16.F32.PACK_AB R34, R32, R34 ;  /* 0x000000222022723e */ /* 0x004fe400000010ff */
[----:B------:R-:W2:Y:S04]  /*2a240*/  LDL.LU R32, [R1+0x20] ;  /* 0x0000200001207983 */ /* 0x000ea80000300800 */
[----:B------:R0:W5:Y:S01]  /*2a250*/  LDL.LU R10, [R1+0x1468] ;  /* 0x00146800010a7983 */ /* 0x0001620000300800 */
        /* <DEDUP_REMOVED lines=11> */
[----:B----4-:R-:W-:Y:S02]  /*2a310*/  F2FP.BF16.F32.PACK_AB R24, R15, R14 ;  /* 0x0000000e0f18723e */ /* 0x010fe400000010ff */
[----:B--2---:R-:W-:-:S02]  /*2a320*/  F2FP.BF16.F32.PACK_AB R32, R32, R100 ;  /* 0x000000642020723e */ /* 0x004fc400000010ff */
[----:B------:R-:W-:Y:S02]  /*2a330*/  F2FP.BF16.F32.PACK_AB R100, R106, R105 ;  /* 0x000000696a64723e */ /* 0x000fe400000010ff */
[----:B------:R-:W-:Y:S02]  /*2a340*/  F2FP.BF16.F32.PACK_AB R106, R25, R252 ;  /* 0x000000fc196a723e */ /* 0x000fe400000010ff */
[----:B------:R-:W-:Y:S02]  /*2a350*/  F2FP.BF16.F32.PACK_AB R105, R251, R250 ;  /* 0x000000fafb69723e */ /* 0x000fe400000010ff */
[----:B0-----:R-:W-:-:S07]  /*2a360*/  F2FP.BF16.F32.PACK_AB R25, R245, R244 ;  /* 0x000000f4f519723e */ /* 0x001fce00000010ff */
.L_x_0:
[----:B------:R-:W0:Y:S01]  /*2a370*/  S2R R3, SR_TID.X ;  /* 0x0000000000037919 */ /* 0x000e220000002100 */
[----:B------:R-:W1:Y:S01]  /*2a380*/  LDC R14, c[0x0][0x244] ;  /* 0x00009100ff0e7b82 */ /* 0x000e620000000800 */
[----:B------:R-:W-:Y:S01]  /*2a390*/  ULDC UR4, c[0x0][0x244] ;  /* 0x0000910000047ab9 */ /* 0x000fe20000000800 */
[----:B------:R-:W-:Y:S01]  /*2a3a0*/  ULDC.64 UR6, c[0x0][0x228] ;  /* 0x00008a0000067ab9 */ /* 0x000fe20000000a00 */
        /* <DEDUP_REMOVED lines=9> */
[C---:B0-----:R-:W-:Y:S01]  /*2a440*/  IMAD.SHL.U32 R2, R3.reuse, 0x10, RZ ;  /* 0x0000001003027824 */ /* 0x041fe200078e00ff */
[C---:B------:R-:W-:Y:S01]  /*2a450*/  LOP3.LUT R13, R3.reuse, 0xff, RZ, 0xc0, !PT ;  /* 0x000000ff030d7812 */ /* 0x040fe200078ec0ff */
[----:B------:R-:W-:-:S03]  /*2a460*/  IMAD.SHL.U32 R0, R3, 0x80, RZ ;  /* 0x0000008003007824 */ /* 0x000fc600078e00ff */
[----:B------:R-:W-:Y:S02]  /*2a470*/  LOP3.LUT R2, R2, 0xf0, RZ, 0xc0, !PT ;  /* 0x000000f002027812 */ /* 0x000fe400078ec0ff */
[----:B------:R-:W-:Y:S02]  /*2a480*/  LOP3.LUT R0, R0, 0x800, RZ, 0xc0, !PT ;  /* 0x0000080000007812 */ /* 0x000fe400078ec0ff */
[----:B------:R-:W-:Y:S01]  /*2a490*/  LEA R13, R13, UR16, 0x4 ;  /* 0x000000100d0d7c11 */ /* 0x000fe2000f8e20ff */
[----:B------:R-:W-:Y:S01]  /*2a4a0*/  BAR.SYNC.DEFER_BLOCKING 0x0 ;  /* 0x0000000000007b1d */ /* 0x000fe20000010000 */
[----:B------:R-:W-:Y:S01]  /*2a4b0*/  IADD3 R0, R0, UR16, R2 ;  /* 0x0000001000007c10 */ /* 0x000fe2000fffe002 */
[----:B------:R-:W-:Y:S01]  /*2a4c0*/  IMAD.SHL.U32 R2, R3, 0x8, RZ ;  /* 0x0000000803027824 */ /* 0x000fe200078e00ff */
[----:B-----5:R-:W-:-:S03]  /*2a4d0*/  ISETP.GE.AND P0, PT, R11, UR6, PT ;  /* 0x000000060b007c0c */ /* 0x020fc6000bf06270 */
[----:B------:R-:W-:Y:S01]  /*2a4e0*/  ULDC.64 UR16, c[0x0][0x228] ;  /* 0x00008a0000107ab9 */ /* 0x000fe20000000a00 */
[----:B------:R-:W-:-:S05]  /*2a4f0*/  LOP3.LUT R2, R2, 0x700, RZ, 0xc0, !PT ;  /* 0x0000070002027812 */ /* 0x000fca00078ec0ff */
[----:B------:R-:W-:-:S05]  /*2a500*/  IMAD.IADD R0, R0, 0x1, R2 ;  /* 0x0000000100007824 */ /* 0x000fca00078e0202 */
[----:B------:R-:W-:Y:S01]  /*2a510*/  STSM.16.M88.4 [R0], R24 ;  /* 0x0000001800007844 */ /* 0x000fe20000000200 */
[----:B------:R-:W-:Y:S06]  /*2a520*/  BAR.SYNC.DEFER_BLOCKING 0x0 ;  /* 0x0000000000007b1d */ /* 0x000fec0000010000 */
[----:B------:R-:W0:Y:S02]  /*2a530*/  LDS.128 R24, [R13] ;  /* 0x000000000d187984 */ /* 0x000e240000000c00 */
[----:B------:R-:W-:Y:S06]  /*2a540*/  BAR.SYNC.DEFER_BLOCKING 0x0 ;  /* 0x0000000000007b1d */ /* 0x000fec0000010000 */
[----:B------:R-:W-:Y:S02]  /*2a550*/  STSM.16.M88.4 [R0], R104 ;  /* 0x0000006800007844 */ /* 0x000fe40000000200 */
[----:B------:R-:W-:Y:S06]  /*2a560*/  BAR.SYNC.DEFER_BLOCKING 0x0 ;  /* 0x0000000000007b1d */ /* 0x000fec0000010000 */
[----:B0-----:R-:W-:Y:S01]  /*2a570*/  STL [R1+0x24], R25 ;  /* 0x0000241901007387 */ /* 0x001fe20000100800 */
[----:B------:R-:W-:-:S03]  /*2a580*/  IMAD.MOV.U32 R15, RZ, RZ, R24 ;  /* 0x000000ffff0f7224 */ /* 0x000fc600078e0018 */
[----:B------:R-:W-:Y:S04]  /*2a590*/  STL.64 [R1+0x28], R26 ;  /* 0x0000281a01007387 */ /* 0x000fe80000100a00 */
[----:B------:R-:W0:Y:S01]  /*2a5a0*/  LDS.128 R24, [R13] ;  /* 0x000000000d187984 */ /* 0x000e220000000c00 */
[----:B------:R-:W-:Y:S06]  /*2a5b0*/  BAR.SYNC.DEFER_BLOCKING 0x0 ;  /* 0x0000000000007b1d */ /* 0x000fec0000010000 */
[----:B------:R-:W-:Y:S02]  /*2a5c0*/  STSM.16.M88.4 [R0], R28 ;  /* 0x0000001c00007844 */ /* 0x000fe40000000200 */
[----:B------:R-:W-:Y:S06]  /*2a5d0*/  BAR.SYNC.DEFER_BLOCKING 0x0 ;  /* 0x0000000000007b1d */ /* 0x000fec0000010000 */
[----:B0-----:R-:W-:Y:S04]  /*2a5e0*/  STL.64 [R1+0x10], R24 ;  /* 0x0000101801007387 */ /* 0x001fe80000100a00 */
[----:B------:R-:W-:Y:S04]  /*2a5f0*/  STL.64 [R1+0x18], R26 ;  /* 0x0000181a01007387 */ /* 0x000fe80000100a00 */
[----:B------:R-:W0:Y:S01]  /*2a600*/  LDS.128 R24, [R13] ;  /* 0x000000000d187984 */ /* 0x000e220000000c00 */
[----:B------:R-:W-:Y:S06]  /*2a610*/  BAR.SYNC.DEFER_BLOCKING 0x0 ;  /* 0x0000000000007b1d */ /* 0x000fec0000010000 */
[----:B------:R-:W-:Y:S02]  /*2a620*/  STSM.16.M88.4 [R0], R100 ;  /* 0x0000006400007844 */ /* 0x000fe40000000200 */
[----:B------:R-:W-:Y:S06]  /*2a630*/  BAR.SYNC.DEFER_BLOCKING 0x0 ;  /* 0x0000000000007b1d */ /* 0x000fec0000010000 */
[----:B0-----:R-:W-:Y:S04]  /*2a640*/  STL.64 [R1], R24 ;  /* 0x0000001801007387 */ /* 0x001fe80000100a00 */
[----:B------:R-:W-:Y:S04]  /*2a650*/  STL.64 [R1+0x8], R26 ;  /* 0x0000081a01007387 */ /* 0x000fe80000100a00 */
[----:B------:R-:W0:Y:S01]  /*2a660*/  LDS.128 R248, [R13] ;  /* 0x000000000df87984 */ /* 0x000e220000000c00 */
[----:B------:R-:W-:Y:S06]  /*2a670*/  BAR.SYNC.DEFER_BLOCKING 0x0 ;  /* 0x0000000000007b1d */ /* 0x000fec0000010000 */
[----:B------:R-:W-:Y:S02]  /*2a680*/  STSM.16.M88.4 [R0], R32 ;  /* 0x0000002000007844 */ /* 0x000fe40000000200 */
[----:B------:R-:W-:Y:S06]  /*2a690*/  BAR.SYNC.DEFER_BLOCKING 0x0 ;  /* 0x0000000000007b1d */ /* 0x000fec0000010000 */
[----:B0-----:R0:W-:Y:S04]  /*2a6a0*/  STL [R1+0x1474], R248 ;  /* 0x001474f801007387 */ /* 0x0011e80000100800 */
[----:B------:R2:W-:Y:S04]  /*2a6b0*/  STL [R1+0x1470], R249 ;  /* 0x001470f901007387 */ /* 0x0005e80000100800 */
[----:B------:R3:W-:Y:S04]  /*2a6c0*/  STL [R1+0x146c], R250 ;  /* 0x00146cfa01007387 */ /* 0x0007e80000100800 */
[----:B------:R4:W-:Y:S04]  /*2a6d0*/  STL [R1+0x1468], R251 ;  /* 0x001468fb01007387 */ /* 0x0009e80000100800 */
[----:B------:R-:W1:Y:S01]  /*2a6e0*/  LDS.128 R244, [R13] ;  /* 0x000000000df47984 */ /* 0x000e620000000c00 */
[----:B------:R-:W-:Y:S06]  /*2a6f0*/  BAR.SYNC.DEFER_BLOCKING 0x0 ;  /* 0x0000000000007b1d */ /* 0x000fec0000010000 */
[----:B0-----:R-:W4:Y:S04]  /*2a700*/  LDL.LU R248, [R1+0x610] ;  /* 0x0006100001f87983 */ /* 0x001f280000300800 */
[----:B--2---:R-:W2:Y:S04]  /*2a710*/  LDL.LU R249, [R1+0x614] ;  /* 0x0006140001f97983 */ /* 0x004ea80000300800 */
[----:B---3--:R-:W2:Y:S04]  /*2a720*/  LDL.LU R250, [R1+0x618] ;  /* 0x0006180001fa7983 */ /* 0x008ea80000300800 */
[----:B----4-:R-:W2:Y:S04]  /*2a730*/  LDL.LU R251, [R1+0x61c] ;  /* 0x00061c0001fb7983 */ /* 0x010ea80000300800 */
[----:B------:R-:W-:Y:S01]  /*2a740*/  STSM.16.M88.4 [R0], R96 ;  /* 0x0000006000007844 */ /* 0x000fe20000000200 */
[----:B------:R-:W-:Y:S06]  /*2a750*/  BAR.SYNC.DEFER_BLOCKING 0x0 ;  /* 0x0000000000007b1d */ /* 0x000fec0000010000 */
[----:B-1----:R0:W-:Y:S04]  /*2a760*/  STL [R1+0x1484], R244 ;  /* 0x001484f401007387 */ /* 0x0021e80000100800 */
[----:B------:R1:W-:Y:S04]  /*2a770*/  STL [R1+0x1480], R245 ;  /* 0x001480f501007387 */ /* 0x0003e80000100800 */
[----:B------:R3:W-:Y:S04]  /*2a780*/  STL [R1+0x147c], R246 ;  /* 0x00147cf601007387 */ /* 0x0007e80000100800 */
[----:B------:R4:W-:Y:S04]  /*2a790*/  STL [R1+0x1478], R247 ;  /* 0x001478f701007387 */ /* 0x0009e80000100800 */
[----:B------:R-:W2:Y:S01]  /*2a7a0*/  LDS.128 R104, [R13] ;  /* 0x000000000d687984 */ /* 0x000ea20000000c00 */
[----:B------:R-:W-:Y:S06]  /*2a7b0*/  BAR.SYNC.DEFER_BLOCKING 0x0 ;  /* 0x0000000000007b1d */ /* 0x000fec0000010000 */
[----:B0-----:R-:W2:Y:S04]  /*2a7c0*/  LDL.LU R244, [R1+0x600] ;  /* 0x0006000001f47983 */ /* 0x001ea80000300800 */
[----:B-1----:R-:W2:Y:S04]  /*2a7d0*/  LDL.LU R245, [R1+0x604] ;  /* 0x0006040001f57983 */ /* 0x002ea80000300800 */
[----:B---3--:R-:W2:Y:S04]  /*2a7e0*/  LDL.LU R246, [R1+0x608] ;  /* 0x0006080001f67983 */ /* 0x008ea80000300800 */
[----:B----4-:R-:W2:Y:S04]  /*2a7f0*/  LDL.LU R247, [R1+0x60c] ;  /* 0x00060c0001f77983 */ /* 0x010ea80000300800 */
[----:B------:R-:W-:Y:S01]  /*2a800*/  STSM.16.M88.4 [R0], R36 ;  /* 0x0000002400007844 */ /* 0x000fe20000000200 */
[----:B------:R-:W-:Y:S06]  /*2a810*/  BAR.SYNC.DEFER_BLOCKING 0x0 ;  /* 0x0000000000007b1d */ /* 0x000fec0000010000 */
[----:B------:R-:W0:Y:S02]  /*2a820*/  LDS.128 R100, [R13] ;  /* 0x000000000d647984 */ /* 0x000e240000000c00 */
[----:B------:R-:W-:Y:S06]  /*2a830*/  BAR.SYNC.DEFER_BLOCKING 0x0 ;  /* 0x0000000000007b1d */ /* 0x000fec0000010000 */
[----:B------:R-:W-:Y:S02]  /*2a840*/  STSM.16.M88.4 [R0], R52 ;  /* 0x0000003400007844 */ /* 0x000fe40000000200 */
[----:B------:R-:W-:Y:S06]  /*2a850*/  BAR.SYNC.DEFER_BLOCKING 0x0 ;  /* 0x0000000000007b1d */ /* 0x000fec0000010000 */
[----:B------:R-:W1:Y:S02]  /*2a860*/  LDS.128 R96, [R13] ;  /* 0x000000000d607984 */ /* 0x000e640000000c00 */
[----:B------:R-:W-:Y:S06]  /*2a870*/  BAR.SYNC.DEFER_BLOCKING 0x0 ;  /* 0x0000000000007b1d */ /* 0x000fec0000010000 */
[----:B------:R-:W-:Y:S02]  /*2a880*/  STSM.16.M88.4 [R0], R40 ;  /* 0x0000002800007844 */ /* 0x000fe40000000200 */
[----:B------:R-:W-:Y:S06]  /*2a890*/  BAR.SYNC.DEFER_BLOCKING 0x0 ;  /* 0x0000000000007b1d */ /* 0x000fec0000010000 */
[----:B------:R-:W3:Y:S02]  /*2a8a0*/  LDS.128 R52, [R13] ;  /* 0x000000000d347984 */ /* 0x000ee40000000c00 */
[----:B------:R-:W-:Y:S06]  /*2a8b0*/  BAR.SYNC.DEFER_BLOCKING 0x0 ;  /* 0x0000000000007b1d */ /* 0x000fec0000010000 */
[----:B------:R-:W-:Y:S02]  /*2a8c0*/  STSM.16.M88.4 [R0], R48 ;  /* 0x0000003000007844 */ /* 0x000fe40000000200 */
[----:B------:R-:W-:Y:S06]  /*2a8d0*/  BAR.SYNC.DEFER_BLOCKING 0x0 ;  /* 0x0000000000007b1d */ /* 0x000fec0000010000 */
[----:B------:R-:W4:Y:S02]  /*2a8e0*/  LDS.128 R48, [R13] ;  /* 0x000000000d307984 */ /* 0x000f240000000c00 */
        /* <DEDUP_REMOVED lines=173> */
[----:B------:R0:W-:Y:S02]  /*2b3c0*/  STSM.16.M88.4 [R0], R224 ;  /* 0x000000e000007844 */ /* 0x0001e40000000200 */
[----:B------:R-:W-:Y:S06]  /*2b3d0*/  BAR.SYNC.DEFER_BLOCKING 0x0 ;  /* 0x0000000000007b1d */ /* 0x000fec0000010000 */
[----:B0-----:R-:W3:Y:S04]  /*2b3e0*/  LDL.LU R224, [R1+0x1e0] ;  /* 0x0001e00001e07983 */ /* 0x001ee80000300800 */
[----:B------:R-:W3:Y:S04]  /*2b3f0*/  LDL.LU R225, [R1+0x1e4] ;  /* 0x0001e40001e17983 */ /* 0x000ee80000300800 */
[----:B------:R-:W3:Y:S04]  /*2b400*/  LDL.LU R226, [R1+0x1e8] ;  /* 0x0001e80001e27983 */ /* 0x000ee80000300800 */
[----:B------:R-:W3:Y:S04]  /*2b410*/  LDL.LU R227, [R1+0x1ec] ;  /* 0x0001ec0001e37983 */ /* 0x000ee80000300800 */
[----:B------:R-:W0:Y:S01]  /*2b420*/  LDS.128 R204, [R13] ;  /* 0x000000000dcc7984 */ /* 0x000e220000000c00 */
[----:B------:R-:W-:Y:S06]  /*2b430*/  BAR.SYNC.DEFER_BLOCKING 0x0 ;  /* 0x0000000000007b1d */ /* 0x000fec0000010000 */
[----:B------:R1:W-:Y:S02]  /*2b440*/  STSM.16.M88.4 [R0], R228 ;  /* 0x000000e400007844 */ /* 0x0003e40000000200 */
[----:B------:R-:W-:Y:S06]  /*2b450*/  BAR.SYNC.DEFER_BLOCKING 0x0 ;  /* 0x0000000000007b1d */ /* 0x000fec0000010000 */
[----:B-1----:R-:W2:Y:S04]  /*2b460*/  LDL.LU R228, [R1+0x1f0] ;  /* 0x0001f00001e47983 */ /* 0x002ea80000300800 */
[----:B------:R-:W2:Y:S04]  /*2b470*/  LDL.LU R229, [R1+0x1f4] ;  /* 0x0001f40001e57983 */ /* 0x000ea80000300800 */
[----:B------:R-:W2:Y:S04]  /*2b480*/  LDL.LU R230, [R1+0x1f8] ;  /* 0x0001f80001e67983 */ /* 0x000ea80000300800 */
[----:B------:R-:W2:Y:S04]  /*2b490*/  LDL.LU R231, [R1+0x1fc] ;  /* 0x0001fc0001e77983 */ /* 0x000ea80000300800 */
[----:B------:R-:W1:Y:S01]  /*2b4a0*/  LDS.128 R208, [R13] ;  /* 0x000000000dd07984 */ /* 0x000e620000000c00 */
[----:B------:R-:W-:Y:S06]  /*2b4b0*/  BAR.SYNC.DEFER_BLOCKING 0x0 ;  /* 0x0000000000007b1d */ /* 0x000fec0000010000 */
[----:B------:R4:W-:Y:S02]  /*2b4c0*/  STSM.16.M88.4 [R0], R232 ;  /* 0x000000e800007844 */ /* 0x0009e40000000200 */
[----:B------:R-:W-:Y:S06]  /*2b4d0*/  BAR.SYNC.DEFER_BLOCKING 0x0 ;  /* 0x0000000000007b1d */ /* 0x000fec0000010000 */
[----:B----4-:R-:W4:Y:S04]  /*2b4e0*/  LDL.LU R232, [R1+0x3e0] ;  /* 0x0003e00001e87983 */ /* 0x010f280000300800 */
[----:B------:R-:W4:Y:S04]  /*2b4f0*/  LDL.LU R233, [R1+0x3e4] ;  /* 0x0003e40001e97983 */ /* 0x000f280000300800 */
[----:B------:R-:W4:Y:S04]  /*2b500*/  LDL.LU R234, [R1+0x3e8] ;  /* 0x0003e80001ea7983 */ /* 0x000f280000300800 */
[----:B------:R-:W4:Y:S04]  /*2b510*/  LDL.LU R235, [R1+0x3ec] ;  /* 0x0003ec0001eb7983 */ /* 0x000f280000300800 */
[----:B------:R-:W1:Y:S01]  /*2b520*/  LDS.128 R212, [R13] ;  /* 0x000000000dd47984 */ /* 0x000e620000000c00 */
[----:B------:R-:W-:Y:S06]  /*2b530*/  BAR.SYNC.DEFER_BLOCKING 0x0 ;  /* 0x0000000000007b1d */ /* 0x000fec0000010000 */
[----:B------:R0:W-:Y:S02]  /*2b540*/  STSM.16.M88.4 [R0], R236 ;  /* 0x000000ec00007844 */ /* 0x0001e40000000200 */
[----:B------:R-:W-:Y:S06]  /*2b550*/  BAR.SYNC.DEFER_BLOCKING 0x0 ;  /* 0x0000000000007b1d */ /* 0x000fec0000010000 */
[----:B0-----:R-:W4:Y:S04]  /*2b560*/  LDL.LU R236, [R1+0x3f0] ;  /* 0x0003f00001ec7983 */ /* 0x001f280000300800 */
[----:B------:R-:W4:Y:S04]  /*2b570*/  LDL.LU R237, [R1+0x3f4] ;  /* 0x0003f40001ed7983 */ /* 0x000f280000300800 */
[----:B------:R-:W4:Y:S04]  /*2b580*/  LDL.LU R238, [R1+0x3f8] ;  /* 0x0003f80001ee7983 */ /* 0x000f280000300800 */
[----:B------:R-:W4:Y:S04]  /*2b590*/  LDL.LU R239, [R1+0x3fc] ;  /* 0x0003fc0001ef7983 */ /* 0x000f280000300800 */
[----:B------:R-:W0:Y:S01]  /*2b5a0*/  LDS.128 R216, [R13] ;  /* 0x000000000dd87984 */ /* 0x000e220000000c00 */
[----:B------:R-:W-:Y:S06]  /*2b5b0*/  BAR.SYNC.DEFER_BLOCKING 0x0 ;  /* 0x0000000000007b1d */ /* 0x000fec0000010000 */
[----:B------:R-:W-:Y:S02]  /*2b5c0*/  STSM.16.M88.4 [R0], R240 ;  /* 0x000000f000007844 */ /* 0x000fe40000000200 */
[----:B------:R-:W-:Y:S06]  /*2b5d0*/  BAR.SYNC.DEFER_BLOCKING 0x0 ;  /* 0x0000000000007b1d */ /* 0x000fec0000010000 */
[----:B------:R-:W0:Y:S02]  /*2b5e0*/  LDS.128 R220, [R13] ;  /* 0x000000000ddc7984 */ /* 0x000e240000000c00 */
[----:B------:R-:W-:Y:S06]  /*2b5f0*/  BAR.SYNC.DEFER_BLOCKING 0x0 ;  /* 0x0000000000007b1d */ /* 0x000fec0000010000 */
[----:B---3--:R-:W-:Y:S02]  /*2b600*/  STSM.16.M88.4 [R0], R224 ;  /* 0x000000e000007844 */ /* 0x008fe40000000200 */
[----:B------:R-:W-:Y:S06]  /*2b610*/  BAR.SYNC.DEFER_BLOCKING 0x0 ;  /* 0x0000000000007b1d */ /* 0x000fec0000010000 */
[----:B------:R-:W3:Y:S02]  /*2b620*/  LDS.128 R224, [R13] ;  /* 0x000000000de07984 */ /* 0x000ee40000000c00 */
[----:B------:R-:W-:Y:S06]  /*2b630*/  BAR.SYNC.DEFER_BLOCKING 0x0 ;  /* 0x0000000000007b1d */ /* 0x000fec0000010000 */
[----:B--2---:R-:W-:Y:S02]  /*2b640*/  STSM.16.M88.4 [R0], R228 ;  /* 0x000000e400007844 */ /* 0x004fe40000000200 */
[----:B------:R-:W-:Y:S06]  /*2b650*/  BAR.SYNC.DEFER_BLOCKING 0x0 ;  /* 0x0000000000007b1d */ /* 0x000fec0000010000 */
[----:B------:R-:W2:Y:S02]  /*2b660*/  LDS.128 R228, [R13] ;  /* 0x000000000de47984 */ /* 0x000ea40000000c00 */
[----:B------:R-:W-:Y:S06]  /*2b670*/  BAR.SYNC.DEFER_BLOCKING 0x0 ;  /* 0x0000000000007b1d */ /* 0x000fec0000010000 */
[----:B----4-:R-:W-:Y:S02]  /*2b680*/  STSM.16.M88.4 [R0], R232 ;  /* 0x000000e800007844 */ /* 0x010fe40000000200 */
        /* <DEDUP_REMOVED lines=9> */
[----:B-1----:R-:W3:Y:S04]  /*2b720*/  LDL.LU R244, [R1+0x10] ;  /* 0x0000100001f47983 */ /* 0x002ee80000300800 */
[----:B------:R-:W2:Y:S04]  /*2b730*/  LDL.LU R246, [R1+0x14] ;  /* 0x0000140001f67983 */ /* 0x000ea80000300800 */
[----:B------:R-:W4:Y:S04]  /*2b740*/  LDL.LU R247, [R1+0x28] ;  /* 0x0000280001f77983 */ /* 0x000f280000300800 */
[----:B------:R-:W1:Y:S01]  /*2b750*/  LDS.128 R240, [R13] ;  /* 0x000000000df07984 */ /* 0x000e620000000c00 */
[----:B------:R-:W-:Y:S06]  /*2b760*/  BAR.SYNC.DEFER_BLOCKING 0x0 ;  /* 0x0000000000007b1d */ /* 0x000fec0000010000 */
[----:B------:R0:W-:Y:S04]  /*2b770*/  STSM.16.M88.4 [R0], R248 ;  /* 0x000000f800007844 */ /* 0x0001e80000000200 */
[----:B0-----:R-:W4:Y:S04]  /*2b780*/  LDL.LU R248, [R1+0x18] ;  /* 0x0000180001f87983 */ /* 0x001f280000300800 */
[----:B------:R-:W4:Y:S04]  /*2b790*/  LDL.LU R249, [R1+0x2c] ;  /* 0x00002c0001f97983 */ /* 0x000f280000300800 */
[----:B------:R-:W4:Y:S04]  /*2b7a0*/  LDL.LU R250, [R1+0x1c] ;  /* 0x00001c0001fa7983 */ /* 0x000f280000300800 */
[----:B------:R-:W4:Y:S04]  /*2b7b0*/  LDL.LU R251, [R1] ;  /* 0x0000000001fb7983 */ /* 0x000f280000300800 */
[----:B------:R-:W2:Y:S01]  /*2b7c0*/  LDL.LU R245, [R1+0x24] ;  /* 0x0000240001f57983 */ /* 0x000ea20000300800 */
[----:B------:R-:W-:Y:S01]  /*2b7d0*/  IMAD R0, R11, UR4, RZ ;  /* 0x000000040b007c24 */ /* 0x000fe2000f8e02ff */
[----:B------:R-:W-:Y:S01]  /*2b7e0*/  ULDC.64 UR4, c[0x0][0x220] ;  /* 0x0000880000047ab9 */ /* 0x000fe20000000a00 */
[----:B------:R-:W-:Y:S01]  /*2b7f0*/  BAR.SYNC.DEFER_BLOCKING 0x0 ;  /* 0x0000000000007b1d */ /* 0x000fe20000010000 */
[----:B------:R-:W-:-:S02]  /*2b800*/  ISETP.LT.AND P0, PT, R10, UR29, !P0 ;  /* 0x0000001d0a007c0c */ /* 0x000fc4000c701270 */
[----:B------:R-:W-:Y:S01]  /*2b810*/  LEA R2, P1, R0, UR4, 0x1 ;  /* 0x0000000400027c11 */ /* 0x000fe2000f8208ff */
[----:B------:R-:W-:Y:S02]  /*2b820*/  IMAD R14, R14, 0x100, R0 ;  /* 0x000001000e0e7824 */ /* 0x000fe400078e0200 */
[----:B------:R-:W-:Y:S01]  /*2b830*/  ULDC UR4, c[0x0][0x248] ;  /* 0x0000920000047ab9 */ /* 0x000fe20000000800 */
[----:B------:R-:W-:Y:S01]  /*2b840*/  LEA.HI.X.SX32 R3, R0, UR5, 0x1, P1 ;  /* 0x0000000500037c11 */ /* 0x000fe200088f0eff */
[----:B------:R-:W-:Y:S01]  /*2b850*/  IMAD R0, R10, UR4, RZ ;  /* 0x000000040a007c24 */ /* 0x000fe2000f8e02ff */
[----:B------:R-:W-:-:S03]  /*2b860*/  ULDC.64 UR4, c[0x0][0x228] ;  /* 0x00008a0000047ab9 */ /* 0x000fc60000000a00 */
[----:B------:R-:W-:-:S05]  /*2b870*/  IMAD.WIDE R8, R0, 0x2, R2 ;  /* 0x0000000200087825 */ /* 0x000fca00078e0202 */
[----:B------:R0:W-:Y:S01]  /*2b880*/  @P0 STG.E.U16 desc[UR18][R8.64], R15 ;  /* 0x0000000f08000986 */ /* 0x0001e2000c101512 */
[----:B------:R-:W-:Y:S01]  /*2b890*/  ISETP.GE.AND P0, PT, R10, UR7, PT ;  /* 0x000000070a007c0c */ /* 0x000fe2000bf06270 */
[----:B------:R-:W-:-:S03]  /*2b8a0*/  ULDC.64 UR6, c[0x0][0x220] ;  /* 0x0000880000067ab9 */ /* 0x000fc60000000a00 */
[----:B------:R-:W-:Y:S01]  /*2b8b0*/  ISETP.LT.AND P0, PT, R12, UR4, !P0 ;  /* 0x000000040c007c0c */ /* 0x000fe2000c701270 */
[----:B------:R-:W-:Y:S01]  /*2b8c0*/  ULDC UR4, c[0x0][0x22c] ;  /* 0x00008b0000047ab9 */ /* 0x000fe20000000800 */
[----:B0-----:R-:W-:-:S04]  /*2b8d0*/  LEA R8, P1, R14, UR6, 0x1 ;  /* 0x000000060e087c11 */ /* 0x001fc8000f8208ff */
[----:B------:R-:W-:Y:S01]  /*2b8e0*/  LEA.HI.X.SX32 R9, R14, UR7, 0x1, P1 ;  /* 0x000000070e097c11 */ /* 0x000fe200088f0eff */
[----:B------:R-:W-:Y:S01]  /*2b8f0*/  ULDC.64 UR6, c[0x0][0x228] ;  /* 0x00008a0000067ab9 */ /* 0x000fe20000000a00 */
[----:B------:R-:W-:Y:S01]  /*2b900*/  PRMT R252, R15, 0x7632, R252 ;  /* 0x000076320ffc7816 */ /* 0x000fe200000000fc */
[----:B------:R-:W-:-:S05]  /*2b910*/  IMAD.WIDE R14, R0, 0x2, R8 ;  /* 0x00000002000e7825 */ /* 0x000fca00078e0208 */
[----:B------:R0:W-:Y:S02]  /*2b920*/  @P0 STG.E.U16 desc[UR18][R14.64], R252 ;  /* 0x000000fc0e000986 */ /* 0x0001e4000c101512 */
[----:B0-----:R-:W-:-:S05]  /*2b930*/  VIADD R14, R10, 0x1 ;  /* 0x000000010a0e7836 */ /* 0x001fca0000000000 */
[----:B------:R-:W-:Y:S01]  /*2b940*/  ISETP.GE.AND P0, PT, R14, UR4, PT ;  /* 0x000000040e007c0c */ /* 0x000fe2000bf06270 */
[----:B------:R-:W-:-:S03]  /*2b950*/  ULDC UR4, c[0x0][0x248] ;  /* 0x0000920000047ab9 */ /* 0x000fc60000000800 */
[----:B------:R-:W-:Y:S01]  /*2b960*/  ISETP.LT.AND P1, PT, R11, UR6, !P0 ;  /* 0x000000060b007c0c */ /* 0x000fe2000c721270 */
[----:B------:R-:W-:Y:S01]  /*2b970*/  VIADD R0, R0, UR4 ;  /* 0x0000000400007c36 */ /* 0x000fe20008000000 */
[----:B------:R-:W-:Y:S01]  /*2b980*/  ISETP.LT.AND P0, PT, R12, UR10, !P0 ;  /* 0x0000000a0c007c0c */ /* 0x000fe2000c701270 */
[----:B------:R-:W-:Y:S01]  /*2b990*/  ULDC UR4, c[0x0][0x22c] ;  /* 0x00008b0000047ab9 */ /* 0x000fe20000000800 */
[----:B------:R-:W-:Y:S01]  /*2b9a0*/  ULDC UR6, c[0x0][0x228] ;  /* 0x00008a0000067ab9 */ /* 0x000fe20000000800 */
[----:B------:R-:W-:Y:S01]  /*2b9b0*/  IMAD.WIDE R14, R0, 0x2, R2 ;  /* 0x00000002000e7825 */ /* 0x000fe200078e0202 */
[----:B------:R-:W-:-:S07]  /*2b9c0*/  ULDC UR10, c[0x0][0x228] ;  /* 0x00008a00000a7ab9 */ /* 0x000fce0000000800 */
[----:B---3--:R0:W-:Y:S02]  /*2b9d0*/  @P1 STG.E.U16 desc[UR18][R14.64], R244 ;  /* 0x000000f40e001986 */ /* 0x0081e4000c101512 */
[----:B0-----:R-:W-:Y:S02]  /*2b9e0*/  IMAD.MOV.U32 R15, RZ, RZ, R244 ;  /* 0x000000ffff0f7224 */ /* 0x001fe400078e00f4 */
[----:B------:R-:W3:Y:S03]  /*2b9f0*/  LDL.LU R244, [R1+0x1484] ;  /* 0x0014840001f47983 */ /* 0x000ee60000300800 */
        /* <DEDUP_REMOVED lines=13> */
[----:B--2---:R0:W-:Y:S02]  /*2bad0*/  @P1 STG.E.U16 desc[UR18][R14.64], R245 ;  /* 0x000000f50e001986 */ /* 0x0041e4000c101512 */
[----:B0-----:R-:W-:Y:S02]  /*2bae0*/  IMAD.MOV.U32 R15, RZ, RZ, R245 ;  /* 0x000000ffff0f7224 */ /* 0x001fe400078e00f5 */
[----:B------:R-:W2:Y:S03]  /*2baf0*/  LDL.LU R245, [R1+0x1480] ;  /* 0x0014800001f57983 */ /* 0x000ea60000300800 */
        /* <DEDUP_REMOVED lines=10> */
[----:B------:R-:W-:Y:S01]  /*2bba0*/  PRMT R252, R246, 0x7632, R252 ;  /* 0x00007632f6fc7816 */ /* 0x000fe200000000fc */
[----:B------:R-:W-:Y:S01]  /*2bbb0*/  IMAD.WIDE R14, R0, 0x2, R2 ;  /* 0x00000002000e7825 */ /* 0x000fe200078e0202 */
[----:B------:R-:W-:-:S07]  /*2bbc0*/  ULDC UR12, c[0x0][0x228] ;  /* 0x00008a00000c7ab9 */ /* 0x000fce0000000800 */
[----:B------:R0:W-:Y:S02]  /*2bbd0*/  @P1 STG.E.U16 desc[UR18][R14.64], R246 ;  /* 0x000000f60e001986 */ /* 0x0001e4000c101512 */
[----:B0-----:R-:W-:Y:S02]  /*2bbe0*/  IMAD.WIDE R14, R0, 0x2, R8 ;  /* 0x00000002000e7825 */ /* 0x001fe400078e0208 */
[----:B------:R-:W2:Y:S04]  /*2bbf0*/  LDL.LU R246, [R1+0x147c] ;  /* 0x00147c0001f67983 */ /* 0x000ea80000300800 */
        /* <DEDUP_REMOVED lines=8> */
[----:B----4-:R-:W-:Y:S01]  /*2bc80*/  PRMT R252, R247, 0x7632, R252 ;  /* 0x00007632f7fc7816 */ /* 0x010fe200000000fc */
[----:B------:R-:W-:Y:S01]  /*2bc90*/  IMAD.WIDE R14, R0, 0x2, R2 ;  /* 0x00000002000e7825 */ /* 0x000fe200078e0202 */
[----:B------:R-:W-:-:S07]  /*2bca0*/  ULDC UR16, c[0x0][0x228] ;  /* 0x00008a0000107ab9 */ /* 0x000fce0000000800 */
[----:B------:R0:W-:Y:S02]  /*2bcb0*/  @P1 STG.E.U16 desc[UR18][R14.64], R247 ;  /* 0x000000f70e001986 */ /* 0x0001e4000c101512 */
[----:B0-----:R-:W-:Y:S02]  /*2bcc0*/  IMAD.WIDE R14, R0, 0x2, R8 ;  /* 0x00000002000e7825 */ /* 0x001fe400078e0208 */
[----:B------:R-:W4:Y:S04]  /*2bcd0*/  LDL.LU R247, [R1+0x1478] ;  /* 0x0014780001f77983 */ /* 0x000f280000300800 */
[----:B------:R0:W-:Y:S02]  /*2bce0*/  @P0 STG.E.U16 desc[UR18][R14.64], R252 ;  /* 0x000000fc0e000986 */ /* 0x0001e4000c101512 */
[----:B0-----:R-:W-:-:S05]  /*2bcf0*/  VIADD R14, R10, 0x5 ;  /* 0x000000050a0e7836 */ /* 0x001fca0000000000 */
[----:B------:R-:W-:Y:S01]  /*2bd00*/  ISETP.GE.AND P0, PT, R14, UR4, PT ;  /* 0x000000040e007c0c */ /* 0x000fe2000bf06270 */
[----:B------:R-:W-:-:S03]  /*2bd10*/  ULDC UR4, c[0x0][0x248] ;  /* 0x0000920000047ab9 */ /* 0x000fc60000000800 */
[----:B------:R-:W-:Y:S01]  /*2bd20*/  ISETP.LT.AND P1, PT, R11, UR22, !P0 ;  /* 0x000000160b007c0c */ /* 0x000fe2000c721270 */
[----:B------:R-:W-:Y:S01]  /*2bd30*/  VIADD R0, R0, UR4 ;  /* 0x0000000400007c36 */ /* 0x000fe20008000000 */
[----:B------:R-:W-:Y:S01]  /*2bd40*/  PRMT R252, R248, 0x7632, R252 ;  /* 0x00007632f8fc7816 */ /* 0x000fe200000000fc */
[----:B------:R-:W-:Y:S02]  /*2bd50*/  ULDC UR4, c[0x0][0x22c] ;  /* 0x00008b0000047ab9 */ /* 0x000fe40000000800 */
[----:B------:R-:W-:-:S08]  /*2bd60*/  IMAD.WIDE R14, R0, 0x2, R2 ;  /* 0x00000002000e7825 */ /* 0x000fd000078e0202 */
[----:B------:R0:W-:Y:S04]  /*2bd70*/  @P1 STG.E.U16 desc[UR18][R14.64], R248 ;  /* 0x000000f80e001986 */ /* 0x0001e8000c101512 */
[----:B0-----:R-:W3:Y:S01]  /*2bd80*/  LDL.LU R248, [R1+0x1474] ;  /* 0x0014740001f87983 */ /* 0x001ee20000300800 */
[----:B------:R-:W-:Y:S01]  /*2bd90*/  ISETP.LT.AND P0, PT, R12, UR26, !P0 ;  /* 0x0000001a0c007c0c */ /* 0x000fe2000c701270 */
[----:B------:R-:W-:-:S12]  /*2bda0*/  IMAD.WIDE R14, R0, 0x2, R8 ;  /* 0x00000002000e7825 */ /* 0x000fd800078e0208 */
[----:B------:R0:W-:Y:S02]  /*2bdb0*/  @P0 STG.E.U16 desc[UR18][R14.64], R252 ;  /* 0x000000fc0e000986 */ /* 0x0001e4000c101512 */
[----:B0-----:R-:W-:-:S05]  /*2bdc0*/  VIADD R14, R10, 0x6 ;  /* 0x000000060a0e7836 */ /* 0x001fca0000000000 */
[----:B------:R-:W-:Y:S01]  /*2bdd0*/  ISETP.GE.AND P0, PT, R14, UR4, PT ;  /* 0x000000040e007c0c */ /* 0x000fe2000bf06270 */
[----:B------:R-:W-:-:S03]  /*2bde0*/  ULDC UR4, c[0x0][0x248] ;  /* 0x0000920000047ab9 */ /* 0x000fc60000000800 */
[----:B------:R-:W-:Y:S01]  /*2bdf0*/  ISETP.LT.AND P1, PT, R11, UR28, !P0 ;  /* 0x0000001c0b007c0c */ /* 0x000fe2000c721270 */
[----:B------:R-:W-:Y:S01]  /*2be00*/  VIADD R0, R0, UR4 ;  /* 0x0000000400007c36 */ /* 0x000fe20008000000 */
[----:B------:R-:W-:Y:S02]  /*2be10*/  ULDC UR4, c[0x0][0x228] ;  /* 0x00008a0000047ab9 */ /* 0x000fe40000000800 */
[----:B------:R-:W-:Y:S01]  /*2be20*/  ISETP.LT.AND P0, PT, R12, UR4, !P0 ;  /* 0x000000040c007c0c */ /* 0x000fe2000c701270 */
[----:B------:R-:W-:Y:S01]  /*2be30*/  IMAD.WIDE R14, R0, 0x2, R2 ;  /* 0x00000002000e7825 */ /* 0x000fe200078e0202 */
[----:B------:R-:W-:Y:S01]  /*2be40*/  PRMT R252, R249, 0x7632, R252 ;  /* 0x00007632f9fc7816 */ /* 0x000fe200000000fc */
[----:B------:R-:W-:-:S06]  /*2be50*/  ULDC UR4, c[0x0][0x22c] ;  /* 0x00008b0000047ab9 */ /* 0x000fcc0000000800 */
        /* <DEDUP_REMOVED lines=8> */
[----:B------:R-:W-:Y:S02]  /*2bee0*/  ULDC UR4, c[0x0][0x248] ;  /* 0x0000920000047ab9 */ /* 0x000fe40000000800 */
[----:B------:R-:W-:Y:S01]  /*2bef0*/  VIADD R0, R0, UR4 ;  /* 0x0000000400007c36 */ /* 0x000fe20008000000 */
[----:B------:R-:W-:Y:S02]  /*2bf00*/  ULDC UR4, c[0x0][0x228] ;  /* 0x00008a0000047ab9 */ /* 0x000fe40000000800 */
[----:B------:R-:W-:Y:S01]  /*2bf10*/  ISETP.LT.AND P0, PT, R12, UR4, !P0 ;  /* 0x000000040c007c0c */ /* 0x000fe2000c701270 */
[----:B------:R-:W-:Y:S01]  /*2bf20*/  IMAD.WIDE R14, R0, 0x2, R2 ;  /* 0x00000002000e7825 */ /* 0x000fe200078e0202 */
[----:B------:R-:W-:Y:S01]  /*2bf30*/  PRMT R252, R250, 0x7632, R252 ;  /* 0x00007632fafc7816 */ /* 0x000fe200000000fc */
[----:B------:R-:W-:-:S04]  /*2bf40*/  ULDC UR4, c[0x0][0x22c] ;  /* 0x00008b0000047ab9 */ /* 0x000fc80000000800 */
        /* <DEDUP_REMOVED lines=28> */
[----:B------:R-:W-:-:S03]  /*2c110*/  ULDC UR4, c[0x0][0x22c] ;  /* 0x00008b0000047ab9 */ /* 0x000fc60000000800 */
[----:B------:R-:W-:Y:S02]  /*2c120*/  VIADD R252, R10, 0xa ;  /* 0x0000000a0afc7836 */ /* 0x000fe40000000000 */
[----:B---3--:R0:W-:Y:S02]  /*2c130*/  @P1 STG.E.U16 desc[UR18][R14.64], R248 ;  /* 0x000000f80e001986 */ /* 0x0081e4000c101512 */
[----:B0-----:R-:W-:Y:S01]  /*2c140*/  PRMT R248, R248, 0x7632, R248 ;  /* 0x00007632f8f87816 */ /* 0x001fe200000000f8 */
[----:B------:R-:W-:-:S05]  /*2c150*/  IMAD.WIDE R14, R0, 0x2, R8 ;  /* 0x00000002000e7825 */ /* 0x000fca00078e0208 */
[----:B------:R0:W-:Y:S01]  /*2c160*/  @P0 STG.E.U16 desc[UR18][R14.64], R248 ;  /* 0x000000f80e000986 */ /* 0x0001e2000c101512 */
[----:B------:R-:W-:Y:S01]  /*2c170*/  ISETP.GE.AND P0, PT, R252, UR4, PT ;  /* 0x00000004fc007c0c */ /* 0x000fe2000bf06270 */
[----:B------:R-:W-:Y:S02]  /*2c180*/  ULDC UR4, c[0x0][0x228] ;  /* 0x00008a0000047ab9 */ /* 0x000fe40000000800 */
[----:B------:R-:W3:Y:S01]  /*2c190*/  LDL.LU R252, [R1+0x4] ;  /* 0x0000040001fc7983 */ /* 0x000ee20000300800 */
[----:B------:R-:W-:Y:S01]  /*2c1a0*/  ISETP.LT.AND P1, PT, R11, UR4, !P0 ;  /* 0x000000040b007c0c */ /* 0x000fe2000c721270 */
[----:B------:R-:W-:Y:S02]  /*2c1b0*/  ULDC UR4, c[0x0][0x248] ;  /* 0x0000920000047ab9 */ /* 0x000fe40000000800 */
[----:B------:R-:W-:Y:S01]  /*2c1c0*/  VIADD R0, R0, UR4 ;  /* 0x0000000400007c36 */ /* 0x000fe20008000000 */
[----:B------:R-:W-:Y:S02]  /*2c1d0*/  ULDC UR4, c[0x0][0x228] ;  /* 0x00008a0000047ab9 */ /* 0x000fe40000000800 */
[----:B------:R-:W-:Y:S01]  /*2c1e0*/  ISETP.LT.AND P0, PT, R12, UR4, !P0 ;  /* 0x000000040c007c0c */ /* 0x000fe2000c701270 */
[----:B0-----:R-:W-:Y:S01]  /*2c1f0*/  IMAD.WIDE R14, R0, 0x2, R2 ;  /* 0x00000002000e7825 */ /* 0x001fe200078e0202 */
[----:B------:R-:W-:-:S05]  /*2c200*/  ULDC UR4, c[0x0][0x22c] ;  /* 0x00008b0000047ab9 */ /* 0x000fca0000000800 */
[----:B---3--:R0:W-:Y:S01]  /*2c210*/  @P1 STG.E.U16 desc[UR18][R14.64], R252 ;  /* 0x000000fc0e001986 */ /* 0x0081e2000c101512 */
[----:B------:R-:W-:Y:S01]  /*2c220*/  PRMT R248, R252, 0x7632, R248 ;  /* 0x00007632fcf87816 */ /* 0x000fe200000000f8 */
[----:B0-----:R-:W-:-:S04]  /*2c230*/  IMAD.WIDE R14, R0, 0x2, R8 ;  /* 0x00000002000e7825 */ /* 0x001fc800078e0208 */
[----:B------:R-:W-:Y:S01]  /*2c240*/  VIADD R252, R10, 0xb ;  /* 0x0000000b0afc7836 */ /* 0x000fe20000000000 */
[----:B------:R0:W-:Y:S04]  /*2c250*/  @P0 STG.E.U16 desc[UR18][R14.64], R248 ;  /* 0x000000f80e000986 */ /* 0x0001e8000c101512 */
[----:B------:R-:W-:Y:S01]  /*2c260*/  ISETP.GE.AND P0, PT, R252, UR4, PT ;  /* 0x00000004fc007c0c */ /* 0x000fe2000bf06270 */
[----:B------:R-:W-:-:S03]  /*2c270*/  ULDC UR4, c[0x0][0x228] ;  /* 0x00008a0000047ab9 */ /* 0x000fc60000000800 */
[----:B------:R-:W-:Y:S01]  /*2c280*/  ISETP.LT.AND P1, PT, R11, UR4, !P0 ;  /* 0x000000040b007c0c */ /* 0x000fe2000c721270 */
[----:B------:R-:W-:Y:S02]  /*2c290*/  ULDC UR4, c[0x0][0x248] ;  /* 0x0000920000047ab9 */ /* 0x000fe40000000800 */
[----:B------:R-:W-:Y:S01]  /*2c2a0*/  VIADD R0, R0, UR4 ;  /* 0x0000000400007c36 */ /* 0x000fe20008000000 */
[----:B------:R-:W-:Y:S02]  /*2c2b0*/  ULDC UR4, c[0x0][0x228] ;  /* 0x00008a0000047ab9 */ /* 0x000fe40000000800 */
[----:B------:R-:W-:Y:S01]  /*2c2c0*/  ISETP.LT.AND P0, PT, R12, UR4, !P0 ;  /* 0x000000040c007c0c */ /* 0x000fe2000c701270 */
[----:B0-----:R-:W-:Y:S01]  /*2c2d0*/  IMAD.WIDE R14, R0, 0x2, R2 ;  /* 0x00000002000e7825 */ /* 0x001fe200078e0202 */
[----:B------:R-:W-:-:S05]  /*2c2e0*/  ULDC UR4, c[0x0][0x22c] ;  /* 0x00008b0000047ab9 */ /* 0x000fca0000000800 */
[----:B--2---:R0:W-:Y:S02]  /*2c2f0*/  @P1 STG.E.U16 desc[UR18][R14.64], R249 ;  /* 0x000000f90e001986 */ /* 0x0041e4000c101512 */
[----:B0-----:R-:W-:Y:S01]  /*2c300*/  PRMT R249, R249, 0x7632, R249 ;  /* 0x00007632f9f97816 */ /* 0x001fe200000000f9 */
[----:B------:R-:W-:-:S05]  /*2c310*/  IMAD.WIDE R14, R0, 0x2, R8 ;  /* 0x00000002000e7825 */ /* 0x000fca00078e0208 */
[----:B------:R0:W-:Y:S04]  /*2c320*/  @P0 STG.E.U16 desc[UR18][R14.64], R249 ;  /* 0x000000f90e000986 */ /* 0x0001e8000c101512 */
[----:B0-----:R-:W2:Y:S01]  /*2c330*/  LDL.LU R249, [R1+0x8] ;  /* 0x0000080001f97983 */ /* 0x001ea20000300800 */
[----:B------:R-:W-:-:S05]  /*2c340*/  VIADD R248, R10, 0xc ;  /* 0x0000000c0af87836 */ /* 0x000fca0000000000 */
        /* <DEDUP_REMOVED lines=10> */
[----:B--2---:R0:W-:Y:S01]  /*2c3f0*/  @P1 STG.E.U16 desc[UR18][R14.64], R249 ;  /* 0x000000f90e001986 */ /* 0x0041e2000c101512 */
[----:B------:R-:W-:Y:S01]  /*2c400*/  PRMT R252, R249, 0x7632, R252 ;  /* 0x00007632f9fc7816 */ /* 0x000fe200000000fc */
[----:B0-----:R-:W-:-:S05]  /*2c410*/  IMAD.WIDE R14, R0, 0x2, R8 ;  /* 0x00000002000e7825 */ /* 0x001fca00078e0208 */
[----:B------:R0:W-:Y:S04]  /*2c420*/  @P0 STG.E.U16 desc[UR18][R14.64], R252 ;  /* 0x000000fc0e000986 */ /* 0x0001e8000c101512 */
[----:B0-----:R-:W2:Y:S01]  /*2c430*/  LDL.LU R252, [R1+0xc] ;  /* 0x00000c0001fc7983 */ /* 0x001ea20000300800 */
        /* <DEDUP_REMOVED lines=8> */
[----:B----4-:R-:W-:Y:S01]  /*2c4c0*/  PRMT R248, R250, 0x7632, R248 ;  /* 0x00007632faf87816 */ /* 0x010fe200000000f8 */
[----:B------:R-:W-:Y:S02]  /*2c4d0*/  ULDC UR4, c[0x0][0x22c] ;  /* 0x00008b0000047ab9 */ /* 0x000fe40000000800 */
[----:B------:R-:W-:-:S02]  /*2c4e0*/  VIADD R0, R10, 0xe ;  /* 0x0000000e0a007836 */ /* 0x000fc40000000000 */
[----:B------:R0:W-:Y:S02]  /*2c4f0*/  @P1 STG.E.U16 desc[UR18][R14.64], R250 ;  /* 0x000000fa0e001986 */ /* 0x0001e4000c101512 */
[----:B0-----:R-:W-:-:S05]  /*2c500*/  IMAD.WIDE R14, R249, 0x2, R8 ;  /* 0x00000002f90e7825 */ /* 0x001fca00078e0208 */
[----:B------:R0:W-:Y:S01]  /*2c510*/  @P0 STG.E.U16 desc[UR18][R14.64], R248 ;  /* 0x000000f80e000986 */ /* 0x0001e2000c101512 */
        /* <DEDUP_REMOVED lines=8> */
[----:B------:R-:W-:-:S03]  /*2c5a0*/  ULDC UR4, c[0x0][0x22c] ;  /* 0x00008b0000047ab9 */ /* 0x000fc60000000800 */
[----:B------:R-:W-:Y:S02]  /*2c5b0*/  VIADD R0, R10, 0xf ;  /* 0x0000000f0a007836 */ /* 0x000fe40000000000 */
[----:B--2---:R0:W-:Y:S01]  /*2c5c0*/  @P1 STG.E.U16 desc[UR18][R14.64], R252 ;  /* 0x000000fc0e001986 */ /* 0x0041e2000c101512 */
[----:B------:R-:W-:Y:S01]  /*2c5d0*/  PRMT R248, R252, 0x7632, R248 ;  /* 0x00007632fcf87816 */ /* 0x000fe200000000f8 */
        /* <DEDUP_REMOVED lines=11> */
[----:B------:R-:W-:Y:S02]  /*2c690*/  IMAD.WIDE R248, R250, 0x2, R8 ;  /* 0x00000002faf87825 */ /* 0x000fe400078e0208 */
[----:B------:R0:W-:Y:S02]  /*2c6a0*/  @P1 STG.E.U16 desc[UR18][R14.64], R251 ;  /* 0x000000fb0e001986 */ /* 0x0001e4000c101512 */
[----:B------:R-:W-:Y:S01]  /*2c6b0*/  VIADD R0, R10, 0x10 ;  /* 0x000000100a007836 */ /* 0x000fe20000000000 */
[----:B0-----:R-:W-:-:S05]  /*2c6c0*/  PRMT R15, R251, 0x7632, R15 ;  /* 0x00007632fb0f7816 */ /* 0x001fca000000000f */
        /* <DEDUP_REMOVED lines=62> */
[----:B------:R-:W-:Y:S01]  /*2cab0*/  ULDC UR4, c[0x0][0x228] ;  /* 0x00008a0000047ab9 */ /* 0x000fe20000000800 */
[----:B------:R-:W-:Y:S01]  /*2cac0*/  VIADD R0, R10, 0x15 ;  /* 0x000000150a007836 */ /* 0x000fe20000000000 */
[----:B------:R-:W-:Y:S01]  /*2cad0*/  ISETP.LT.AND P1, PT, R12, UR4, !P0 ;  /* 0x000000040c007c0c */ /* 0x000fe2000c721270 */
[C---:B------:R-:W-:Y:S01]  /*2cae0*/  IMAD.WIDE R104, R251.reuse, 0x2, R2 ;  /* 0x00000002fb687825 */ /* 0x040fe200078e0202 */
[----:B------:R-:W-:Y:S02]  /*2caf0*/  ULDC UR4, c[0x0][0x22c] ;  /* 0x00008b0000047ab9 */ /* 0x000fe40000000800 */
[----:B------:R-:W-:Y:S01]  /*2cb00*/  ISETP.GE.AND P0, PT, R0, UR4, PT ;  /* 0x0000000400007c0c */ /* 0x000fe2000bf06270 */
[----:B------:R-:W-:Y:S01]  /*2cb10*/  ULDC UR4, c[0x0][0x228] ;  /* 0x00008a0000047ab9 */ /* 0x000fe20000000800 */
[----:B0-----:R-:W-:Y:S01]  /*2cb20*/  IMAD.WIDE R14, R251, 0x2, R8 ;  /* 0x00000002fb0e7825 */ /* 0x001fe200078e0208 */
[----:B------:R0:W-:Y:S01]  /*2cb30*/  @P2 STG.E.U16 desc[UR18][R104.64], R246 ;  /* 0x000000f668002986 */ /* 0x0001e2000c101512 */
[----:B------:R-:W-:Y:S01]  /*2cb40*/  ISETP.LT.AND P2, PT, R11, UR4, !P0 ;  /* 0x000000040b007c0c */ /* 0x000fe2000c741270 */
[----:B------:R-:W-:-:S02]  /*2cb50*/  ULDC UR4, c[0x0][0x248] ;  /* 0x0000920000047ab9 */ /* 0x000fc40000000800 */
[----:B------:R-:W-:Y:S01]  /*2cb60*/  VIADD R251, R251, UR4 ;  /* 0x00000004fbfb7c36 */ /* 0x000fe20008000000 */
[----:B------:R-:W-:Y:S01]  /*2cb70*/  ULDC UR4, c[0x0][0x228] ;  /* 0x00008a0000047ab9 */ /* 0x000fe20000000800 */
[----:B------:R-:W-:Y:S01]  /*2cb80*/  VIADD R0, R10, 0x16 ;  /* 0x000000160a007836 */ /* 0x000fe20000000000 */
[----:B0-----:R-:W-:-:S05]  /*2cb90*/  PRMT R105, R246, 0x7632, R105 ;  /* 0x00007632f6697816 */ /* 0x001fca0000000069 */
[----:B------:R0:W-:Y:S01]  /*2cba0*/  @P1 STG.E.U16 desc[UR18][R14.64], R105 ;  /* 0x000000690e001986 */ /* 0x0001e2000c101512 */
[----:B------:R-:W-:Y:S01]  /*2cbb0*/  ISETP.LT.AND P1, PT, R12, UR4, !P0 ;  /* 0x000000040c007c0c */ /* 0x000fe2000c721270 */
[----:B------:R-:W-:Y:S02]  /*2cbc0*/  ULDC UR4, c[0x0][0x22c] ;  /* 0x00008b0000047ab9 */ /* 0x000fe40000000800 */
[----:B------:R-:W-:Y:S01]  /*2cbd0*/  ISETP.GE.AND P0, PT, R0, UR4, PT ;  /* 0x0000000400007c0c */ /* 0x000fe2000bf06270 */
[----:B------:R-:W-:Y:S01]  /*2cbe0*/  ULDC UR4, c[0x0][0x228] ;  /* 0x00008a0000047ab9 */ /* 0x000fe20000000800 */
[----:B------:R-:W-:Y:S02]  /*2cbf0*/  IMAD.WIDE R244, R251, 0x2, R2 ;  /* 0x00000002fbf47825 */ /* 0x000fe400078e0202 */
[----:B------:R-:W-:Y:S01]  /*2cc00*/  ISETP.LT.AND P3, PT, R11, UR4, !P0 ;  /* 0x000000040b007c0c */ /* 0x000fe2000c761270 */
[----:B------:R-:W-:Y:S01]  /*2cc10*/  ULDC UR4, c[0x0][0x248] ;  /* 0x0000920000047ab9 */ /* 0x000fe20000000800 */
[----:B------:R-:W-:Y:S01]  /*2cc20*/  VIADD R0, R10, 0x17 ;  /* 0x000000170a007836 */ /* 0x000fe20000000000 */
[----:B0-----:R-:W-:Y:S01]  /*2cc30*/  PRMT R15, R106, 0x7632, R15 ;  /* 0x000076326a0f7816 */ /* 0x001fe2000000000f */
[C---:B------:R-:W-:Y:S01]  /*2cc40*/  IMAD.WIDE R104, R251.reuse, 0x2, R8 ;  /* 0x00000002fb687825 */ /* 0x040fe200078e0208 */
[----:B------:R-:W-:Y:S03]  /*2cc50*/  @P2 STG.E.U16 desc[UR18][R244.64], R106 ;  /* 0x0000006af4002986 */ /* 0x000fe6000c101512 */
[----:B------:R-:W-:Y:S01]  /*2cc60*/  VIADD R251, R251, UR4 ;  /* 0x00000004fbfb7c36 */ /* 0x000fe20008000000 */
[----:B------:R-:W-:Y:S01]  /*2cc70*/  ULDC UR4, c[0x0][0x22c] ;  /* 0x00008b0000047ab9 */ /* 0x000fe20000000800 */
[----:B------:R0:W-:Y:S01]  /*2cc80*/  @P1 STG.E.U16 desc[UR18][R104.64], R15 ;  /* 0x0000000f68001986 */ /* 0x0001e2000c101512 */
[----:B------:R-:W-:Y:S01]  /*2cc90*/  ISETP.GE.AND P1, PT, R0, UR4, PT ;  /* 0x0000000400007c0c */ /* 0x000fe2000bf26270 */
[----:B------:R-:W-:Y:S01]  /*2cca0*/  VIADD R0, R10, 0x18 ;  /* 0x000000180a007836 */ /* 0x000fe20000000000 */
[----:B------:R-:W-:Y:S01]  /*2ccb0*/  ISETP.LT.AND P2, PT, R12, UR6, !P0 ;  /* 0x000000060c007c0c */ /* 0x000fe2000c741270 */
[----:B------:R-:W-:Y:S01]  /*2ccc0*/  ULDC UR6, c[0x0][0x22c] ;  /* 0x00008b0000067ab9 */ /* 0x000fe20000000800 */
[----:B------:R-:W-:-:S02]  /*2ccd0*/  ULDC UR4, c[0x0][0x228] ;  /* 0x00008a0000047ab9 */ /* 0x000fc40000000800 */
[----:B------:R-:W-:Y:S01]  /*2cce0*/  ISETP.GE.AND P0, PT, R0, UR6, PT ;  /* 0x0000000600007c0c */ /* 0x000fe2000bf06270 */
[----:B------:R-:W-:Y:S01]  /*2ccf0*/  ULDC UR6, c[0x0][0x228] ;  /* 0x00008a0000067ab9 */ /* 0x000fe20000000800 */
[----:B0-----:R-:W-:Y:S01]  /*2cd00*/  IMAD.WIDE R14, R251, 0x2, R2 ;  /* 0x00000002fb0e7825 */ /* 0x001fe200078e0202 */
[----:B------:R-:W-:Y:S01]  /*2cd10*/  ISETP.LT.AND P4, PT, R11, UR4, !P1 ;  /* 0x000000040b007c0c */ /* 0x000fe2000cf81270 */
[----:B------:R-:W-:Y:S01]  /*2cd20*/  ULDC UR4, c[0x0][0x248] ;  /* 0x0000920000047ab9 */ /* 0x000fe20000000800 */
[----:B------:R-:W-:Y:S01]  /*2cd30*/  PRMT R106, R247, 0x7632, R106 ;  /* 0x00007632f76a7816 */ /* 0x000fe2000000006a */
[C---:B------:R-:W-:Y:S01]  /*2cd40*/  IMAD.WIDE R104, R251.reuse, 0x2, R8 ;  /* 0x00000002fb687825 */ /* 0x040fe200078e0208 */
[----:B------:R0:W-:Y:S01]  /*2cd50*/  @P3 STG.E.U16 desc[UR18][R14.64], R247 ;  /* 0x000000f70e003986 */ /* 0x0001e2000c101512 */
[----:B------:R-:W-:Y:S01]  /*2cd60*/  ISETP.LT.AND P3, PT, R12, UR6, !P1 ;  /* 0x000000060c007c0c */ /* 0x000fe2000cf61270 */
[----:B------:R-:W-:Y:S01]  /*2cd70*/  ULDC UR6, c[0x0][0x22c] ;  /* 0x00008b0000067ab9 */ /* 0x000fe20000000800 */
[----:B------:R-:W-:Y:S01]  /*2cd80*/  VIADD R251, R251, UR4 ;  /* 0x00000004fbfb7c36 */ /* 0x000fe20008000000 */
[----:B------:R-:W-:Y:S01]  /*2cd90*/  ISETP.LT.AND P5, PT, R11, UR8, !P0 ;  /* 0x000000080b007c0c */ /* 0x000fe2000c7a1270 */
[----:B------:R2:W-:Y:S01]  /*2cda0*/  @P2 STG.E.U16 desc[UR18][R104.64], R106 ;  /* 0x0000006a68002986 */ /* 0x0005e2000c101512 */
[----:B------:R-:W-:Y:S01]  /*2cdb0*/  ULDC UR4, c[0x0][0x248] ;  /* 0x0000920000047ab9 */ /* 0x000fe20000000800 */
[----:B------:R-:W-:Y:S01]  /*2cdc0*/  IMAD.WIDE R244, R251, 0x2, R2 ;  /* 0x00000002fbf47825 */ /* 0x000fe200078e0202 */
[----:B------:R-:W-:Y:S01]  /*2cdd0*/  PRMT R246, R107, 0x7632, R246 ;  /* 0x000076326bf67816 */ /* 0x000fe200000000f6 */
[----:B------:R-:W-:-:S02]  /*2cde0*/  ULDC UR8, c[0x0][0x228] ;  /* 0x00008a0000087ab9 */ /* 0x000fc40000000800 */
[C---:B0-----:R-:W-:Y:S01]  /*2cdf0*/  VIADD R247, R251.reuse, UR4 ;  /* 0x00000004fbf77c36 */ /* 0x041fe20008000000 */
[----:B------:R-:W-:Y:S01]  /*2ce00*/  ULDC UR4, c[0x0][0x22c] ;  /* 0x00008b0000047ab9 */ /* 0x000fe20000000800 */
[----:B------:R-:W-:-:S04]  /*2ce10*/  IMAD.WIDE R14, R251, 0x2, R8 ;  /* 0x00000002fb0e7825 */ /* 0x000fc800078e0208 */
[C---:B--2---:R-:W-:Y:S02]  /*2ce20*/  VIADD R106, R10.reuse, 0x19 ;  /* 0x000000190a6a7836 */ /* 0x044fe40000000000 */
[----:B------:R-:W-:Y:S01]  /*2ce30*/  VIADD R0, R10, 0x1a ;  /* 0x0000001a0a007836 */ /* 0x000fe20000000000 */
[----:B------:R0:W-:Y:S01]  /*2ce40*/  @P4 STG.E.U16 desc[UR18][R244.64], R107 ;  /* 0x0000006bf4004986 */ /* 0x0001e2000c101512 */
[C---:B------:R-:W-:Y:S01]  /*2ce50*/  IMAD.WIDE R104, R247.reuse, 0x2, R2 ;  /* 0x00000002f7687825 */ /* 0x040fe200078e0202 */
[----:B------:R-:W-:Y:S01]  /*2ce60*/  ISETP.GE.AND P1, PT, R106, UR4, PT ;  /* 0x000000046a007c0c */ /* 0x000fe2000bf26270 */
[----:B------:R-:W-:Y:S01]  /*2ce70*/  ULDC UR4, c[0x0][0x228] ;  /* 0x00008a0000047ab9 */ /* 0x000fe20000000800 */
[----:B------:R2:W-:Y:S01]  /*2ce80*/  @P3 STG.E.U16 desc[UR18][R14.64], R246 ;  /* 0x000000f60e003986 */ /* 0x0005e2000c101512 */
[----:B------:R-:W-:Y:S01]  /*2ce90*/  ISETP.LT.AND P3, PT, R12, UR4, !P0 ;  /* 0x000000040c007c0c */ /* 0x000fe2000c761270 */
[----:B------:R-:W-:Y:S01]  /*2cea0*/  ULDC UR4, c[0x0][0x248] ;  /* 0x0000920000047ab9 */ /* 0x000fe20000000800 */
[----:B------:R-:W-:Y:S01]  /*2ceb0*/  ISETP.GE.AND P2, PT, R0, UR6, PT ;  /* 0x0000000600007c0c */ /* 0x000fe2000bf46270 */
[C---:B------:R-:W-:Y:S01]  /*2cec0*/  VIADD R106, R10.reuse, 0x1b ;  /* 0x0000001b0a6a7836 */ /* 0x040fe20000000000 */
[----:B------:R-:W-:Y:S01]  /*2ced0*/  ULDC UR6, c[0x0][0x228] ;  /* 0x00008a0000067ab9 */ /* 0x000fe20000000800 */
[----:B------:R-:W-:Y:S01]  /*2cee0*/  VIADD R0, R10, 0x1c ;  /* 0x0000001c0a007836 */ /* 0x000fe20000000000 */
[----:B------:R3:W-:Y:S01]  /*2cef0*/  @P5 STG.E.U16 desc[UR18][R104.64], R100 ;  /* 0x0000006468005986 */ /* 0x0007e2000c101512 */
[----:B0-----:R-:W-:Y:S01]  /*2cf00*/  VIADD R107, R247, UR4 ;  /* 0x00000004f76b7c36 */ /* 0x001fe20008000000 */
[----:B------:R-:W-:Y:S01]  /*2cf10*/  ISETP.LT.AND P5, PT, R11, UR6, !P1 ;  /* 0x000000060b007c0c */ /* 0x000fe2000cfa1270 */
[----:B------:R-:W-:Y:S01]  /*2cf20*/  ULDC UR4, c[0x0][0x22c] ;  /* 0x00008b0000047ab9 */ /* 0x000fe20000000800 */
[----:B------:R-:W-:Y:S01]  /*2cf30*/  ULDC UR6, c[0x0][0x22c] ;  /* 0x00008b0000067ab9 */ /* 0x000fe20000000800 */
[----:B------:R-:W-:Y:S01]  /*2cf40*/  ISETP.GE.AND P0, PT, R106, UR4, PT ;  /* 0x000000046a007c0c */ /* 0x000fe2000bf06270 */
[----:B------:R-:W-:Y:S01]  /*2cf50*/  ULDC UR4, c[0x0][0x228] ;  /* 0x00008a0000047ab9 */ /* 0x000fe20000000800 */
[----:B------:R-:W-:Y:S01]  /*2cf60*/  ISETP.GE.AND P4, PT, R0, UR6, PT ;  /* 0x0000000600007c0c */ /* 0x000fe2000bf86270 */
[----:B------:R-:W-:Y:S01]  /*2cf70*/  ULDC UR6, c[0x0][0x228] ;  /* 0x00008a0000067ab9 */ /* 0x000fe20000000800 */
[----:B------:R-:W-:Y:S01]  /*2cf80*/  ISETP.LT.AND P1, PT, R12, UR4, !P1 ;  /* 0x000000040c007c0c */ /* 0x000fe2000cf21270 */
[----:B--2---:R-:W-:Y:S01]  /*2cf90*/  IMAD.WIDE R14, R247, 0x2, R8 ;  /* 0x00000002f70e7825 */ /* 0x004fe200078e0208 */
[----:B------:R-:W-:Y:S01]  /*2cfa0*/  ISETP.LT.AND P6, PT, R11, UR6, !P2 ;  /* 0x000000060b007c0c */ /* 0x000fe2000d7c1270 */
[----:B------:R-:W-:Y:S01]  /*2cfb0*/  ULDC UR4, c[0x0][0x248] ;  /* 0x0000920000047ab9 */ /* 0x000fe20000000800 */
[----:B------:R-:W-:Y:S01]  /*2cfc0*/  PRMT R244, R100, 0x7632, R244 ;  /* 0x0000763264f47816 */ /* 0x000fe200000000f4 */
[----:B---3--:R-:W-:Y:S01]  /*2cfd0*/  IMAD.WIDE R104, R107, 0x2, R2 ;  /* 0x000000026b687825 */ /* 0x008fe200078e0202 */
[----:B------:R-:W-:Y:S01]  /*2cfe0*/  PRMT R106, R96, 0x7632, R106 ;  /* 0x00007632606a7816 */ /* 0x000fe2000000006a */
[----:B------:R-:W-:-:S02]  /*2cff0*/  ULDC UR6, c[0x0][0x22c] ;  /* 0x00008b0000067ab9 */ /* 0x000fc40000000800 */
[C---:B------:R-:W-:Y:S01]  /*2d000*/  VIADD R245, R107.reuse, UR4 ;  /* 0x000000046bf57c36 */ /* 0x040fe20008000000 */
[----:B------:R0:W-:Y:S01]  /*2d010*/  @P3 STG.E.U16 desc[UR18][R14.64], R244 ;  /* 0x000000f40e003986 */ /* 0x0001e2000c101512 */
[C---:B------:R-:W-:Y:S01]  /*2d020*/  VIADD R0, R10.reuse, 0x1e ;  /* 0x0000001e0a007836 */ /* 0x040fe20000000000 */
[----:B------:R-:W-:Y:S02]  /*2d030*/  ULDC UR4, c[0x0][0x22c] ;  /* 0x00008b0000047ab9 */ /* 0x000fe40000000800 */
[----:B------:R2:W-:Y:S01]  /*2d040*/  @P5 STG.E.U16 desc[UR18][R104.64], R96 ;  /* 0x0000006068005986 */ /* 0x0005e2000c101512 */
[----:B------:R-:W-:Y:S01]  /*2d050*/  VIADD R100, R10, 0x1d ;  /* 0x0000001d0a647836 */ /* 0x000fe20000000000 */
[----:B------:R-:W-:Y:S01]  /*2d060*/  ISETP.LT.AND P2, PT, R12, UR8, !P2 ;  /* 0x000000080c007c0c */ /* 0x000fe2000d741270 */
[----:B------:R-:W-:Y:S01]  /*2d070*/  ULDC UR8, c[0x0][0x228] ;  /* 0x00008a0000087ab9 */ /* 0x000fe20000000800 */
[----:B0-----:R-:W-:-:S04]  /*2d080*/  IMAD.WIDE R14, R107, 0x2, R8 ;  /* 0x000000026b0e7825 */ /* 0x001fc800078e0208 */
[----:B--2---:R-:W-:Y:S01]  /*2d090*/  IMAD.WIDE R104, R245, 0x2, R2 ;  /* 0x00000002f5687825 */ /* 0x004fe200078e0202 */
[----:B------:R0:W-:Y:S01]  /*2d0a0*/  @P1 STG.E.U16 desc[UR18][R14.64], R106 ;  /* 0x0000006a0e001986 */ /* 0x0001e2000c101512 */
[----:B------:R-:W-:Y:S01]  /*2d0b0*/  ISETP.GE.AND P3, PT, R0, UR6, PT ;  /* 0x0000000600007c0c */ /* 0x000fe2000bf66270 */
[----:B------:R-:W-:Y:S02]  /*2d0c0*/  ULDC UR6, c[0x0][0x22c] ;  /* 0x00008b0000067ab9 */ /* 0x000fe40000000800 */
[----:B------:R2:W-:Y:S01]  /*2d0d0*/  @P6 STG.E.U16 desc[UR18][R104.64], R101 ;  /* 0x0000006568006986 */ /* 0x0005e2000c101512 */
[----:B------:R-:W-:Y:S01]  /*2d0e0*/  ISETP.LT.AND P6, PT, R11, UR10, !P0 ;  /* 0x0000000a0b007c0c */ /* 0x000fe2000c7c1270 */
[----:B------:R-:W-:Y:S01]  /*2d0f0*/  VIADD R0, R10, 0x1f ;  /* 0x0000001f0a007836 */ /* 0x000fe20000000000 */
[----:B------:R-:W-:Y:S01]  /*2d100*/  ISETP.GE.AND P5, PT, R100, UR4, PT ;  /* 0x0000000464007c0c */ /* 0x000fe2000bfa6270 */
[----:B------:R-:W-:Y:S01]  /*2d110*/  ULDC UR4, c[0x0][0x248] ;  /* 0x0000920000047ab9 */ /* 0x000fe20000000800 */
[----:B------:R-:W-:Y:S01]  /*2d120*/  ISETP.LT.AND P0, PT, R12, UR12, !P0 ;  /* 0x0000000c0c007c0c */ /* 0x000fe2000c701270 */
[C---:B------:R-:W-:Y:S01]  /*2d130*/  VIADD R107, R245.reuse, UR4 ;  /* 0x00000004f56b7c36 */ /* 0x040fe20008000000 */
[----:B------:R-:W-:Y:S01]  /*2d140*/  ISETP.GE.AND P1, PT, R0, UR6, PT ;  /* 0x0000000600007c0c */ /* 0x000fe2000bf26270 */
[----:B0-----:R-:W-:Y:S01]  /*2d150*/  IMAD.WIDE R14, R245, 0x2, R8 ;  /* 0x00000002f50e7825 */ /* 0x001fe200078e0208 */
[----:B------:R-:W-:Y:S01]  /*2d160*/  PRMT R0, R101, 0x7632, R0 ;  /* 0x0000763265007816 */ /* 0x000fe20000000000 */
[----:B------:R-:W-:Y:S01]  /*2d170*/  ULDC UR4, c[0x0][0x22c] ;  /* 0x00008b0000047ab9 */ /* 0x000fe20000000800 */
[----:B------:R-:W-:Y:S01]  /*2d180*/  PRMT R96, R97, 0x7632, R96 ;  /* 0x0000763261607816 */ /* 0x000fe20000000060 */
[----:B--2---:R-:W-:Y:S01]  /*2d190*/  IMAD.WIDE R100, R107, 0x2, R2 ;  /* 0x000000026b647825 */ /* 0x004fe200078e0202 */
[----:B------:R-:W-:Y:S01]  /*2d1a0*/  ULDC UR10, c[0x0][0x228] ;  /* 0x00008a00000a7ab9 */ /* 0x000fe20000000800 */
[----:B------:R-:W-:-:S02]  /*2d1b0*/  ULDC UR12, c[0x0][0x228] ;  /* 0x00008a00000c7ab9 */ /* 0x000fc40000000800 */
[----:B------:R-:W-:Y:S01]  /*2d1c0*/  IMAD.WIDE R104, R107, 0x2, R8 ;  /* 0x000000026b687825 */ /* 0x000fe200078e0208 */
[----:B------:R0:W-:Y:S01]  /*2d1d0*/  @P2 STG.E.U16 desc[UR18][R14.64], R0 ;  /* 0x000000000e002986 */ /* 0x0001e2000c101512 */
[----:B------:R-:W-:Y:S02]  /*2d1e0*/  ULDC UR6, c[0x0][0x248] ;  /* 0x0000920000067ab9 */ /* 0x000fe40000000800 */
[----:B------:R-:W-:Y:S01]  /*2d1f0*/  VIADD R106, R10, 0x20 ;  /* 0x000000200a6a7836 */ /* 0x000fe20000000000 */
[----:B------:R-:W-:Y:S04]  /*2d200*/  @P6 STG.E.U16 desc[UR18][R100.64], R97 ;  /* 0x0000006164006986 */ /* 0x000fe8000c101512 */
[----:B------:R2:W-:Y:S01]  /*2d210*/  @P0 STG.E.U16 desc[UR18][R104.64], R96 ;  /* 0x0000006068000986 */ /* 0x0005e2000c101512 */
[----:B------:R-:W-:Y:S01]  /*2d220*/  ISETP.GE.AND P2, PT, R106, UR4, PT ;  /* 0x000000046a007c0c */ /* 0x000fe2000bf46270 */
[----:B------:R-:W-:Y:S01]  /*2d230*/  ULDC UR4, c[0x0][0x248] ;  /* 0x0000920000047ab9 */ /* 0x000fe20000000800 */
[----:B------:R-:W-:Y:S01]  /*2d240*/  ISETP.LT.AND P0, PT, R11, UR8, !P4 ;  /* 0x000000080b007c0c */ /* 0x000fe2000e701270 */
[----:B------:R-:W-:Y:S01]  /*2d250*/  VIADD R107, R107, UR4 ;  /* 0x000000046b6b7c36 */ /* 0x000fe20008000000 */
[----:B------:R-:W-:Y:S01]  /*2d260*/  ISETP.LT.AND P4, PT, R12, UR10, !P4 ;  /* 0x0000000a0c007c0c */ /* 0x000fe2000e781270 */
[----:B0-----:R-:W-:Y:S01]  /*2d270*/  VIADD R0, R10, 0x21 ;  /* 0x000000210a007836 */ /* 0x001fe20000000000 */
[----:B------:R-:W-:Y:S01]  /*2d280*/  ISETP.LT.AND P6, PT, R11, UR12, !P5 ;  /* 0x0000000c0b007c0c */ /* 0x000fe2000efc1270 */
[C---:B------:R-:W-:Y:S01]  /*2d290*/  VIADD R245, R107.reuse, UR6 ;  /* 0x000000066bf57c36 */ /* 0x040fe20008000000 */
[----:B------:R-:W-:Y:S01]  /*2d2a0*/  ISETP.LT.AND P5, PT, R12, UR14, !P5 ;  /* 0x0000000e0c007c0c */ /* 0x000fe2000efa1270 */
[C---:B------:R-:W-:Y:S01]  /*2d2b0*/  IMAD.WIDE R14, R107.reuse, 0x2, R2 ;  /* 0x000000026b0e7825 */ /* 0x040fe200078e0202 */
[----:B------:R-:W-:Y:S01]  /*2d2c0*/  PRMT R106, R102, 0x7632, R106 ;  /* 0x00007632666a7816 */ /* 0x000fe2000000006a */
[----:B------:R-:W-:Y:S01]  /*2d2d0*/  ULDC UR4, c[0x0][0x22c] ;  /* 0x00008b0000047ab9 */ /* 0x000fe20000000800 */
[----:B------:R-:W-:Y:S01]  /*2d2e0*/  ULDC UR8, c[0x0][0x228] ;  /* 0x00008a0000087ab9 */ /* 0x000fe20000000800 */
[----:B--2---:R-:W-:Y:S01]  /*2d2f0*/  IMAD.WIDE R96, R107, 0x2, R8 ;  /* 0x000000026b607825 */ /* 0x004fe200078e0208 */
[----:B------:R-:W-:Y:S01]  /*2d300*/  ULDC UR10, c[0x0][0x228] ;  /* 0x00008a00000a7ab9 */ /* 0x000fe20000000800 */
[----:B------:R-:W-:Y:S01]  /*2d310*/  @P0 STG.E.U16 desc[UR18][R14.64], R102 ;  /* 0x000000660e000986 */ /* 0x000fe2000c101512 */
[----:B------:R-:W-:Y:S01]  /*2d320*/  ULDC UR12, c[0x0][0x228] ;  /* 0x00008a00000c7ab9 */ /* 0x000fe20000000800 */
[C---:B------:R-:W-:Y:S01]  /*2d330*/  IMAD.WIDE R100, R245.reuse, 0x2, R2 ;  /* 0x00000002f5647825 */ /* 0x040fe200078e0202 */
[----:B------:R-:W-:Y:S01]  /*2d340*/  ISETP.GE.AND P0, PT, R0, UR4, PT ;  /* 0x0000000400007c0c */ /* 0x000fe2000bf06270 */
[----:B------:R0:W-:Y:S01]  /*2d350*/  @P4 STG.E.U16 desc[UR18][R96.64], R106 ;  /* 0x0000006a60004986 */ /* 0x0001e2000c101512 */
[----:B------:R-:W-:Y:S01]  /*2d360*/  PRMT R107, R98, 0x7632, R107 ;  /* 0x00007632626b7816 */ /* 0x000fe2000000006b */
[----:B------:R-:W-:Y:S01]  /*2d370*/  IMAD.WIDE R104, R245, 0x2, R8 ;  /* 0x00000002f5687825 */ /* 0x000fe200078e0208 */
[----:B------:R-:W-:Y:S01]  /*2d380*/  ULDC UR4, c[0x0][0x248] ;  /* 0x0000920000047ab9 */ /* 0x000fe20000000800 */
[C---:B------:R-:W-:Y:S01]  /*2d390*/  ISETP.LT.AND P4, PT, R11.reuse, UR8, !P3 ;  /* 0x000000080b007c0c */ /* 0x040fe2000df81270 */
[----:B------:R2:W-:Y:S01]  /*2d3a0*/  @P6 STG.E.U16 desc[UR18][R100.64], R98 ;  /* 0x0000006264006986 */ /* 0x0005e2000c101512 */
[----:B------:R-:W-:Y:S01]  /*2d3b0*/  ISETP.LT.AND P3, PT, R12, UR10, !P3 ;  /* 0x0000000a0c007c0c */ /* 0x000fe2000df61270 */
[----:B------:R-:W-:Y:S01]  /*2d3c0*/  VIADD R0, R10, 0x22 ;  /* 0x000000220a007836 */ /* 0x000fe20000000000 */
[----:B------:R-:W-:Y:S01]  /*2d3d0*/  ISETP.LT.AND P6, PT, R11, UR12, !P1 ;  /* 0x0000000c0b007c0c */ /* 0x000fe2000cfc1270 */
[----:B------:R3:W-:Y:S01]  /*2d3e0*/  @P5 STG.E.U16 desc[UR18][R104.64], R107 ;  /* 0x0000006b68005986 */ /* 0x0007e2000c101512 */
[----:B------:R-:W-:Y:S01]  /*2d3f0*/  ULDC UR6, c[0x0][0x22c] ;  /* 0x00008b0000067ab9 */ /* 0x000fe20000000800 */
[----:B------:R-:W-:Y:S01]  /*2d400*/  ULDC UR8, c[0x0][0x228] ;  /* 0x00008a0000087ab9 */ /* 0x000fe20000000800 */
[----:B0-----:R-:W-:Y:S01]  /*2d410*/  VIADD R97, R245, UR4 ;  /* 0x00000004f5617c36 */ /* 0x001fe20008000000 */
[----:B------:R-:W-:Y:S01]  /*2d420*/  ULDC UR4, c[0x0][0x248] ;  /* 0x0000920000047ab9 */ /* 0x000fe20000000800 */
[----:B------:R-:W-:Y:S01]  /*2d430*/  ISETP.GE.AND P5, PT, R0, UR6, PT ;  /* 0x0000000600007c0c */ /* 0x000fe2000bfa6270 */
[----:B------:R-:W-:Y:S01]  /*2d440*/  ULDC UR10, c[0x0][0x228] ;  /* 0x00008a00000a7ab9 */ /* 0x000fe20000000800 */
[----:B------:R-:W-:Y:S01]  /*2d450*/  IMAD.WIDE R14, R97, 0x2, R2 ;  /* 0x00000002610e7825 */ /* 0x000fe200078e0202 */
[----:B--2---:R-:W-:Y:S01]  /*2d460*/  PRMT R98, R103, 0x7632, R98 ;  /* 0x0000763267627816 */ /* 0x004fe20000000062 */
[----:B------:R-:W-:Y:S01]  /*2d470*/  ULDC UR12, c[0x0][0x228] ;  /* 0x00008a00000c7ab9 */ /* 0x000fe20000000800 */
[----:B------:R-:W-:Y:S01]  /*2d480*/  ISETP.LT.AND P1, PT, R12, UR8, !P1 ;  /* 0x000000080c007c0c */ /* 0x000fe2000cf21270 */
[----:B------:R-:W-:Y:S01]  /*2d490*/  ULDC UR14, c[0x0][0x228] ;  /* 0x00008a00000e7ab9 */ /* 0x000fe20000000800 */
[----:B---3--:R-:W-:-:S02]  /*2d4a0*/  VIADD R105, R97, UR4 ;  /* 0x0000000461697c36 */ /* 0x008fc40008000000 */
[----:B------:R-:W-:Y:S01]  /*2d4b0*/  VIADD R0, R10, 0x23 ;  /* 0x000000230a007836 */ /* 0x000fe20000000000 */
[----:B------:R0:W-:Y:S01]  /*2d4c0*/  @P4 STG.E.U16 desc[UR18][R14.64], R103 ;  /* 0x000000670e004986 */ /* 0x0001e2000c101512 */
[----:B------:R-:W-:Y:S01]  /*2d4d0*/  IMAD.WIDE R96, R97, 0x2, R8 ;  /* 0x0000000261607825 */ /* 0x000fe200078e0208 */
[----:B------:R-:W-:Y:S01]  /*2d4e0*/  ULDC UR4, c[0x0][0x22c] ;  /* 0x00008b0000047ab9 */ /* 0x000fe20000000800 */
[----:B------:R-:W-:Y:S01]  /*2d4f0*/  ULDC UR6, c[0x0][0x22c] ;  /* 0x00008b0000067ab9 */ /* 0x000fe20000000800 */
[----:B------:R-:W-:Y:S01]  /*2d500*/  ULDC UR8, c[0x0][0x228] ;  /* 0x00008a0000087ab9 */ /* 0x000fe20000000800 */
[----:B------:R-:W-:Y:S01]  /*2d510*/  IMAD.WIDE R100, R105, 0x2, R2 ;  /* 0x0000000269647825 */ /* 0x000fe200078e0202 */
[----:B------:R2:W-:Y:S01]  /*2d520*/  @P3 STG.E.U16 desc[UR18][R96.64], R98 ;  /* 0x0000006260003986 */ /* 0x0005e2000c101512 */
[----:B------:R-:W-:Y:S01]  /*2d530*/  ISETP.GE.AND P4, PT, R0, UR4, PT ;  /* 0x0000000400007c0c */ /* 0x000fe2000bf86270 */
[----:B------:R-:W-:Y:S02]  /*2d540*/  ULDC UR4, c[0x0][0x248] ;  /* 0x0000920000047ab9 */ /* 0x000fe40000000800 */
[----:B------:R3:W-:Y:S01]  /*2d550*/  @P6 STG.E.U16 desc[UR18][R100.64], R99 ;  /* 0x0000006364006986 */ /* 0x0007e2000c101512 */
[----:B------:R-:W-:Y:S01]  /*2d560*/  ISETP.LT.AND P6, PT, R11, UR10, !P2 ;  /* 0x0000000a0b007c0c */ /* 0x000fe2000d7c1270 */
[----:B------:R-:W-:Y:S01]  /*2d570*/  VIADD R0, R10, 0x24 ;  /* 0x000000240a007836 */ /* 0x000fe20000000000 */
[----:B------:R-:W-:Y:S01]  /*2d580*/  ISETP.LT.AND P2, PT, R12, UR12, !P2 ;  /* 0x0000000c0c007c0c */ /* 0x000fe2000d741270 */
[C---:B0-----:R-:W-:Y:S01]  /*2d590*/  VIADD R103, R105.reuse, UR4 ;  /* 0x0000000469677c36 */ /* 0x041fe20008000000 */
[----:B------:R-:W-:Y:S01]  /*2d5a0*/  ULDC UR4, c[0x0][0x22c] ;  /* 0x00008b0000047ab9 */ /* 0x000fe20000000800 */
[----:B------:R-:W-:Y:S01]  /*2d5b0*/  IMAD.WIDE R14, R105, 0x2, R8 ;  /* 0x00000002690e7825 */ /* 0x000fe200078e0208 */
[----:B------:R-:W-:Y:S01]  /*2d5c0*/  ISETP.GE.AND P3, PT, R0, UR6, PT ;  /* 0x0000000600007c0c */ /* 0x000fe2000bf66270 */
[----:B------:R-:W-:Y:S01]  /*2d5d0*/  ULDC UR10, c[0x0][0x228] ;  /* 0x00008a00000a7ab9 */ /* 0x000fe20000000800 */
[----:B------:R-:W-:Y:S01]  /*2d5e0*/  PRMT R0, R99, 0x7632, R0 ;  /* 0x0000763263007816 */ /* 0x000fe20000000000 */
[C---:B--2---:R-:W-:Y:S01]  /*2d5f0*/  IMAD.WIDE R96, R103.reuse, 0x2, R2 ;  /* 0x0000000267607825 */ /* 0x044fe200078e0202 */
[----:B------:R-:W-:Y:S01]  /*2d600*/  ULDC UR12, c[0x0][0x228] ;  /* 0x00008a00000c7ab9 */ /* 0x000fe20000000800 */
[----:B---3--:R-:W-:Y:S01]  /*2d610*/  PRMT R100, R52, 0x7632, R100 ;  /* 0x0000763234647816 */ /* 0x008fe20000000064 */
[----:B------:R-:W-:Y:S01]  /*2d620*/  ULDC UR6, c[0x0][0x248] ;  /* 0x0000920000067ab9 */ /* 0x000fe20000000800 */
[----:B------:R-:W-:Y:S01]  /*2d630*/  IMAD.WIDE R98, R103, 0x2, R8 ;  /* 0x0000000267627825 */ /* 0x000fe200078e0208 */
[----:B------:R0:W-:Y:S03]  /*2d640*/  @P1 STG.E.U16 desc[UR18][R14.64], R0 ;  /* 0x000000000e001986 */ /* 0x0001e6000c101512 */
[----:B------:R-:W-:Y:S01]  /*2d650*/  VIADD R101, R10, 0x25 ;  /* 0x000000250a657836 */ /* 0x000fe20000000000 */
[----:B------:R2:W-:Y:S04]  /*2d660*/  @P6 STG.E.U16 desc[UR18][R96.64], R52 ;  /* 0x0000003460006986 */ /* 0x0005e8000c101512 */
        /* <DEDUP_REMOVED lines=9> */
[----:B--2---:R-:W-:Y:S01]  /*2d700*/  PRMT R52, R48, 0x7632, R52 ;  /* 0x0000763230347816 */ /* 0x004fe20000000034 */
[C---:B------:R-:W-:Y:S01]  /*2d710*/  IMAD.WIDE R14, R103.reuse, 0x2, R2 ;  /* 0x00000002670e7825 */ /* 0x040fe200078e0202 */
[----:B------:R-:W-:Y:S01]  /*2d720*/  ISETP.LT.AND P5, PT, R12, UR14, !P5 ;  /* 0x0000000e0c007c0c */ /* 0x000fe2000efa1270 */
[----:B------:R-:W-:Y:S01]  /*2d730*/  ULDC UR4, c[0x0][0x22c] ;  /* 0x00008b0000047ab9 */ /* 0x000fe20000000800 */
[----:B------:R-:W-:Y:S01]  /*2d740*/  ULDC UR8, c[0x0][0x228] ;  /* 0x00008a0000087ab9 */ /* 0x000fe20000000800 */
[----:B------:R-:W-:Y:S01]  /*2d750*/  IMAD.WIDE R96, R103, 0x2, R8 ;  /* 0x0000000267607825 */ /* 0x000fe200078e0208 */
[----:B------:R-:W-:Y:S01]  /*2d760*/  ULDC UR10, c[0x0][0x228] ;  /* 0x00008a00000a7ab9 */ /* 0x000fe20000000800 */
[----:B------:R0:W-:Y:S01]  /*2d770*/  @P2 STG.E.U16 desc[UR18][R14.64], R48 ;  /* 0x000000300e002986 */ /* 0x0001e2000c101512 */
[----:B------:R-:W-:Y:S01]  /*2d780*/  ULDC UR12, c[0x0][0x228] ;  /* 0x00008a00000c7ab9 */ /* 0x000fe20000000800 */
[----:B---3--:R-:W-:Y:S01]  /*2d790*/  IMAD.WIDE R98, R105, 0x2, R2 ;  /* 0x0000000269627825 */ /* 0x008fe200078e0202 */
[----:B------:R-:W-:Y:S01]  /*2d7a0*/  ISETP.GE.AND P2, PT, R0, UR4, PT ;  /* 0x0000000400007c0c */ /* 0x000fe2000bf46270 */
[----:B------:R-:W-:Y:S01]  /*2d7b0*/  @P0 STG.E.U16 desc[UR18][R96.64], R52 ;  /* 0x0000003460000986 */ /* 0x000fe2000c101512 */
[----:B------:R-:W-:Y:S01]  /*2d7c0*/  ULDC UR4, c[0x0][0x248] ;  /* 0x0000920000047ab9 */ /* 0x000fe20000000800 */
[----:B------:R-:W-:Y:S01]  /*2d7d0*/  ISETP.LT.AND P0, PT, R11, UR8, !P4 ;  /* 0x000000080b007c0c */ /* 0x000fe2000e701270 */
[C---:B------:R-:W-:Y:S01]  /*2d7e0*/  IMAD.WIDE R100, R105.reuse, 0x2, R8 ;  /* 0x0000000269647825 */ /* 0x040fe200078e0208 */
[----:B------:R2:W-:Y:S01]  /*2d7f0*/  @P6 STG.E.U16 desc[UR18][R98.64], R53 ;  /* 0x0000003562006986 */ /* 0x0005e2000c101512 */
[----:B------:R-:W-:Y:S01]  /*2d800*/  ISETP.LT.AND P4, PT, R12, UR10, !P4 ;  /* 0x0000000a0c007c0c */ /* 0x000fe2000e781270 */
[----:B------:R-:W-:Y:S01]  /*2d810*/  ULDC UR6, c[0x0][0x22c] ;  /* 0x00008b0000067ab9 */ /* 0x000fe20000000800 */
[----:B------:R-:W-:Y:S01]  /*2d820*/  VIADD R105, R105, UR4 ;  /* 0x0000000469697c36 */ /* 0x000fe20008000000 */
[----:B------:R-:W-:Y:S01]  /*2d830*/  ISETP.LT.AND P6, PT, R11, UR12, !P3 ;  /* 0x0000000c0b007c0c */ /* 0x000fe2000dfc1270 */
[----:B------:R-:W-:Y:S01]  /*2d840*/  ULDC UR4, c[0x0][0x248] ;  /* 0x0000920000047ab9 */ /* 0x000fe20000000800 */
[----:B------:R-:W-:Y:S01]  /*2d850*/  PRMT R102, R53, 0x7632, R102 ;  /* 0x0000763235667816 */ /* 0x000fe20000000066 */
[----:B------:R-:W-:Y:S01]  /*2d860*/  VIADD R0, R10, 0x27 ;  /* 0x000000270a007836 */ /* 0x000fe20000000000 */
[----:B0-----:R-:W-:Y:S01]  /*2d870*/  PRMT R48, R49, 0x7632, R48 ;  /* 0x0000763231307816 */ /* 0x001fe20000000030 */
[C---:B------:R-:W-:Y:S01]  /*2d880*/  IMAD.WIDE R14, R105.reuse, 0x2, R2 ;  /* 0x00000002690e7825 */ /* 0x040fe200078e0202 */
[----:B------:R-:W-:Y:S01]  /*2d890*/  ULDC UR8, c[0x0][0x228] ;  /* 0x00008a0000087ab9 */ /* 0x000fe20000000800 */
[----:B------:R-:W-:Y:S01]  /*2d8a0*/  ULDC UR10, c[0x0][0x228] ;  /* 0x00008a00000a7ab9 */ /* 0x000fe20000000800 */
[----:B------:R-:W-:Y:S01]  /*2d8b0*/  ULDC UR12, c[0x0][0x228] ;  /* 0x00008a00000c7ab9 */ /* 0x000fe20000000800 */
[C---:B--2---:R-:W-:Y:S01]  /*2d8c0*/  VIADD R99, R105.reuse, UR4 ;  /* 0x0000000469637c36 */ /* 0x044fe20008000000 */
[----:B------:R0:W-:Y:S01]  /*2d8d0*/  @P5 STG.E.U16 desc[UR18][R100.64], R102 ;  /* 0x0000006664005986 */ /* 0x0001e2000c101512 */
[----:B------:R-:W-:Y:S01]  /*2d8e0*/  IMAD.WIDE R52, R105, 0x2, R8 ;  /* 0x0000000269347825 */ /* 0x000fe200078e0208 */
[----:B------:R-:W-:Y:S01]  /*2d8f0*/  ISETP.GE.AND P5, PT, R0, UR6, PT ;  /* 0x0000000600007c0c */ /* 0x000fe2000bfa6270 */
[----:B------:R-:W-:Y:S01]  /*2d900*/  ULDC UR4, c[0x0][0x22c] ;  /* 0x00008b0000047ab9 */ /* 0x000fe20000000800 */
[----:B------:R-:W-:Y:S01]  /*2d910*/  ULDC UR14, c[0x0][0x228] ;  /* 0x00008a00000e7ab9 */ /* 0x000fe20000000800 */
[----:B------:R-:W-:Y:S01]  /*2d920*/  IMAD.WIDE R96, R99, 0x2, R2 ;  /* 0x0000000263607825 */ /* 0x000fe200078e0202 */
[----:B------:R2:W-:Y:S01]  /*2d930*/  @P0 STG.E.U16 desc[UR18][R14.64], R49 ;  /* 0x000000310e000986 */ /* 0x0005e2000c101512 */
[----:B------:R-:W-:Y:S01]  /*2d940*/  ISETP.LT.AND P3, PT, R12, UR8, !P3 ;  /* 0x000000080c007c0c */ /* 0x000fe2000df61270 */
[----:B------:R-:W-:Y:S01]  /*2d950*/  ULDC UR6, c[0x0][0x22c] ;  /* 0x00008b0000067ab9 */ /* 0x000fe20000000800 */
[----:B------:R-:W-:Y:S01]  /*2d960*/  VIADD R0, R10, 0x28 ;  /* 0x000000280a007836 */ /* 0x000fe20000000000 */
[----:B------:R-:W-:Y:S01]  /*2d970*/  @P4 STG.E.U16 desc[UR18][R52.64], R48 ;  /* 0x0000003034004986 */ /* 0x000fe2000c101512 */
[----:B------:R-:W-:-:S03]  /*2d980*/  ULDC UR8, c[0x0][0x22c] ;  /* 0x00008b0000087ab9 */ /* 0x000fc60000000800 */
[----:B------:R3:W-:Y:S01]  /*2d990*/  @P6 STG.E.U16 desc[UR18][R96.64], R54 ;  /* 0x0000003660006986 */ /* 0x0007e2000c101512 */
[----:B------:R-:W-:Y:S01]  /*2d9a0*/  ISETP.LT.AND P6, PT, R11, UR10, !P1 ;  /* 0x0000000a0b007c0c */ /* 0x000fe2000cfc1270 */
[----:B------:R-:W-:Y:S01]  /*2d9b0*/  ULDC UR10, c[0x0][0x228] ;  /* 0x00008a00000a7ab9 */ /* 0x000fe20000000800 */
[----:B------:R-:W-:Y:S01]  /*2d9c0*/  ISETP.GE.AND P0, PT, R0, UR4, PT ;  /* 0x0000000400007c0c */ /* 0x000fe2000bf06270 */
[----:B------:R-:W-:Y:S01]  /*2d9d0*/  ULDC UR4, c[0x0][0x248] ;  /* 0x0000920000047ab9 */ /* 0x000fe20000000800 */
[----:B------:R-:W-:Y:S01]  /*2d9e0*/  ISETP.LT.AND P1, PT, R12, UR12, !P1 ;  /* 0x0000000c0c007c0c */ /* 0x000fe2000cf21270 */
[----:B------:R-:W-:Y:S01]  /*2d9f0*/  VIADD R0, R10, 0x29 ;  /* 0x000000290a007836 */ /* 0x000fe20000000000 */
[----:B------:R-:W-:Y:S01]  /*2da00*/  ULDC UR12, c[0x0][0x228] ;  /* 0x00008a00000c7ab9 */ /* 0x000fe20000000800 */
[C---:B0-----:R-:W-:Y:S01]  /*2da10*/  VIADD R101, R99.reuse, UR4 ;  /* 0x0000000463657c36 */ /* 0x041fe20008000000 */
[----:B------:R-:W-:Y:S01]  /*2da20*/  ULDC UR4, c[0x0][0x22c] ;  /* 0x00008b0000047ab9 */ /* 0x000fe20000000800 */
[----:B--2---:R-:W-:Y:S01]  /*2da30*/  IMAD.WIDE R14, R99, 0x2, R8 ;  /* 0x00000002630e7825 */ /* 0x004fe200078e0208 */
[----:B------:R-:W-:Y:S01]  /*2da40*/  ISETP.GE.AND P4, PT, R0, UR6, PT ;  /* 0x0000000600007c0c */ /* 0x000fe2000bf86270 */
[----:B------:R-:W-:Y:S01]  /*2da50*/  ULDC UR6, c[0x0][0x248] ;  /* 0x0000920000067ab9 */ /* 0x000fe20000000800 */
[----:B---3--:R-:W-:Y:S01]  /*2da60*/  PRMT R54, R54, 0x7632, R54 ;  /* 0x0000763236367816 */ /* 0x008fe20000000036 */
[----:B------:R-:W-:Y:S01]  /*2da70*/  IMAD.WIDE R48, R101, 0x2, R2 ;  /* 0x0000000265307825 */ /* 0x000fe200078e0202 */
[----:B------:R-:W-:-:S03]  /*2da80*/  PRMT R0, R50, 0x7632, R0 ;  /* 0x0000763232007816 */ /* 0x000fc60000000000 */
[----:B------:R-:W-:Y:S01]  /*2da90*/  IMAD.WIDE R52, R101, 0x2, R8 ;  /* 0x0000000265347825 */ /* 0x000fe200078e0208 */
[----:B------:R-:W-:Y:S03]  /*2daa0*/  @P3 STG.E.U16 desc[UR18][R14.64], R54 ;  /* 0x000000360e003986 */ /* 0x000fe6000c101512 */
[----:B------:R-:W-:Y:S01]  /*2dab0*/  VIADD R96, R10, 0x2a ;  /* 0x0000002a0a607836 */ /* 0x000fe20000000000 */
[----:B------:R0:W-:Y:S04]  /*2dac0*/  @P6 STG.E.U16 desc[UR18][R48.64], R50 ;  /* 0x0000003230006986 */ /* 0x0001e8000c101512 */
[----:B------:R2:W-:Y:S01]  /*2dad0*/  @P1 STG.E.U16 desc[UR18][R52.64], R0 ;  /* 0x0000000034001986 */ /* 0x0005e2000c101512 */
[----:B------:R-:W-:Y:S01]  /*2dae0*/  ISETP.LT.AND P1, PT, R11, UR10, !P2 ;  /* 0x0000000a0b007c0c */ /* 0x000fe2000d721270 */
[----:B------:R-:W-:Y:S01]  /*2daf0*/  ULDC UR10, c[0x0][0x228] ;  /* 0x00008a00000a7ab9 */ /* 0x000fe20000000800 */
[----:B------:R-:W-:Y:S01]  /*2db00*/  ISETP.GE.AND P3, PT, R96, UR4, PT ;  /* 0x0000000460007c0c */ /* 0x000fe2000bf66270 */
[----:B------:R-:W-:Y:S01]  /*2db10*/  ULDC UR4, c[0x0][0x248] ;  /* 0x0000920000047ab9 */ /* 0x000fe20000000800 */
[----:B------:R-:W-:Y:S01]  /*2db20*/  ISETP.LT.AND P2, PT, R12, UR12, !P2 ;  /* 0x0000000c0c007c0c */ /* 0x000fe2000d741270 */
[----:B------:R-:W-:Y:S01]  /*2db30*/  VIADD R101, R101, UR4 ;  /* 0x0000000465657c36 */ /* 0x000fe20008000000 */
[----:B------:R-:W-:Y:S01]  /*2db40*/  ISETP.LT.AND P6, PT, R11, UR14, !P5 ;  /* 0x0000000e0b007c0c */ /* 0x000fe2000efc1270 */
[----:B------:R-:W-:Y:S01]  /*2db50*/  ULDC UR4, c[0x0][0x248] ;  /* 0x0000920000047ab9 */ /* 0x000fe20000000800 */
[----:B0-----:R-:W-:Y:S01]  /*2db60*/  PRMT R50, R55, 0x7632, R50 ;  /* 0x0000763237327816 */ /* 0x001fe20000000032 */
[----:B------:R-:W-:Y:S01]  /*2db70*/  IMAD.WIDE R14, R101, 0x2, R2 ;  /* 0x00000002650e7825 */ /* 0x000fe200078e0202 */
[----:B------:R-:W-:-:S03]  /*2db80*/  ULDC UR12, c[0x0][0x228] ;  /* 0x00008a00000c7ab9 */ /* 0x000fc60000000800 */
[C---:B------:R-:W-:Y:S02]  /*2db90*/  VIADD R99, R101.reuse, UR6 ;  /* 0x0000000665637c36 */ /* 0x040fe40008000000 */
[----:B--2---:R-:W-:Y:S02]  /*2dba0*/  VIADD R0, R10, 0x2b ;  /* 0x0000002b0a007836 */ /* 0x004fe40000000000 */
[----:B------:R-:W-:Y:S01]  /*2dbb0*/  IMAD.WIDE R48, R101, 0x2, R8 ;  /* 0x0000000265307825 */ /* 0x000fe200078e0208 */
[----:B------:R-:W-:Y:S01]  /*2dbc0*/  @P1 STG.E.U16 desc[UR18][R14.64], R55 ;  /* 0x000000370e001986 */ /* 0x000fe2000c101512 */
[----:B------:R-:W-:Y:S01]  /*2dbd0*/  ISETP.LT.AND P5, PT, R12, UR16, !P5 ;  /* 0x000000100c007c0c */ /* 0x000fe2000efa1270 */
[----:B------:R-:W-:Y:S01]  /*2dbe0*/  ULDC UR6, c[0x0][0x22c] ;  /* 0x00008b0000067ab9 */ /* 0x000fe20000000800 */
[----:B------:R-:W-:Y:S01]  /*2dbf0*/  IMAD.WIDE R52, R99, 0x2, R2 ;  /* 0x0000000263347825 */ /* 0x000fe200078e0202 */
[----:B------:R-:W-:Y:S01]  /*2dc00*/  ISETP.GE.AND P1, PT, R0, UR8, PT ;  /* 0x0000000800007c0c */ /* 0x000fe2000bf26270 */
[----:B------:R-:W-:Y:S01]  /*2dc10*/  ULDC UR8, c[0x0][0x228] ;  /* 0x00008a0000087ab9 */ /* 0x000fe20000000800 */
[----:B------:R0:W-:Y:S01]  /*2dc20*/  @P2 STG.E.U16 desc[UR18][R48.64], R50 ;  /* 0x0000003230002986 */ /* 0x0001e2000c101512 */
[----:B------:R-:W-:Y:S01]  /*2dc30*/  ISETP.LT.AND P2, PT, R11, UR8, !P0 ;  /* 0x000000080b007c0c */ /* 0x000fe2000c741270 */
[----:B------:R-:W-:Y:S01]  /*2dc40*/  IMAD.WIDE R96, R99, 0x2, R8 ;  /* 0x0000000263607825 */ /* 0x000fe200078e0208 */
[----:B------:R-:W-:Y:S01]  /*2dc50*/  ISETP.LT.AND P0, PT, R12, UR10, !P0 ;  /* 0x0000000a0c007c0c */ /* 0x000fe2000c701270 */
[----:B------:R2:W-:Y:S01]  /*2dc60*/  @P6 STG.E.U16 desc[UR18][R52.64], R51 ;  /* 0x0000003334006986 */ /* 0x0005e2000c101512 */
[----:B------:R-:W-:Y:S01]  /*2dc70*/  ISETP.LT.AND P6, PT, R11, UR12, !P4 ;  /* 0x0000000c0b007c0c */ /* 0x000fe2000e7c1270 */
[----:B------:R-:W-:Y:S01]  /*2dc80*/  VIADD R0, R10, 0x2c ;  /* 0x0000002c0a007836 */ /* 0x000fe20000000000 */
[----:B------:R-:W-:Y:S01]  /*2dc90*/  PRMT R54, R51, 0x7632, R54 ;  /* 0x0000763233367816 */ /* 0x000fe20000000036 */
[----:B------:R-:W-:Y:S01]  /*2dca0*/  ULDC UR8, c[0x0][0x228] ;  /* 0x00008a0000087ab9 */ /* 0x000fe20000000800 */
[----:B------:R-:W-:Y:S01]  /*2dcb0*/  ULDC UR10, c[0x0][0x228] ;  /* 0x00008a00000a7ab9 */ /* 0x000fe20000000800 */
[----:B------:R-:W-:Y:S01]  /*2dcc0*/  ULDC UR12, c[0x0][0x228] ;  /* 0x00008a00000c7ab9 */ /* 0x000fe20000000800 */
[----:B------:R-:W-:Y:S01]  /*2dcd0*/  ULDC UR14, c[0x0][0x228] ;  /* 0x00008a00000e7ab9 */ /* 0x000fe20000000800 */
[----:B0-----:R-:W-:Y:S01]  /*2dce0*/  VIADD R49, R99, UR4 ;  /* 0x0000000463317c36 */ /* 0x001fe20008000000 */
[----:B------:R-:W-:Y:S01]  /*2dcf0*/  ULDC UR4, c[0x0][0x248] ;  /* 0x0000920000047ab9 */ /* 0x000fe20000000800 */
[----:B------:R-:W-:-:S02]  /*2dd00*/  ULDC UR16, c[0x0][0x228] ;  /* 0x00008a0000107ab9 */ /* 0x000fc40000000800 */
[C---:B--2---:R-:W-:Y:S01]  /*2dd10*/  VIADD R53, R49.reuse, UR4 ;  /* 0x0000000431357c36 */ /* 0x044fe20008000000 */
[----:B------:R-:W-:Y:S01]  /*2dd20*/  PRMT R52, R44, 0x7632, R52 ;  /* 0x000076322c347816 */ /* 0x000fe20000000034 */
[C---:B------:R-:W-:Y:S01]  /*2dd30*/  IMAD.WIDE R14, R49.reuse, 0x2, R2 ;  /* 0x00000002310e7825 */ /* 0x040fe200078e0202 */
[----:B------:R-:W-:Y:S01]  /*2dd40*/  @P5 STG.E.U16 desc[UR18][R96.64], R54 ;  /* 0x0000003660005986 */ /* 0x000fe2000c101512 */
[----:B------:R-:W-:Y:S01]  /*2dd50*/  ISETP.GE.AND P5, PT, R0, UR6, PT ;  /* 0x0000000600007c0c */ /* 0x000fe2000bfa6270 */
[----:B------:R-:W-:Y:S01]  /*2dd60*/  ULDC UR4, c[0x0][0x22c] ;  /* 0x00008b0000047ab9 */ /* 0x000fe20000000800 */
[----:B------:R-:W-:Y:S01]  /*2dd70*/  IMAD.WIDE R48, R49, 0x2, R8 ;  /* 0x0000000231307825 */ /* 0x000fe200078e0208 */
[----:B------:R0:W-:Y:S01]  /*2dd80*/  @P2 STG.E.U16 desc[UR18][R14.64], R44 ;  /* 0x0000002c0e002986 */ /* 0x0001e2000c101512 */
[----:B------:R-:W-:Y:S01]  /*2dd90*/  ISETP.LT.AND P4, PT, R12, UR8, !P4 ;  /* 0x000000080c007c0c */ /* 0x000fe2000e781270 */
[----:B------:R-:W-:Y:S01]  /*2dda0*/  ULDC UR6, c[0x0][0x22c] ;  /* 0x00008b0000067ab9 */ /* 0x000fe20000000800 */
[----:B------:R-:W-:Y:S01]  /*2ddb0*/  IMAD.WIDE R50, R53, 0x2, R2 ;  /* 0x0000000235327825 */ /* 0x000fe200078e0202 */
[----:B------:R-:W-:Y:S01]  /*2ddc0*/  @P0 STG.E.U16 desc[UR18][R48.64], R52 ;  /* 0x0000003430000986 */ /* 0x000fe2000c101512 */
[----:B------:R-:W-:-:S02]  /*2ddd0*/  ULDC UR8, c[0x0][0x228] ;  /* 0x00008a0000087ab9 */ /* 0x000fc40000000800 */
[----:B------:R-:W-:Y:S01]  /*2dde0*/  VIADD R0, R10, 0x2d ;  /* 0x0000002d0a007836 */ /* 0x000fe20000000000 */
[----:B------:R2:W-:Y:S01]  /*2ddf0*/  @P6 STG.E.U16 desc[UR18][R50.64], R40 ;  /* 0x0000002832006986 */ /* 0x0005e2000c101512 */
[----:B------:R-:W-:Y:S01]  /*2de00*/  ISETP.LT.AND P6, PT, R11, UR10, !P3 ;  /* 0x0000000a0b007c0c */ /* 0x000fe2000dfc1270 */
[----:B------:R-:W-:Y:S01]  /*2de10*/  ULDC UR10, c[0x0][0x228] ;  /* 0x00008a00000a7ab9 */ /* 0x000fe20000000800 */
[----:B------:R-:W-:Y:S01]  /*2de20*/  ISETP.LT.AND P3, PT, R12, UR12, !P3 ;  /* 0x0000000c0c007c0c */ /* 0x000fe2000df61270 */
[C---:B0-----:R-:W-:Y:S01]  /*2de30*/  IMAD.WIDE R14, R53.reuse, 0x2, R8 ;  /* 0x00000002350e7825 */ /* 0x041fe200078e0208 */
[----:B------:R-:W-:Y:S01]  /*2de40*/  ISETP.GE.AND P2, PT, R0, UR4, PT ;  /* 0x0000000400007c0c */ /* 0x000fe2000bf46270 */
[----:B------:R-:W-:Y:S01]  /*2de50*/  ULDC UR4, c[0x0][0x248] ;  /* 0x0000920000047ab9 */ /* 0x000fe20000000800 */
[----:B------:R-:W-:Y:S01]  /*2de60*/  ULDC UR12, c[0x0][0x228] ;  /* 0x00008a00000c7ab9 */ /* 0x000fe20000000800 */
[----:B------:R-:W-:Y:S02]  /*2de70*/  VIADD R0, R10, 0x2e ;  /* 0x0000002e0a007836 */ /* 0x000fe40000000000 */
[----:B------:R-:W-:Y:S01]  /*2de80*/  VIADD R55, R53, UR4 ;  /* 0x0000000435377c36 */ /* 0x000fe20008000000 */
[----:B------:R-:W-:Y:S01]  /*2de90*/  ULDC UR4, c[0x0][0x22c] ;  /* 0x00008b0000047ab9 */ /* 0x000fe20000000800 */
[----:B--2---:R-:W-:-:S02]  /*2dea0*/  PRMT R40, R40, 0x7632, R40 ;  /* 0x0000763228287816 */ /* 0x004fc40000000028 */
[----:B------:R-:W-:Y:S01]  /*2deb0*/  ISETP.GE.AND P0, PT, R0, UR6, PT ;  /* 0x0000000600007c0c */ /* 0x000fe2000bf06270 */
[----:B------:R-:W-:Y:S01]  /*2dec0*/  IMAD.WIDE R48, R55, 0x2, R2 ;  /* 0x0000000237307825 */ /* 0x000fe200078e0202 */
[----:B------:R-:W-:-:S03]  /*2ded0*/  PRMT R0, R45, 0x7632, R0 ;  /* 0x000076322d007816 */ /* 0x000fc60000000000 */
        /* <DEDUP_REMOVED lines=10> */
[C---:B------:R-:W-:Y:S01]  /*2df80*/  ISETP.LT.AND P1, PT, R12.reuse, UR10, !P1 ;  /* 0x0000000a0c007c0c */ /* 0x040fe2000cf21270 */
[----:B------:R-:W-:Y:S01]  /*2df90*/  ULDC UR4, c[0x0][0x22c] ;  /* 0x00008b0000047ab9 */ /* 0x000fe20000000800 */
[----:B------:R-:W-:Y:S01]  /*2dfa0*/  ISETP.LT.AND P6, PT, R11, UR12, !P5 ;  /* 0x0000000c0b007c0c */ /* 0x000fe2000efc1270 */
[----:B------:R-:W-:Y:S01]  /*2dfb0*/  VIADD R53, R55, UR6 ;  /* 0x0000000637357c36 */ /* 0x000fe20008000000 */
[----:B0-----:R-:W-:Y:S01]  /*2dfc0*/  PRMT R40, R41, 0x7632, R40 ;  /* 0x0000763229287816 */ /* 0x001fe20000000028 */
[C---:B------:R-:W-:Y:S01]  /*2dfd0*/  IMAD.WIDE R14, R55.reuse, 0x2, R2 ;  /* 0x00000002370e7825 */ /* 0x040fe200078e0202 */
[----:B------:R-:W-:Y:S01]  /*2dfe0*/  ISETP.LT.AND P5, PT, R12, UR14, !P5 ;  /* 0x0000000e0c007c0c */ /* 0x000fe2000efa1270 */
[----:B------:R-:W-:Y:S01]  /*2dff0*/  ULDC UR8, c[0x0][0x228] ;  /* 0x00008a0000087ab9 */ /* 0x000fe20000000800 */
[----:B------:R-:W-:Y:S01]  /*2e000*/  ULDC UR10, c[0x0][0x228] ;  /* 0x00008a00000a7ab9 */ /* 0x000fe20000000800 */
[----:B--2---:R-:W-:Y:S01]  /*2e010*/  VIADD R0, R10, 0x30 ;  /* 0x000000300a007836 */ /* 0x004fe20000000000 */
[----:B------:R-:W-:Y:S01]  /*2e020*/  ULDC UR12, c[0x0][0x228] ;  /* 0x00008a00000c7ab9 */ /* 0x000fe20000000800 */
[----:B------:R-:W-:Y:S01]  /*2e030*/  IMAD.WIDE R44, R55, 0x2, R8 ;  /* 0x00000002372c7825 */ /* 0x000fe200078e0208 */
[----:B------:R0:W-:Y:S01]  /*2e040*/  @P3 STG.E.U16 desc[UR18][R14.64], R41 ;  /* 0x000000290e003986 */ /* 0x0001e2000c101512 */
[----:B------:R-:W-:Y:S01]  /*2e050*/  PRMT R52, R46, 0x7632, R52 ;  /* 0x000076322e347816 */ /* 0x000fe20000000034 */
[----:B------:R-:W-:Y:S01]  /*2e060*/  ULDC UR6, c[0x0][0x22c] ;  /* 0x00008b0000067ab9 */ /* 0x000fe20000000800 */
[----:B------:R-:W-:Y:S01]  /*2e070*/  IMAD.WIDE R48, R53, 0x2, R2 ;  /* 0x0000000235307825 */ /* 0x000fe200078e0202 */
        /* <DEDUP_REMOVED lines=8> */
[----:B0-----:R-:W-:Y:S01]  /*2e100*/  VIADD R41, R53, UR4 ;  /* 0x0000000435297c36 */ /* 0x001fe20008000000 */
[----:B------:R-:W-:Y:S01]  /*2e110*/  ISETP.LT.AND P6, PT, R11, UR12, !P0 ;  /* 0x0000000c0b007c0c */ /* 0x000fe2000c7c1270 */
[----:B------:R-:W-:Y:S01]  /*2e120*/  ULDC UR4, c[0x0][0x248] ;  /* 0x0000920000047ab9 */ /* 0x000fe20000000800 */
[----:B------:R-:W-:Y:S01]  /*2e130*/  VIADD R0, R10, 0x31 ;  /* 0x000000310a007836 */ /* 0x000fe20000000000 */
[----:B------:R0:W-:Y:S01]  /*2e140*/  @P5 STG.E.U16 desc[UR18][R50.64], R52 ;  /* 0x0000003432005986 */ /* 0x0001e2000c101512 */
[C---:B------:R-:W-:Y:S01]  /*2e150*/  IMAD.WIDE R14, R41.reuse, 0x2, R2 ;  /* 0x00000002290e7825 */ /* 0x040fe200078e0202 */
[----:B------:R-:W-:Y:S01]  /*2e160*/  ULDC UR10, c[0x0][0x228] ;  /* 0x00008a00000a7ab9 */ /* 0x000fe20000000800 */
[----:B------:R-:W-:Y:S01]  /*2e170*/  ULDC UR12, c[0x0][0x228] ;  /* 0x00008a00000c7ab9 */ /* 0x000fe20000000800 */
[----:B------:R-:W-:Y:S01]  /*2e180*/  ULDC UR14, c[0x0][0x228] ;  /* 0x00008a00000e7ab9 */ /* 0x000fe20000000800 */
[C---:B--2---:R-:W-:Y:S01]  /*2e190*/  VIADD R49, R41.reuse, UR4 ;  /* 0x0000000429317c36 */ /* 0x044fe20008000000 */
[----:B------:R-:W-:Y:S01]  /*2e1a0*/  PRMT R46, R42, 0x7632, R46 ;  /* 0x000076322a2e7816 */ /* 0x000fe2000000002e */
[----:B------:R-:W-:Y:S01]  /*2e1b0*/  IMAD.WIDE R40, R41, 0x2, R8 ;  /* 0x0000000229287825 */ /* 0x000fe200078e0208 */
[----:B------:R-:W-:Y:S01]  /*2e1c0*/  ISETP.GE.AND P5, PT, R0, UR6, PT ;  /* 0x0000000600007c0c */ /* 0x000fe2000bfa6270 */
[----:B------:R2:W-:Y:S01]  /*2e1d0*/  @P1 STG.E.U16 desc[UR18][R14.64], R42 ;  /* 0x0000002a0e001986 */ /* 0x0005e2000c101512 */
[----:B------:R-:W-:Y:S01]  /*2e1e0*/  ULDC UR4, c[0x0][0x22c] ;  /* 0x00008b0000047ab9 */ /* 0x000fe20000000800 */
[----:B------:R-:W-:Y:S01]  /*2e1f0*/  IMAD.WIDE R44, R49, 0x2, R2 ;  /* 0x00000002312c7825 */ /* 0x000fe200078e0202 */
[----:B------:R-:W-:Y:S01]  /*2e200*/  ISETP.LT.AND P0, PT, R12, UR8, !P0 ;  /* 0x000000080c007c0c */ /* 0x000fe2000c701270 */
[----:B------:R-:W-:Y:S01]  /*2e210*/  @P2 STG.E.U16 desc[UR18][R40.64], R46 ;  /* 0x0000002e28002986 */ /* 0x000fe2000c101512 */
[----:B------:R-:W-:Y:S01]  /*2e220*/  ULDC UR6, c[0x0][0x22c] ;  /* 0x00008b0000067ab9 */ /* 0x000fe20000000800 */
[----:B------:R-:W-:Y:S01]  /*2e230*/  VIADD R0, R10, 0x32 ;  /* 0x000000320a007836 */ /* 0x000fe20000000000 */
[----:B------:R-:W-:Y:S01]  /*2e240*/  ULDC UR8, c[0x0][0x228] ;  /* 0x00008a0000087ab9 */ /* 0x000fe20000000800 */
        /* <DEDUP_REMOVED lines=17> */
[----:B------:R0:W-:Y:S03]  /*2e360*/  @P0 STG.E.U16 desc[UR18][R14.64], R47 ;  /* 0x0000002f0e000986 */ /* 0x0001e6000c101512 */
        /* <DEDUP_REMOVED lines=10> */
[C---:B0-----:R-:W-:Y:S01]  /*2e410*/  VIADD R47, R51.reuse, UR6 ;  /* 0x00000006332f7c36 */ /* 0x041fe20008000000 */
[----:B------:R-:W-:Y:S01]  /*2e420*/  ISETP.LT.AND P5, PT, R12, UR14, !P5 ;  /* 0x0000000e0c007c0c */ /* 0x000fe2000efa1270 */
[C---:B------:R-:W-:Y:S01]  /*2e430*/  IMAD.WIDE R14, R51.reuse, 0x2, R2 ;  /* 0x00000002330e7825 */ /* 0x040fe200078e0202 */
[----:B------:R-:W-:Y:S01]  /*2e440*/  PRMT R46, R36, 0x7632, R46 ;  /* 0x00007632242e7816 */ /* 0x000fe2000000002e */
[----:B------:R-:W-:Y:S01]  /*2e450*/  ULDC UR8, c[0x0][0x228] ;  /* 0x00008a0000087ab9 */ /* 0x000fe20000000800 */
[----:B------:R-:W-:Y:S01]  /*2e460*/  ULDC UR10, c[0x0][0x228] ;  /* 0x00008a00000a7ab9 */ /* 0x000fe20000000800 */
[----:B--2---:R-:W-:Y:S01]  /*2e470*/  VIADD R0, R10, 0x35 ;  /* 0x000000350a007836 */ /* 0x004fe20000000000 */
[----:B------:R-:W-:Y:S01]  /*2e480*/  PRMT R48, R32, 0x7632, R48 ;  /* 0x0000763220307816 */ /* 0x000fe20000000030 */
[----:B------:R-:W-:Y:S01]  /*2e490*/  IMAD.WIDE R40, R51, 0x2, R8 ;  /* 0x0000000233287825 */ /* 0x000fe200078e0208 */
[----:B------:R-:W-:Y:S01]  /*2e4a0*/  @P4 STG.E.U16 desc[UR18][R14.64], R36 ;  /* 0x000000240e004986 */ /* 0x000fe2000c101512 */
[----:B------:R-:W-:Y:S01]  /*2e4b0*/  ULDC UR12, c[0x0][0x228] ;  /* 0x00008a00000c7ab9 */ /* 0x000fe20000000800 */
[----:B------:R-:W-:Y:S01]  /*2e4c0*/  ULDC UR6, c[0x0][0x22c] ;  /* 0x00008b0000067ab9 */ /* 0x000fe20000000800 */
[C---:B------:R-:W-:Y:S01]  /*2e4d0*/  IMAD.WIDE R42, R47.reuse, 0x2, R2 ;  /* 0x000000022f2a7825 */ /* 0x040fe200078e0202 */
[----:B------:R-:W-:Y:S01]  /*2e4e0*/  ISETP.GE.AND P4, PT, R0, UR4, PT ;  /* 0x0000000400007c0c */ /* 0x000fe2000bf86270 */
[----:B------:R0:W-:Y:S01]  /*2e4f0*/  @P3 STG.E.U16 desc[UR18][R40.64], R46 ;  /* 0x0000002e28003986 */ /* 0x0001e2000c101512 */
[----:B------:R-:W-:Y:S01]  /*2e500*/  ULDC UR4, c[0x0][0x248] ;  /* 0x0000920000047ab9 */ /* 0x000fe20000000800 */
[----:B------:R-:W-:Y:S01]  /*2e510*/  IMAD.WIDE R44, R47, 0x2, R8 ;  /* 0x000000022f2c7825 */ /* 0x000fe200078e0208 */
        /* <DEDUP_REMOVED lines=15> */
[----:B------:R-:W-:-:S02]  /*2e610*/  ULDC UR6, c[0x0][0x22c] ;  /* 0x00008b0000067ab9 */ /* 0x000fc40000000800 */
[C---:B---3--:R-:W-:Y:S02]  /*2e620*/  VIADD R45, R41.reuse, UR4 ;  /* 0x00000004292d7c36 */ /* 0x048fe40008000000 */
[----:B------:R-:W-:Y:S01]  /*2e630*/  VIADD R0, R10, 0x37 ;  /* 0x000000370a007836 */ /* 0x000fe20000000000 */
[----:B------:R0:W-:Y:S01]  /*2e640*/  @P3 STG.E.U16 desc[UR18][R14.64], R37 ;  /* 0x000000250e003986 */ /* 0x0001e2000c101512 */
[----:B------:R-:W-:Y:S01]  /*2e650*/  IMAD.WIDE R40, R41, 0x2, R8 ;  /* 0x0000000229287825 */ /* 0x000fe200078e0208 */
[----:B------:R-:W-:-:S03]  /*2e660*/  ULDC UR4, c[0x0][0x22c] ;  /* 0x00008b0000047ab9 */ /* 0x000fc60000000800 */
[----:B------:R-:W-:Y:S01]  /*2e670*/  IMAD.WIDE R42, R45, 0x2, R2 ;  /* 0x000000022d2a7825 */ /* 0x000fe200078e0202 */
[----:B------:R2:W-:Y:S01]  /*2e680*/  @P1 STG.E.U16 desc[UR18][R40.64], R32 ;  /* 0x0000002028001986 */ /* 0x0005e2000c101512 */
[----:B------:R-:W-:Y:S01]  /*2e690*/  ISETP.LT.AND P2, PT, R12, UR8, !P2 ;  /* 0x000000080c007c0c */ /* 0x000fe2000d741270 */
[----:B------:R-:W-:Y:S01]  /*2e6a0*/  ULDC UR8, c[0x0][0x22c] ;  /* 0x00008b0000087ab9 */ /* 0x000fe20000000800 */
[----:B------:R-:W-:Y:S01]  /*2e6b0*/  ISETP.GE.AND P3, PT, R0, UR4, PT ;  /* 0x0000000400007c0c */ /* 0x000fe2000bf66270 */
[----:B------:R3:W-:Y:S01]  /*2e6c0*/  @P6 STG.E.U16 desc[UR18][R42.64], R33 ;  /* 0x000000212a006986 */ /* 0x0007e2000c101512 */
[----:B------:R-:W-:Y:S01]  /*2e6d0*/  ISETP.LT.AND P6, PT, R11, UR10, !P0 ;  /* 0x0000000a0b007c0c */ /* 0x000fe2000c7c1270 */
[----:B------:R-:W-:Y:S01]  /*2e6e0*/  VIADD R0, R10, 0x38 ;  /* 0x000000380a007836 */ /* 0x000fe20000000000 */
[----:B------:R-:W-:Y:S01]  /*2e6f0*/  ISETP.LT.AND P0, PT, R12, UR12, !P0 ;  /* 0x0000000c0c007c0c */ /* 0x000fe2000c701270 */
[----:B------:R-:W-:Y:S01]  /*2e700*/  ULDC UR4, c[0x0][0x248] ;  /* 0x0000920000047ab9 */ /* 0x000fe20000000800 */
[C---:B0-----:R-:W-:Y:S01]  /*2e710*/  IMAD.WIDE R14, R45.reuse, 0x2, R8 ;  /* 0x000000022d0e7825 */ /* 0x041fe200078e0208 */
[----:B------:R-:W-:Y:S01]  /*2e720*/  ULDC UR10, c[0x0][0x228] ;  /* 0x00008a00000a7ab9 */ /* 0x000fe20000000800 */
[----:B------:R-:W-:Y:S01]  /*2e730*/  ISETP.GE.AND P1, PT, R0, UR6, PT ;  /* 0x0000000600007c0c */ /* 0x000fe2000bf26270 */
[----:B------:R-:W-:Y:S01]  /*2e740*/  ULDC UR12, c[0x0][0x228] ;  /* 0x00008a00000c7ab9 */ /* 0x000fe20000000800 */
[----:B--2---:R-:W-:Y:S01]  /*2e750*/  VIADD R41, R45, UR4 ;  /* 0x000000042d297c36 */ /* 0x004fe20008000000 */
[----:B------:R-:W-:Y:S01]  /*2e760*/  PRMT R0, R33, 0x7632, R0 ;  /* 0x0000763221007816 */ /* 0x000fe20000000000 */
[----:B------:R-:W-:Y:S01]  /*2e770*/  ULDC UR4, c[0x0][0x22c] ;  /* 0x00008b0000047ab9 */ /* 0x000fe20000000800 */
[----:B------:R-:W-:Y:S01]  /*2e780*/  PRMT R40, R38, 0x7632, R40 ;  /* 0x0000763226287816 */ /* 0x000fe20000000028 */
[----:B---3--:R-:W-:Y:S01]  /*2e790*/  IMAD.WIDE R32, R41, 0x2, R2 ;  /* 0x0000000229207825 */ /* 0x008fe200078e0202 */
[----:B------:R-:W-:-:S03]  /*2e7a0*/  ULDC UR6, c[0x0][0x248] ;  /* 0x0000920000067ab9 */ /* 0x000fc60000000800 */
[----:B------:R-:W-:Y:S01]  /*2e7b0*/  IMAD.WIDE R36, R41, 0x2, R8 ;  /* 0x0000000229247825 */ /* 0x000fe200078e0208 */
[----:B------:R0:W-:Y:S03]  /*2e7c0*/  @P2 STG.E.U16 desc[UR18][R14.64], R0 ;  /* 0x000000000e002986 */ /* 0x0001e6000c101512 */
[----:B------:R-:W-:Y:S01]  /*2e7d0*/  VIADD R42, R10, 0x39 ;  /* 0x000000390a2a7836 */ /* 0x000fe20000000000 */
[----:B------:R2:W-:Y:S04]  /*2e7e0*/  @P6 STG.E.U16 desc[UR18][R32.64], R38 ;  /* 0x0000002620006986 */ /* 0x0005e8000c101512 */
[----:B------:R3:W-:Y:S01]  /*2e7f0*/  @P0 STG.E.U16 desc[UR18][R36.64], R40 ;  /* 0x0000002824000986 */ /* 0x0007e2000c101512 */
[C---:B------:R-:W-:Y:S01]  /*2e800*/  ISETP.LT.AND P0, PT, R11.reuse, UR10, !P4 ;  /* 0x0000000a0b007c0c */ /* 0x040fe2000e701270 */
[----:B------:R-:W-:Y:S01]  /*2e810*/  ULDC UR10, c[0x0][0x228] ;  /* 0x00008a00000a7ab9 */ /* 0x000fe20000000800 */
[----:B------:R-:W-:Y:S01]  /*2e820*/  ISETP.GE.AND P2, PT, R42, UR4, PT ;  /* 0x000000042a007c0c */ /* 0x000fe2000bf46270 */
[----:B------:R-:W-:Y:S01]  /*2e830*/  ULDC UR4, c[0x0][0x248] ;  /* 0x0000920000047ab9 */ /* 0x000fe20000000800 */
[----:B------:R-:W-:Y:S01]  /*2e840*/  ISETP.LT.AND P4, PT, R12, UR12, !P4 ;  /* 0x0000000c0c007c0c */ /* 0x000fe2000e781270 */
[----:B0-----:R-:W-:Y:S01]  /*2e850*/  VIADD R0, R10, 0x3a ;  /* 0x0000003a0a007836 */ /* 0x001fe20000000000 */
[----:B------:R-:W-:Y:S01]  /*2e860*/  ISETP.LT.AND P6, PT, R11, UR14, !P5 ;  /* 0x0000000e0b007c0c */ /* 0x000fe2000efc1270 */
[----:B--2---:R-:W-:Y:S01]  /*2e870*/  VIADD R33, R41, UR4 ;  /* 0x0000000429217c36 */ /* 0x004fe20008000000 */
[----:B------:R-:W-:Y:S01]  /*2e880*/  PRMT R38, R34, 0x7632, R38 ;  /* 0x0000763222267816 */ /* 0x000fe20000000026 */
[----:B------:R-:W-:Y:S01]  /*2e890*/  ULDC UR4, c[0x0][0x248] ;  /* 0x0000920000047ab9 */ /* 0x000fe20000000800 */
[----:B------:R-:W-:Y:S01]  /*2e8a0*/  ULDC UR12, c[0x0][0x228] ;  /* 0x00008a00000c7ab9 */ /* 0x000fe20000000800 */
[----:B------:R-:W-:Y:S01]  /*2e8b0*/  IMAD.WIDE R14, R33, 0x2, R2 ;  /* 0x00000002210e7825 */ /* 0x000fe200078e0202 */
[----:B------:R-:W-:Y:S01]  /*2e8c0*/  PRMT R42, R39, 0x7632, R42 ;  /* 0x00007632272a7816 */ /* 0x000fe2000000002a */
[----:B------:R-:W-:-:S02]  /*2e8d0*/  ULDC UR14, c[0x0][0x228] ;  /* 0x00008a00000e7ab9 */ /* 0x000fc40000000800 */
[C---:B------:R-:W-:Y:S01]  /*2e8e0*/  VIADD R43, R33.reuse, UR6 ;  /* 0x00000006212b7c36 */ /* 0x040fe20008000000 */
[----:B------:R0:W-:Y:S01]  /*2e8f0*/  @P0 STG.E.U16 desc[UR18][R14.64], R34 ;  /* 0x000000220e000986 */ /* 0x0001e2000c101512 */
[----:B------:R-:W-:Y:S01]  /*2e900*/  IMAD.WIDE R32, R33, 0x2, R8 ;  /* 0x0000000221207825 */ /* 0x000fe200078e0208 */
[----:B------:R-:W-:Y:S01]  /*2e910*/  ISETP.LT.AND P5, PT, R12, UR16, !P5 ;  /* 0x000000100c007c0c */ /* 0x000fe2000efa1270 */
[----:B------:R-:W-:Y:S01]  /*2e920*/  ULDC UR6, c[0x0][0x22c] ;  /* 0x00008b0000067ab9 */ /* 0x000fe20000000800 */
[----:B------:R-:W-:Y:S01]  /*2e930*/  ISETP.GE.AND P0, PT, R0, UR8, PT ;  /* 0x0000000800007c0c */ /* 0x000fe2000bf06270 */
[----:B---3--:R-:W-:Y:S01]  /*2e940*/  IMAD.WIDE R36, R43, 0x2, R2 ;  /* 0x000000022b247825 */ /* 0x008fe200078e0202 */
        /* <DEDUP_REMOVED lines=8> */
[----:B0-----:R-:W-:Y:S01]  /*2e9d0*/  PRMT R34, R35, 0x7632, R34 ;  /* 0x0000763223227816 */ /* 0x001fe20000000022 */
[----:B------:R-:W-:Y:S01]  /*2e9e0*/  ULDC UR16, c[0x0][0x228] ;  /* 0x00008a0000107ab9 */ /* 0x000fe20000000800 */
[----:B--2---:R-:W-:Y:S01]  /*2e9f0*/  VIADD R33, R43, UR4 ;  /* 0x000000042b217c36 */ /* 0x004fe20008000000 */
[----:B------:R-:W-:Y:S01]  /*2ea00*/  ULDC UR4, c[0x0][0x248] ;  /* 0x0000920000047ab9 */ /* 0x000fe20000000800 */
[----:B------:R-:W-:Y:S01]  /*2ea10*/  @P5 STG.E.U16 desc[UR18][R40.64], R42 ;  /* 0x0000002a28005986 */ /* 0x000fe2000c101512 */
[----:B------:R-:W-:Y:S01]  /*2ea20*/  ULDC UR8, c[0x0][0x228] ;  /* 0x00008a0000087ab9 */ /* 0x000fe20000000800 */
[C---:B---3--:R-:W-:Y:S01]  /*2ea30*/  VIADD R39, R33.reuse, UR4 ;  /* 0x0000000421277c36 */ /* 0x048fe20008000000 */
[----:B------:R-:W-:Y:S01]  /*2ea40*/  ULDC UR10, c[0x0][0x228] ;  /* 0x00008a00000a7ab9 */ /* 0x000fe20000000800 */
[C---:B------:R-:W-:Y:S01]  /*2ea50*/  IMAD.WIDE R14, R33.reuse, 0x2, R2 ;  /* 0x00000002210e7825 */ /* 0x040fe200078e0202 */
[----:B------:R-:W-:Y:S01]  /*2ea60*/  ISETP.GE.AND P5, PT, R0, UR6, PT ;  /* 0x0000000600007c0c */ /* 0x000fe2000bfa6270 */
[----:B------:R-:W-:Y:S01]  /*2ea70*/  ULDC UR4, c[0x0][0x22c] ;  /* 0x00008b0000047ab9 */ /* 0x000fe20000000800 */
        /* <DEDUP_REMOVED lines=51> */
[----:B------:R2:W-:Y:S01]  /*2edb0*/  @P0 STG.E.U16 desc[UR18][R32.64], R24 ;  /* 0x0000001820000986 */ /* 0x0005e2000c101512 */
[----:B------:R-:W-:Y:S01]  /*2edc0*/  ULDC UR4, c[0x0][0x248] ;  /* 0x0000920000047ab9 */ /* 0x000fe20000000800 */
[----:B------:R-:W-:Y:S01]  /*2edd0*/  ISETP.LT.AND P0, PT, R11, UR8, !P4 ;  /* 0x000000080b007c0c */ /* 0x000fe2000e701270 */
[C---:B------:R-:W-:Y:S01]  /*2ede0*/  IMAD.WIDE R36, R39.reuse, 0x2, R8 ;  /* 0x0000000227247825 */ /* 0x040fe200078e0208 */
[----:B------:R-:W-:Y:S01]  /*2edf0*/  @P6 STG.E.U16 desc[UR18][R34.64], R29 ;  /* 0x0000001d22006986 */ /* 0x000fe2000c101512 */
[----:B------:R-:W-:Y:S01]  /*2ee00*/  ISETP.LT.AND P4, PT, R12, UR10, !P4 ;  /* 0x0000000a0c007c0c */ /* 0x000fe2000e781270 */
[----:B------:R-:W-:Y:S01]  /*2ee10*/  ULDC UR8, c[0x0][0x228] ;  /* 0x00008a0000087ab9 */ /* 0x000fe20000000800 */
[----:B0-----:R-:W-:Y:S01]  /*2ee20*/  VIADD R25, R39, UR4 ;  /* 0x0000000427197c36 */ /* 0x001fe20008000000 */
[----:B------:R-:W-:Y:S01]  /*2ee30*/  ISETP.LT.AND P6, PT, R11, UR12, !P3 ;  /* 0x0000000c0b007c0c */ /* 0x000fe2000dfc1270 */
[----:B------:R-:W-:Y:S01]  /*2ee40*/  ULDC UR4, c[0x0][0x248] ;  /* 0x0000920000047ab9 */ /* 0x000fe20000000800 */
[----:B------:R-:W-:Y:S01]  /*2ee50*/  VIADD R0, R10, 0x40 ;  /* 0x000000400a007836 */ /* 0x000fe20000000000 */
[----:B------:R0:W-:Y:S01]  /*2ee60*/  @P5 STG.E.U16 desc[UR18][R36.64], R28 ;  /* 0x0000001c24005986 */ /* 0x0001e2000c101512 */
[C---:B--2---:R-:W-:Y:S01]  /*2ee70*/  VIADD R33, R25.reuse, UR4 ;  /* 0x0000000419217c36 */ /* 0x044fe20008000000 */
[----:B------:R-:W-:Y:S01]  /*2ee80*/  PRMT R32, R26, 0x7632, R32 ;  /* 0x000076321a207816 */ /* 0x000fe20000000020 */
[C---:B------:R-:W-:Y:S01]  /*2ee90*/  IMAD.WIDE R14, R25.reuse, 0x2, R2 ;  /* 0x00000002190e7825 */ /* 0x040fe200078e0202 */
[----:B------:R-:W-:Y:S01]  /*2eea0*/  ISETP.GE.AND P5, PT, R0, UR6, PT ;  /* 0x0000000600007c0c */ /* 0x000fe2000bfa6270 */
[----:B------:R-:W-:Y:S01]  /*2eeb0*/  ULDC UR6, c[0x0][0x228] ;  /* 0x00008a0000067ab9 */ /* 0x000fe20000000800 */
[----:B------:R-:W-:Y:S01]  /*2eec0*/  ULDC UR4, c[0x0][0x22c] ;  /* 0x00008b0000047ab9 */ /* 0x000fe20000000800 */
[----:B------:R-:W-:Y:S01]  /*2eed0*/  IMAD.WIDE R24, R25, 0x2, R8 ;  /* 0x0000000219187825 */ /* 0x000fe200078e0208 */
[----:B------:R2:W-:Y:S01]  /*2eee0*/  @P0 STG.E.U16 desc[UR18][R14.64], R26 ;  /* 0x0000001a0e000986 */ /* 0x0005e2000c101512 */
[----:B------:R-:W-:Y:S01]  /*2eef0*/  ULDC UR10, c[0x0][0x228] ;  /* 0x00008a00000a7ab9 */ /* 0x000fe20000000800 */
[----:B------:R-:W-:Y:S01]  /*2ef00*/  ULDC UR12, c[0x0][0x228] ;  /* 0x00008a00000c7ab9 */ /* 0x000fe20000000800 */
[----:B------:R-:W-:Y:S01]  /*2ef10*/  ULDC UR14, c[0x0][0x228] ;  /* 0x00008a00000e7ab9 */ /* 0x000fe20000000800 */
[----:B0-----:R-:W-:Y:S01]  /*2ef20*/  IMAD.WIDE R28, R33, 0x2, R2 ;  /* 0x00000002211c7825 */ /* 0x001fe200078e0202 */
[----:B------:R-:W-:Y:S03]  /*2ef30*/  @P4 STG.E.U16 desc[UR18][R24.64], R32 ;  /* 0x0000002018004986 */ /* 0x000fe6000c101512 */
[----:B------:R-:W-:Y:S01]  /*2ef40*/  VIADD R0, R10, 0x41 ;  /* 0x000000410a007836 */ /* 0x000fe20000000000 */
[----:B------:R0:W-:Y:S01]  /*2ef50*/  @P6 STG.E.U16 desc[UR18][R28.64], R30 ;  /* 0x0000001e1c006986 */ /* 0x0001e2000c101512 */
[----:B------:R-:W-:Y:S01]  /*2ef60*/  ISETP.LT.AND P3, PT, R12, UR6, !P3 ;  /* 0x000000060c007c0c */ /* 0x000fe2000df61270 */
[----:B------:R-:W-:Y:S01]  /*2ef70*/  ULDC UR6, c[0x0][0x22c] ;  /* 0x00008b0000067ab9 */ /* 0x000fe20000000800 */
[----:B------:R-:W-:Y:S01]  /*2ef80*/  ISETP.LT.AND P6, PT, R11, UR8, !P1 ;  /* 0x000000080b007c0c */ /* 0x000fe2000cfc1270 */
[C---:B--2---:R-:W-:Y:S01]  /*2ef90*/  IMAD.WIDE R14, R33.reuse, 0x2, R8 ;  /* 0x00000002210e7825 */ /* 0x044fe200078e0208 */
[----:B------:R-:W-:Y:S01]  /*2efa0*/  ISETP.GE.AND P0, PT, R0, UR4, PT ;  /* 0x0000000400007c0c */ /* 0x000fe2000bf06270 */
[----:B------:R-:W-:Y:S01]  /*2efb0*/  ULDC UR4, c[0x0][0x248] ;  /* 0x0000920000047ab9 */ /* 0x000fe20000000800 */
[----:B------:R-:W-:Y:S01]  /*2efc0*/  ISETP.LT.AND P1, PT, R12, UR10, !P1 ;  /* 0x0000000a0c007c0c */ /* 0x000fe2000cf21270 */
[----:B------:R-:W-:Y:S01]  /*2efd0*/  VIADD R0, R10, 0x42 ;  /* 0x000000420a007836 */ /* 0x000fe20000000000 */
[----:B------:R-:W-:Y:S01]  /*2efe0*/  ULDC UR8, c[0x0][0x228] ;  /* 0x00008a0000087ab9 */ /* 0x000fe20000000800 */
[----:B------:R-:W-:Y:S01]  /*2eff0*/  VIADD R35, R33, UR4 ;  /* 0x0000000421237c36 */ /* 0x000fe20008000000 */
[----:B------:R-:W-:Y:S01]  /*2f000*/  ULDC UR4, c[0x0][0x22c] ;  /* 0x00008b0000047ab9 */ /* 0x000fe20000000800 */
[----:B0-----:R-:W-:Y:S01]  /*2f010*/  PRMT R30, R30, 0x7632, R30 ;  /* 0x000076321e1e7816 */ /* 0x001fe2000000001e */
[----:B------:R-:W-:Y:S01]  /*2f020*/  VIADD R26, R10, 0x43 ;  /* 0x000000430a1a7836 */ /* 0x000fe20000000000 */
[----:B------:R-:W-:Y:S01]  /*2f030*/  ISETP.GE.AND P4, PT, R0, UR6, PT ;  /* 0x0000000600007c0c */ /* 0x000fe2000bf86270 */
[----:B------:R-:W-:Y:S01]  /*2f040*/  IMAD.WIDE R24, R35, 0x2, R2 ;  /* 0x0000000223187825 */ /* 0x000fe200078e0202 */
[----:B------:R-:W-:Y:S01]  /*2f050*/  PRMT R0, R27, 0x7632, R0 ;  /* 0x000076321b007816 */ /* 0x000fe20000000000 */
[----:B------:R-:W-:-:S02]  /*2f060*/  ULDC UR10, c[0x0][0x228] ;  /* 0x00008a00000a7ab9 */ /* 0x000fc40000000800 */
[----:B------:R-:W-:Y:S01]  /*2f070*/  IMAD.WIDE R28, R35, 0x2, R8 ;  /* 0x00000002231c7825 */ /* 0x000fe200078e0208 */
[----:B------:R0:W-:Y:S01]  /*2f080*/  @P3 STG.E.U16 desc[UR18][R14.64], R30 ;  /* 0x0000001e0e003986 */ /* 0x0001e2000c101512 */
[----:B------:R-:W-:Y:S01]  /*2f090*/  ISETP.GE.AND P3, PT, R26, UR4, PT ;  /* 0x000000041a007c0c */ /* 0x000fe2000bf66270 */
[----:B------:R-:W-:Y:S01]  /*2f0a0*/  ULDC UR4, c[0x0][0x248] ;  /* 0x0000920000047ab9 */ /* 0x000fe20000000800 */
[----:B------:R-:W-:Y:S01]  /*2f0b0*/  ULDC UR6, c[0x0][0x248] ;  /* 0x0000920000067ab9 */ /* 0x000fe20000000800 */
[----:B------:R-:W-:Y:S04]  /*2f0c0*/  @P6 STG.E.U16 desc[UR18][R24.64], R27 ;  /* 0x0000001b18006986 */ /* 0x000fe8000c101512 */
[----:B------:R2:W-:Y:S01]  /*2f0d0*/  @P1 STG.E.U16 desc[UR18][R28.64], R0 ;  /* 0x000000001c001986 */ /* 0x0005e2000c101512 */
[----:B------:R-:W-:Y:S01]  /*2f0e0*/  ISETP.LT.AND P1, PT, R11, UR8, !P2 ;  /* 0x000000080b007c0c */ /* 0x000fe2000d721270 */
[----:B------:R-:W-:Y:S01]  /*2f0f0*/  VIADD R35, R35, UR4 ;  /* 0x0000000423237c36 */ /* 0x000fe20008000000 */
[C---:B------:R-:W-:Y:S01]  /*2f100*/  ISETP.LT.AND P2, PT, R12.reuse, UR10, !P2 ;  /* 0x0000000a0c007c0c */ /* 0x040fe2000d741270 */
[----:B------:R-:W-:Y:S01]  /*2f110*/  ULDC UR4, c[0x0][0x22c] ;  /* 0x00008b0000047ab9 */ /* 0x000fe20000000800 */
[----:B------:R-:W-:Y:S01]  /*2f120*/  ISETP.LT.AND P6, PT, R11, UR12, !P5 ;  /* 0x0000000c0b007c0c */ /* 0x000fe2000efc1270 */
[C---:B------:R-:W-:Y:S01]  /*2f130*/  VIADD R33, R35.reuse, UR6 ;  /* 0x0000000623217c36 */ /* 0x040fe20008000000 */
[----:B------:R-:W-:Y:S01]  /*2f140*/  ISETP.LT.AND P5, PT, R12, UR14, !P5 ;  /* 0x0000000e0c007c0c */ /* 0x000fe2000efa1270 */
[----:B0-----:R-:W-:Y:S01]  /*2f150*/  IMAD.WIDE R14, R35, 0x2, R2 ;  /* 0x00000002230e7825 */ /* 0x001fe200078e0202 */
        /* <DEDUP_REMOVED lines=15> */
[----:B------:R-:W-:Y:S01]  /*2f250*/  @P6 STG.E.U16 desc[UR18][R26.64], R56 ;  /* 0x000000381a006986 */ /* 0x000fe2000c101512 */
        /* <DEDUP_REMOVED lines=9> */
[----:B------:R-:W-:-:S02]  /*2f2f0*/  ULDC UR12, c[0x0][0x228] ;  /* 0x00008a00000c7ab9 */ /* 0x000fc40000000800 */
[----:B------:R-:W-:-:S04]  /*2f300*/  IMAD.WIDE R14, R25, 0x2, R2 ;  /* 0x00000002190e7825 */ /* 0x000fc800078e0202 */
        /* <DEDUP_REMOVED lines=20> */
[C---:B------:R-:W-:Y:S01]  /*2f450*/  VIADD R31, R29.reuse, UR4 ;  /* 0x000000041d1f7c36 */ /* 0x040fe20008000000 */
[----:B------:R-:W-:Y:S01]  /*2f460*/  ULDC UR4, c[0x0][0x22c] ;  /* 0x00008b0000047ab9 */ /* 0x000fe20000000800 */
[----:B0-----:R-:W-:Y:S01]  /*2f470*/  IMAD.WIDE R14, R29, 0x2, R8 ;  /* 0x000000021d0e7825 */ /* 0x001fe200078e0208 */
[----:B------:R-:W-:Y:S01]  /*2f480*/  ISETP.GE.AND P0, PT, R0, UR6, PT ;  /* 0x0000000600007c0c */ /* 0x000fe2000bf06270 */
[----:B------:R-:W-:Y:S01]  /*2f490*/  ULDC UR6, c[0x0][0x248] ;  /* 0x0000920000067ab9 */ /* 0x000fe20000000800 */
[----:B--2---:R-:W-:Y:S01]  /*2f4a0*/  PRMT R57, R57, 0x7632, R57 ;  /* 0x0000763239397816 */ /* 0x004fe20000000039 */
        /* <DEDUP_REMOVED lines=14> */
[C---:B------:R-:W-:Y:S01]  /*2f590*/  VIADD R33, R31.reuse, UR6 ;  /* 0x000000061f217c36 */ /* 0x040fe20008000000 */
[----:B------:R-:W-:Y:S01]  /*2f5a0*/  ISETP.LT.AND P5, PT, R12, UR14, !P5 ;  /* 0x0000000e0c007c0c */ /* 0x000fe2000efa1270 */
[C---:B0-----:R-:W-:Y:S01]  /*2f5b0*/  IMAD.WIDE R14, R31.reuse, 0x2, R2 ;  /* 0x000000021f0e7825 */ /* 0x041fe200078e0202 */
[----:B------:R-:W-:Y:S01]  /*2f5c0*/  PRMT R30, R58, 0x7632, R30 ;  /* 0x000076323a1e7816 */ /* 0x000fe2000000001e */
[----:B------:R-:W-:Y:S01]  /*2f5d0*/  ULDC UR8, c[0x0][0x228] ;  /* 0x00008a0000087ab9 */ /* 0x000fe20000000800 */
[----:B------:R-:W-:Y:S01]  /*2f5e0*/  ULDC UR10, c[0x0][0x228] ;  /* 0x00008a00000a7ab9 */ /* 0x000fe20000000800 */
[----:B--2---:R-:W-:Y:S01]  /*2f5f0*/  VIADD R0, R10, 0x49 ;  /* 0x000000490a007836 */ /* 0x004fe20000000000 */
[----:B------:R-:W-:Y:S01]  /*2f600*/  ULDC UR12, c[0x0][0x228] ;  /* 0x00008a00000c7ab9 */ /* 0x000fe20000000800 */
[----:B------:R-:W-:Y:S01]  /*2f610*/  IMAD.WIDE R24, R31, 0x2, R8 ;  /* 0x000000021f187825 */ /* 0x000fe200078e0208 */
[----:B------:R-:W-:Y:S01]  /*2f620*/  @P3 STG.E.U16 desc[UR18][R14.64], R58 ;  /* 0x0000003a0e003986 */ /* 0x000fe2000c101512 */
[----:B------:R-:W-:-:S02]  /*2f630*/  ULDC UR6, c[0x0][0x22c] ;  /* 0x00008b0000067ab9 */ /* 0x000fc40000000800 */
[C---:B------:R-:W-:Y:S01]  /*2f640*/  IMAD.WIDE R26, R33.reuse, 0x2, R2 ;  /* 0x00000002211a7825 */ /* 0x040fe200078e0202 */
[----:B------:R-:W-:Y:S01]  /*2f650*/  ISETP.GE.AND P3, PT, R0, UR4, PT ;  /* 0x0000000400007c0c */ /* 0x000fe2000bf66270 */
[----:B------:R0:W-:Y:S01]  /*2f660*/  @P1 STG.E.U16 desc[UR18][R24.64], R30 ;  /* 0x0000001e18001986 */ /* 0x0001e2000c101512 */
[----:B------:R-:W-:Y:S01]  /*2f670*/  PRMT R31, R94, 0x7632, R31 ;  /* 0x000076325e1f7816 */ /* 0x000fe2000000001f */
[----:B------:R-:W-:Y:S01]  /*2f680*/  IMAD.WIDE R28, R33, 0x2, R8 ;  /* 0x00000002211c7825 */ /* 0x000fe200078e0208 */
[----:B------:R-:W-:Y:S01]  /*2f690*/  ULDC UR4, c[0x0][0x248] ;  /* 0x0000920000047ab9 */ /* 0x000fe20000000800 */
        /* <DEDUP_REMOVED lines=10> */
[----:B------:R-:W-:Y:S01]  /*2f740*/  ULDC UR12, c[0x0][0x228] ;  /* 0x00008a00000c7ab9 */ /* 0x000fe20000000800 */
[----:B------:R-:W-:Y:S01]  /*2f750*/  ULDC UR14, c[0x0][0x228] ;  /* 0x00008a00000e7ab9 */ /* 0x000fe20000000800 */
[----:B------:R-:W-:-:S04]  /*2f760*/  IMAD.WIDE R14, R25, 0x2, R2 ;  /* 0x00000002190e7825 */ /* 0x000fc800078e0202 */
[----:B--2---:R-:W-:Y:S01]  /*2f770*/  VIADD R29, R25, UR4 ;  /* 0x00000004191d7c36 */ /* 0x004fe20008000000 */
        /* <DEDUP_REMOVED lines=50> */
[----:B------:R-:W-:Y:S01]  /*2faa0*/  IMAD.WIDE R26, R33, 0x2, R2 ;  /* 0x00000002211a7825 */ /* 0x000fe200078e0202 */
        /* <DEDUP_REMOVED lines=29> */
[----:B------:R-:W-:Y:S01]  /*2fc80*/  PRMT R30, R63, 0x7632, R30 ;  /* 0x000076323f1e7816 */ /* 0x000fe2000000001e */
        /* <DEDUP_REMOVED lines=15> */
[----:B------:R-:W-:Y:S01]  /*2fd80*/  PRMT R0, R90, 0x7632, R0 ;  /* 0x000076325a007816 */ /* 0x000fe20000000000 */
[----:B------:R-:W-:-:S02]  /*2fd90*/  ULDC UR8, c[0x0][0x22c] ;  /* 0x00008b0000087ab9 */ /* 0x000fc40000000800 */
[----:B------:R-:W-:Y:S01]  /*2fda0*/  IMAD.WIDE R26, R31, 0x2, R8 ;  /* 0x000000021f1a7825 */ /* 0x000fe200078e0208 */
[----:B------:R0:W-:Y:S03]  /*2fdb0*/  @P2 STG.E.U16 desc[UR18][R14.64], R62 ;  /* 0x0000003e0e002986 */ /* 0x0001e6000c101512 */
[----:B------:R-:W-:Y:S01]  /*2fdc0*/  VIADD R28, R10, 0x52 ;  /* 0x000000520a1c7836 */ /* 0x000fe20000000000 */
[----:B------:R-:W-:Y:S04]  /*2fdd0*/  @P6 STG.E.U16 desc[UR18][R24.64], R90 ;  /* 0x0000005a18006986 */ /* 0x000fe8000c101512 */
[----:B------:R2:W-:Y:S01]  /*2fde0*/  @P0 STG.E.U16 desc[UR18][R26.64], R0 ;  /* 0x000000001a000986 */ /* 0x0005e2000c101512 */
[----:B------:R-:W-:Y:S01]  /*2fdf0*/  ISETP.LT.AND P0, PT, R11, UR10, !P4 ;  /* 0x0000000a0b007c0c */ /* 0x000fe2000e701270 */
[----:B------:R-:W-:Y:S01]  /*2fe00*/  ULDC UR10, c[0x0][0x228] ;  /* 0x00008a00000a7ab9 */ /* 0x000fe20000000800 */
[----:B------:R-:W-:Y:S01]  /*2fe10*/  ISETP.GE.AND P2, PT, R28, UR4, PT ;  /* 0x000000041c007c0c */ /* 0x000fe2000bf46270 */
[----:B------:R-:W-:Y:S01]  /*2fe20*/  ULDC UR4, c[0x0][0x248] ;  /* 0x0000920000047ab9 */ /* 0x000fe20000000800 */
[C---:B------:R-:W-:Y:S01]  /*2fe30*/  ISETP.LT.AND P4, PT, R12.reuse, UR12, !P4 ;  /* 0x0000000c0c007c0c */ /* 0x040fe2000e781270 */
[----:B------:R-:W-:Y:S01]  /*2fe40*/  VIADD R31, R31, UR4 ;  /* 0x000000041f1f7c36 */ /* 0x000fe20008000000 */
[----:B------:R-:W-:Y:S01]  /*2fe50*/  ISETP.LT.AND P6, PT, R11, UR14, !P5 ;  /* 0x0000000e0b007c0c */ /* 0x000fe2000efc1270 */
[----:B------:R-:W-:Y:S01]  /*2fe60*/  ULDC UR4, c[0x0][0x248] ;  /* 0x0000920000047ab9 */ /* 0x000fe20000000800 */
[----:B------:R-:W-:Y:S01]  /*2fe70*/  ISETP.LT.AND P5, PT, R12, UR16, !P5 ;  /* 0x000000100c007c0c */ /* 0x000fe2000efa1270 */
[C---:B0-----:R-:W-:Y:S01]  /*2fe80*/  IMAD.WIDE R14, R31.reuse, 0x2, R2 ;  /* 0x000000021f0e7825 */ /* 0x041fe200078e0202 */
[----:B------:R-:W-:Y:S01]  /*2fe90*/  ULDC UR12, c[0x0][0x228] ;  /* 0x00008a00000c7ab9 */ /* 0x000fe20000000800 */
[----:B------:R-:W-:Y:S01]  /*2fea0*/  ULDC UR14, c[0x0][0x228] ;  /* 0x00008a00000e7ab9 */ /* 0x000fe20000000800 */
[----:B------:R-:W-:Y:S01]  /*2feb0*/  ULDC UR16, c[0x0][0x228] ;  /* 0x00008a0000107ab9 */ /* 0x000fe20000000800 */
[----:B------:R-:W-:-:S02]  /*2fec0*/  VIADD R33, R31, UR6 ;  /* 0x000000061f217c36 */ /* 0x000fc40008000000 */
[----:B--2---:R-:W-:Y:S02]  /*2fed0*/  VIADD R0, R10, 0x53 ;  /* 0x000000530a007836 */ /* 0x004fe40000000000 */
[----:B------:R-:W-:Y:S01]  /*2fee0*/  IMAD.WIDE R24, R31, 0x2, R8 ;  /* 0x000000021f187825 */ /* 0x000fe200078e0208 */
[----:B------:R-:W-:Y:S01]  /*2fef0*/  @P0 STG.E.U16 desc[UR18][R14.64], R63 ;  /* 0x0000003f0e000986 */ /* 0x000fe2000c101512 */
[----:B------:R-:W-:Y:S01]  /*2ff00*/  ULDC UR6, c[0x0][0x22c] ;  /* 0x00008b0000067ab9 */ /* 0x000fe20000000800 */
[----:B------:R-:W-:Y:S01]  /*2ff10*/  ISETP.GE.AND P0, PT, R0, UR8, PT ;  /* 0x0000000800007c0c */ /* 0x000fe2000bf06270 */
[----:B------:R-:W-:Y:S01]  /*2ff20*/  IMAD.WIDE R26, R33, 0x2, R2 ;  /* 0x00000002211a7825 */ /* 0x000fe200078e0202 */
[----:B------:R-:W-:Y:S01]  /*2ff30*/  ULDC UR8, c[0x0][0x228] ;  /* 0x00008a0000087ab9 */ /* 0x000fe20000000800 */
[----:B------:R0:W-:Y:S01]  /*2ff40*/  @P4 STG.E.U16 desc[UR18][R24.64], R30 ;  /* 0x0000001e18004986 */ /* 0x0001e2000c101512 */
[----:B------:R-:W-:Y:S01]  /*2ff50*/  PRMT R31, R91, 0x7632, R31 ;  /* 0x000076325b1f7816 */ /* 0x000fe2000000001f */
        /* <DEDUP_REMOVED lines=183> */
[----:B------:R-:W-:Y:S03]  /*30ad0*/  @P4 STG.E.U16 desc[UR18][R14.64], R81 ;  /* 0x000000510e004986 */ /* 0x000fe6000c101512 */
[----:B------:R-:W-:Y:S01]  /*30ae0*/  VIADD R28, R10, 0x61 ;  /* 0x000000610a1c7836 */ /* 0x000fe20000000000 */
[----:B------:R0:W-:Y:S04]  /*30af0*/  @P6 STG.E.U16 desc[UR18][R24.64], R70 ;  /* 0x0000004618006986 */ /* 0x0001e8000c101512 */
[----:B------:R2:W-:Y:S01]  /*30b00*/  @P3 STG.E.U16 desc[UR18][R26.64], R0 ;  /* 0x000000001a003986 */ /* 0x0005e2000c101512 */
[C---:B------:R-:W-:Y:S01]  /*30b10*/  ISETP.LT.AND P3, PT, R11.reuse, UR10, !P1 ;  /* 0x0000000a0b007c0c */ /* 0x040fe2000cf61270 */
[----:B------:R-:W-:Y:S01]  /*30b20*/  ULDC UR10, c[0x0][0x228] ;  /* 0x00008a00000a7ab9 */ /* 0x000fe20000000800 */
[----:B------:R-:W-:Y:S01]  /*30b30*/  ISETP.GE.AND P4, PT, R28, UR4, PT ;  /* 0x000000041c007c0c */ /* 0x000fe2000bf86270 */
[----:B------:R-:W-:Y:S01]  /*30b40*/  ULDC UR4, c[0x0][0x248] ;  /* 0x0000920000047ab9 */ /* 0x000fe20000000800 */
[C---:B------:R-:W-:Y:S01]  /*30b50*/  ISETP.LT.AND P1, PT, R12.reuse, UR12, !P1 ;  /* 0x0000000c0c007c0c */ /* 0x040fe2000cf21270 */
[----:B------:R-:W-:Y:S01]  /*30b60*/  ULDC UR12, c[0x0][0x228] ;  /* 0x00008a00000c7ab9 */ /* 0x000fe20000000800 */
[----:B------:R-:W-:Y:S01]  /*30b70*/  ISETP.LT.AND P6, PT, R11, UR14, !P5 ;  /* 0x0000000e0b007c0c */ /* 0x000fe2000efc1270 */
[----:B0-----:R-:W-:Y:S01]  /*30b80*/  VIADD R25, R31, UR4 ;  /* 0x000000041f197c36 */ /* 0x001fe20008000000 */
[----:B------:R-:W-:Y:S01]  /*30b90*/  ISETP.LT.AND P5, PT, R12, UR16, !P5 ;  /* 0x000000100c007c0c */ /* 0x000fe2000efa1270 */
[----:B------:R-:W-:Y:S01]  /*30ba0*/  ULDC UR4, c[0x0][0x248] ;  /* 0x0000920000047ab9 */ /* 0x000fe20000000800 */
[----:B------:R-:W-:Y:S01]  /*30bb0*/  PRMT R32, R71, 0x7632, R32 ;  /* 0x0000763247207816 */ /* 0x000fe20000000020 */
[----:B------:R-:W-:Y:S01]  /*30bc0*/  IMAD.WIDE R14, R25, 0x2, R2 ;  /* 0x00000002190e7825 */ /* 0x000fe200078e0202 */
[----:B------:R-:W-:Y:S01]  /*30bd0*/  ULDC UR14, c[0x0][0x228] ;  /* 0x00008a00000e7ab9 */ /* 0x000fe20000000800 */
[----:B------:R-:W-:-:S02]  /*30be0*/  ULDC UR16, c[0x0][0x228] ;  /* 0x00008a0000107ab9 */ /* 0x000fc40000000800 */
[----:B--2---:R-:W-:Y:S02]  /*30bf0*/  VIADD R0, R10, 0x62 ;  /* 0x000000620a007836 */ /* 0x004fe40000000000 */
[C---:B------:R-:W-:Y:S01]  /*30c00*/  VIADD R31, R25.reuse, UR6 ;  /* 0x00000006191f7c36 */ /* 0x040fe20008000000 */
[----:B------:R-:W-:Y:S01]  /*30c10*/  @P3 STG.E.U16 desc[UR18][R14.64], R82 ;  /* 0x000000520e003986 */ /* 0x000fe2000c101512 */
        /* <DEDUP_REMOVED lines=10> */
[----:B------:R-:W-:Y:S01]  /*30cc0*/  ISETP.LT.AND P2, PT, R12, UR10, !P2 ;  /* 0x0000000a0c007c0c */ /* 0x000fe2000d741270 */
[----:B------:R-:W-:Y:S01]  /*30cd0*/  ULDC UR10, c[0x0][0x228] ;  /* 0x00008a00000a7ab9 */ /* 0x000fe20000000800 */
[----:B------:R-:W-:Y:S01]  /*30ce0*/  ISETP.LT.AND P6, PT, R11, UR12, !P0 ;  /* 0x0000000c0b007c0c */ /* 0x000fe2000c7c1270 */
[----:B------:R2:W-:Y:S01]  /*30cf0*/  @P5 STG.E.U16 desc[UR18][R28.64], R32 ;  /* 0x000000201c005986 */ /* 0x0005e2000c101512 */
[----:B------:R-:W-:Y:S01]  /*30d00*/  VIADD R0, R10, 0x63 ;  /* 0x000000630a007836 */ /* 0x000fe20000000000 */
[----:B------:R-:W-:Y:S01]  /*30d10*/  ULDC UR12, c[0x0][0x228] ;  /* 0x00008a00000c7ab9 */ /* 0x000fe20000000800 */
[----:B0-----:R-:W-:Y:S01]  /*30d20*/  VIADD R25, R31, UR4 ;  /* 0x000000041f197c36 */ /* 0x001fe20008000000 */
[----:B------:R-:W-:-:S03]  /*30d30*/  ULDC UR4, c[0x0][0x248] ;  /* 0x0000920000047ab9 */ /* 0x000fc60000000800 */
        /* <DEDUP_REMOVED lines=78> */
[----:B------:R-:W-:Y:S01]  /*31220*/  ULDC UR4, c[0x0][0x22c] ;  /* 0x00008b0000047ab9 */ /* 0x000fe20000000800 */
[----:B------:R-:W-:Y:S02]  /*31230*/  @P1 STG.E.U16 desc[UR18][R24.64], R28 ;  /* 0x0000001c18001986 */ /* 0x000fe4000c101512 */
[----:B------:R-:W-:Y:S01]  /*31240*/  VIADD R0, R10, 0x69 ;  /* 0x000000690a007836 */ /* 0x000fe20000000000 */
[----:B------:R-:W-:Y:S01]  /*31250*/  ISETP.LT.AND P2, PT, R12, UR6, !P2 ;  /* 0x000000060c007c0c */ /* 0x000fe2000d741270 */
        /* <DEDUP_REMOVED lines=58> */
[C---:B------:R-:W-:Y:S01]  /*31600*/  IMAD.WIDE R14, R25.reuse, 0x2, R2 ;  /* 0x00000002190e7825 */ /* 0x040fe200078e0202 */
[----:B--2---:R-:W-:Y:S01]  /*31610*/  PRMT R20, R16, 0x7632, R20 ;  /* 0x0000763210147816 */ /* 0x004fe20000000014 */
[----:B------:R-:W-:Y:S01]  /*31620*/  ULDC UR6, c[0x0][0x22c] ;  /* 0x00008b0000067ab9 */ /* 0x000fe20000000800 */
[----:B------:R-:W-:Y:S01]  /*31630*/  ULDC UR14, c[0x0][0x228] ;  /* 0x00008a00000e7ab9 */ /* 0x000fe20000000800 */
[----:B---3--:R-:W-:-:S02]  /*31640*/  VIADD R29, R25, UR4 ;  /* 0x00000004191d7c36 */ /* 0x008fc40008000000 */
[----:B------:R-:W-:Y:S01]  /*31650*/  VIADD R0, R10, 0x6e ;  /* 0x0000006e0a007836 */ /* 0x000fe20000000000 */
[----:B------:R0:W-:Y:S01]  /*31660*/  @P4 STG.E.U16 desc[UR18][R14.64], R16 ;  /* 0x000000100e004986 */ /* 0x0001e2000c101512 */
[----:B------:R-:W-:Y:S01]  /*31670*/  IMAD.WIDE R24, R25, 0x2, R8 ;  /* 0x0000000219187825 */ /* 0x000fe200078e0208 */
[----:B------:R-:W-:-:S03]  /*31680*/  ULDC UR4, c[0x0][0x22c] ;  /* 0x00008b0000047ab9 */ /* 0x000fc60000000800 */
[----:B------:R-:W-:Y:S01]  /*31690*/  IMAD.WIDE R26, R29, 0x2, R2 ;  /* 0x000000021d1a7825 */ /* 0x000fe200078e0202 */
[----:B------:R-:W-:Y:S01]  /*316a0*/  @P3 STG.E.U16 desc[UR18][R24.64], R20 ;  /* 0x0000001418003986 */ /* 0x000fe2000c101512 */
        /* <DEDUP_REMOVED lines=8> */
[----:B0-----:R-:W-:Y:S01]  /*31730*/  IMAD.WIDE R14, R29, 0x2, R8 ;  /* 0x000000021d0e7825 */ /* 0x001fe200078e0208 */
[----:B------:R-:W-:Y:S01]  /*31740*/  PRMT R16, R17, 0x7632, R16 ;  /* 0x0000763211107816 */ /* 0x000fe20000000010 */
[----:B------:R-:W-:Y:S01]  /*31750*/  ULDC UR10, c[0x0][0x228] ;  /* 0x00008a00000a7ab9 */ /* 0x000fe20000000800 */
[----:B------:R-:W-:Y:S01]  /*31760*/  ISETP.GE.AND P3, PT, R0, UR6, PT ;  /* 0x0000000600007c0c */ /* 0x000fe2000bf66270 */
[----:B------:R-:W-:Y:S01]  /*31770*/  VIADD R31, R29, UR4 ;  /* 0x000000041d1f7c36 */ /* 0x000fe20008000000 */
[----:B------:R-:W-:Y:S01]  /*31780*/  PRMT R0, R21, 0x7632, R0 ;  /* 0x0000763215007816 */ /* 0x000fe20000000000 */
[----:B------:R-:W-:Y:S01]  /*31790*/  ULDC UR4, c[0x0][0x22c] ;  /* 0x00008b0000047ab9 */ /* 0x000fe20000000800 */
[----:B--2---:R-:W-:Y:S01]  /*317a0*/  VIADD R26, R10, 0x70 ;  /* 0x000000700a1a7836 */ /* 0x004fe20000000000 */
[----:B------:R-:W-:Y:S01]  /*317b0*/  ULDC UR12, c[0x0][0x228] ;  /* 0x00008a00000c7ab9 */ /* 0x000fe20000000800 */
[----:B------:R-:W-:Y:S01]  /*317c0*/  IMAD.WIDE R20, R31, 0x2, R2 ;  /* 0x000000021f147825 */ /* 0x000fe200078e0202 */
[----:B------:R0:W-:Y:S01]  /*317d0*/  @P1 STG.E.U16 desc[UR18][R14.64], R0 ;  /* 0x000000000e001986 */ /* 0x0001e2000c101512 */
[----:B------:R-:W-:-:S02]  /*317e0*/  ULDC UR6, c[0x0][0x248] ;  /* 0x0000920000067ab9 */ /* 0x000fc40000000800 */
[----:B------:R-:W-:Y:S01]  /*317f0*/  IMAD.WIDE R24, R31, 0x2, R8 ;  /* 0x000000021f187825 */ /* 0x000fe200078e0208 */
[----:B------:R-:W-:Y:S01]  /*31800*/  @P6 STG.E.U16 desc[UR18][R20.64], R17 ;  /* 0x0000001114006986 */ /* 0x000fe2000c101512 */
[----:B------:R-:W-:Y:S01]  /*31810*/  ISETP.GE.AND P1, PT, R26, UR4, PT ;  /* 0x000000041a007c0c */ /* 0x000fe2000bf26270 */
[----:B------:R-:W-:Y:S02]  /*31820*/  ULDC UR4, c[0x0][0x248] ;  /* 0x0000920000047ab9 */ /* 0x000fe40000000800 */
[----:B------:R2:W-:Y:S01]  /*31830*/  @P2 STG.E.U16 desc[UR18][R24.64], R16 ;  /* 0x0000001018002986 */ /* 0x0005e2000c101512 */
        /* <DEDUP_REMOVED lines=14> */
[----:B------:R-:W-:Y:S01]  /*31920*/  PRMT R28, R18, 0x7632, R28 ;  /* 0x00007632121c7816 */ /* 0x000fe2000000001c */
[C---:B------:R-:W-:Y:S01]  /*31930*/  IMAD.WIDE R20, R27.reuse, 0x2, R2 ;  /* 0x000000021b147825 */ /* 0x040fe200078e0202 */
[----:B------:R-:W-:Y:S01]  /*31940*/  ISETP.GE.AND P2, PT, R0, UR4, PT ;  /* 0x0000000400007c0c */ /* 0x000fe2000bf46270 */
[----:B------:R0:W-:Y:S01]  /*31950*/  @P0 STG.E.U16 desc[UR18][R16.64], R26 ;  /* 0x0000001a10000986 */ /* 0x0001e2000c101512 */
[----:B------:R-:W-:Y:S01]  /*31960*/  ULDC UR4, c[0x0][0x248] ;  /* 0x0000920000047ab9 */ /* 0x000fe20000000800 */
        /* <DEDUP_REMOVED lines=71> */
[----:B------:R-:W-:Y:S01]  /*31de0*/  IMAD.WIDE R20, R25, 0x2, R8 ;  /* 0x0000000219147825 */ /* 0x000fe200078e0208 */
[----:B------:R2:W-:Y:S01]  /*31df0*/  @P6 STG.E.U16 desc[UR18][R18.64], R5 ;  /* 0x0000000512006986 */ /* 0x0005e2000c101512 */
[----:B------:R-:W-:Y:S01]  /*31e00*/  ISETP.LT.AND P0, PT, R12, UR10, !P0 ;  /* 0x0000000a0c007c0c */ /* 0x000fe2000c701270 */
[----:B------:R-:W-:Y:S01]  /*31e10*/  ULDC UR6, c[0x0][0x22c] ;  /* 0x00008b0000067ab9 */ /* 0x000fe20000000800 */
[----:B------:R-:W-:Y:S01]  /*31e20*/  ISETP.LT.AND P6, PT, R11, UR12, !P4 ;  /* 0x0000000c0b007c0c */ /* 0x000fe2000e7c1270 */
[----:B0-----:R-:W-:Y:S01]  /*31e30*/  VIADD R15, R25, UR4 ;  /* 0x00000004190f7c36 */ /* 0x001fe20008000000 */
[----:B------:R-:W-:Y:S01]  /*31e40*/  ULDC UR4, c[0x0][0x248] ;  /* 0x0000920000047ab9 */ /* 0x000fe20000000800 */
[----:B------:R-:W-:Y:S01]  /*31e50*/  PRMT R22, R5, 0x7632, R22 ;  /* 0x0000763205167816 */ /* 0x000fe20000000016 */
[----:B------:R-:W-:Y:S01]  /*31e60*/  VIADD R0, R10, 0x77 ;  /* 0x000000770a007836 */ /* 0x000fe20000000000 */
[----:B------:R-:W-:Y:S01]  /*31e70*/  ULDC UR8, c[0x0][0x228] ;  /* 0x00008a0000087ab9 */ /* 0x000fe20000000800 */
[----:B------:R-:W-:Y:S01]  /*31e80*/  ULDC UR10, c[0x0][0x228] ;  /* 0x00008a00000a7ab9 */ /* 0x000fe20000000800 */
[----:B------:R-:W-:Y:S01]  /*31e90*/  ULDC UR12, c[0x0][0x228] ;  /* 0x00008a00000c7ab9 */ /* 0x000fe20000000800 */
[----:B------:R-:W-:Y:S01]  /*31ea0*/  ULDC UR14, c[0x0][0x228] ;  /* 0x00008a00000e7ab9 */ /* 0x000fe20000000800 */
[----:B--2---:R-:W-:Y:S01]  /*31eb0*/  VIADD R19, R15, UR4 ;  /* 0x000000040f137c36 */ /* 0x004fe20008000000 */
        /* <DEDUP_REMOVED lines=21> */
[----:B------:R-:W-:Y:S01]  /*32010*/  VIADD R0, R10, 0x79 ;  /* 0x000000790a007836 */ /* 0x000fe20000000000 */
[----:B------:R-:W0:Y:S01]  /*32020*/  LDS.128 R24, [R13] ;  /* 0x000000000d187984 */ /* 0x000e220000000c00 */
        /* <DEDUP_REMOVED lines=20> */
[----:B--2---:R-:W-:Y:S01]  /*32170*/  PRMT R6, R7, 0x7632, R6 ;  /* 0x0000763207067816 */ /* 0x004fe20000000006 */
[----:B------:R-:W-:Y:S01]  /*32180*/  IMAD.WIDE R4, R21, 0x2, R2 ;  /* 0x0000000215047825 */ /* 0x000fe200078e0202 */
[----:B------:R-:W-:-:S03]  /*32190*/  ULDC UR12, c[0x0][0x228] ;  /* 0x00008a00000c7ab9 */ /* 0x000fc60000000800 */
[C---:B------:R-:W-:Y:S02]  /*321a0*/  VIADD R23, R21.reuse, UR6 ;  /* 0x0000000615177c36 */ /* 0x040fe40008000000 */
[----:B---3--:R-:W-:Y:S02]  /*321b0*/  VIADD R0, R10, 0x7b ;  /* 0x0000007b0a007836 */ /* 0x008fe40000000000 */
[----:B------:R-:W-:Y:S01]  /*321c0*/  IMAD.WIDE R14, R21, 0x2, R8 ;  /* 0x00000002150e7825 */ /* 0x000fe200078e0208 */
[----:B------:R2:W-:Y:S01]  /*321d0*/  @P3 STG.E.U16 desc[UR18][R4.64], R7 ;  /* 0x0000000704003986 */ /* 0x0005e2000c101512 */
[----:B------:R-:W-:Y:S01]  /*321e0*/  ISETP.LT.AND P5, PT, R12, UR16, !P5 ;  /* 0x000000100c007c0c */ /* 0x000fe2000efa1270 */
[----:B------:R-:W-:Y:S01]  /*321f0*/  ULDC UR6, c[0x0][0x22c] ;  /* 0x00008b0000067ab9 */ /* 0x000fe20000000800 */
[----:B------:R-:W-:Y:S01]  /*32200*/  IMAD.WIDE R16, R23, 0x2, R2 ;  /* 0x0000000217107825 */ /* 0x000fe200078e0202 */
[----:B------:R-:W-:Y:S01]  /*32210*/  ISETP.GE.AND P3, PT, R0, UR8, PT ;  /* 0x0000000800007c0c */ /* 0x000fe2000bf66270 */
[----:B------:R-:W-:Y:S01]  /*32220*/  ULDC UR8, c[0x0][0x228] ;  /* 0x00008a0000087ab9 */ /* 0x000fe20000000800 */
[----:B------:R-:W-:Y:S01]  /*32230*/  @P1 STG.E.U16 desc[UR18][R14.64], R6 ;  /* 0x000000060e001986 */ /* 0x000fe2000c101512 */
[----:B------:R-:W-:Y:S01]  /*32240*/  ISETP.LT.AND P1, PT, R11, UR8, !P2 ;  /* 0x000000080b007c0c */ /* 0x000fe2000d721270 */
[----:B------:R-:W-:Y:S01]  /*32250*/  IMAD.WIDE R18, R23, 0x2, R8 ;  /* 0x0000000217127825 */ /* 0x000fe200078e0208 */
[----:B------:R-:W-:Y:S01]  /*32260*/  ISETP.LT.AND P2, PT, R12, UR10, !P2 ;  /* 0x0000000a0c007c0c */ /* 0x000fe2000d741270 */
[----:B------:R3:W-:Y:S01]  /*32270*/  @P6 STG.E.U16 desc[UR18][R16.64], R111 ;  /* 0x0000006f10006986 */ /* 0x0007e2000c101512 */
[----:B------:R-:W-:Y:S01]  /*32280*/  ISETP.LT.AND P6, PT, R11, UR12, !P0 ;  /* 0x0000000c0b007c0c */ /* 0x000fe2000c7c1270 */
[----:B--2---:R-:W-:Y:S01]  /*32290*/  VIADD R7, R23, UR4 ;  /* 0x0000000417077c36 */ /* 0x004fe20008000000 */
[----:B------:R-:W-:Y:S01]  /*322a0*/  ULDC UR4, c[0x0][0x248] ;  /* 0x0000920000047ab9 */ /* 0x000fe20000000800 */
[----:B------:R-:W-:Y:S01]  /*322b0*/  PRMT R20, R111, 0x7632, R20 ;  /* 0x000076326f147816 */ /* 0x000fe20000000014 */
[----:B------:R-:W-:Y:S01]  /*322c0*/  VIADD R0, R10, 0x7c ;  /* 0x0000007c0a007836 */ /* 0x000fe20000000000 */
[----:B------:R-:W-:Y:S01]  /*322d0*/  ULDC UR8, c[0x0][0x228] ;  /* 0x00008a0000087ab9 */ /* 0x000fe20000000800 */
[C---:B------:R-:W-:Y:S01]  /*322e0*/  IMAD.WIDE R4, R7.reuse, 0x2, R2 ;  /* 0x0000000207047825 */ /* 0x040fe200078e0202 */
[----:B------:R-:W-:Y:S01]  /*322f0*/  ULDC UR10, c[0x0][0x228] ;  /* 0x00008a00000a7ab9 */ /* 0x000fe20000000800 */
[----:B------:R-:W-:Y:S01]  /*32300*/  ULDC UR12, c[0x0][0x228] ;  /* 0x00008a00000c7ab9 */ /* 0x000fe20000000800 */
[----:B------:R-:W-:Y:S01]  /*32310*/  ULDC UR14, c[0x0][0x228] ;  /* 0x00008a00000e7ab9 */ /* 0x000fe20000000800 */
[----:B------:R-:W-:Y:S01]  /*32320*/  ULDC UR16, c[0x0][0x228] ;  /* 0x00008a0000107ab9 */ /* 0x000fe20000000800 */
[C---:B---3--:R-:W-:Y:S01]  /*32330*/  VIADD R17, R7.reuse, UR4 ;  /* 0x0000000407117c36 */ /* 0x048fe20008000000 */
[----:B------:R-:W-:Y:S01]  /*32340*/  PRMT R16, R112, 0x7632, R16 ;  /* 0x0000763270107816 */ /* 0x000fe20000000010 */
[----:B------:R-:W-:Y:S01]  /*32350*/  IMAD.WIDE R6, R7, 0x2, R8 ;  /* 0x0000000207067825 */ /* 0x000fe200078e0208 */
[----:B------:R2:W-:Y:S01]  /*32360*/  @P5 STG.E.U16 desc[UR18][R18.64], R20 ;  /* 0x0000001412005986 */ /* 0x0005e2000c101512 */
[----:B------:R-:W-:Y:S01]  /*32370*/  ISETP.GE.AND P5, PT, R0, UR6, PT ;  /* 0x0000000600007c0c */ /* 0x000fe2000bfa6270 */
        /* <DEDUP_REMOVED lines=16> */
[C---:B--2---:R-:W-:Y:S01]  /*32480*/  VIADD R19, R17.reuse, UR4 ;  /* 0x0000000411137c36 */ /* 0x044fe20008000000 */
[----:B------:R-:W-:Y:S01]  /*32490*/  ULDC UR4, c[0x0][0x22c] ;  /* 0x00008b0000047ab9 */ /* 0x000fe20000000800 */
[----:B---3--:R-:W-:Y:S01]  /*324a0*/  IMAD.WIDE R4, R17, 0x2, R8 ;  /* 0x0000000211047825 */ /* 0x008fe200078e0208 */
[----:B------:R-:W-:Y:S01]  /*324b0*/  ISETP.GE.AND P2, PT, R0, UR6, PT ;  /* 0x0000000600007c0c */ /* 0x000fe2000bf46270 */
[----:B------:R-:W-:Y:S01]  /*324c0*/  ULDC UR6, c[0x0][0x248] ;  /* 0x0000920000067ab9 */ /* 0x000fe20000000800 */
[----:B----4-:R-:W-:Y:S01]  /*324d0*/  PRMT R116, R116, 0x7632, R116 ;  /* 0x0000763274747816 */ /* 0x010fe20000000074 */
        /* <DEDUP_REMOVED lines=16> */
[----:B--2---:R-:W-:Y:S01]  /*325e0*/  IMAD.WIDE R4, R19, 0x2, R2 ;  /* 0x0000000213047825 */ /* 0x004fe200078e0202 */
[----:B------:R-:W-:Y:S01]  /*325f0*/  PRMT R18, R117, 0x7632, R18 ;  /* 0x0000763275127816 */ /* 0x000fe20000000012 */
[----:B------:R-:W-:Y:S01]  /*32600*/  ULDC UR8, c[0x0][0x228] ;  /* 0x00008a0000087ab9 */ /* 0x000fe20000000800 */
[----:B------:R-:W-:Y:S01]  /*32610*/  ULDC UR10, c[0x0][0x228] ;  /* 0x00008a00000a7ab9 */ /* 0x000fe20000000800 */
[----:B---3--:R-:W-:Y:S01]  /*32620*/  VIADD R0, R10, 0x80 ;  /* 0x000000800a007836 */ /* 0x008fe20000000000 */
        /* <DEDUP_REMOVED lines=18> */
[----:B--2---:R-:W-:Y:S01]  /*32750*/  VIADD R7, R21, UR4 ;  /* 0x0000000415077c36 */ /* 0x004fe20008000000 */
[----:B------:R-:W-:Y:S01]  /*32760*/  ULDC UR4, c[0x0][0x248] ;  /* 0x0000920000047ab9 */ /* 0x000fe20000000800 */
[----:B------:R-:W-:Y:S01]  /*32770*/  ULDC UR12, c[0x0][0x228] ;  /* 0x00008a00000c7ab9 */ /* 0x000fe20000000800 */
[----:B------:R-:W-:Y:S01]  /*32780*/  ULDC UR14, c[0x0][0x228] ;  /* 0x00008a00000e7ab9 */ /* 0x000fe20000000800 */
[----:B------:R-:W-:-:S04]  /*32790*/  IMAD.WIDE R4, R7, 0x2, R2 ;  /* 0x0000000207047825 */ /* 0x000fc800078e0202 */
[C---:B---3--:R-:W-:Y:S01]  /*327a0*/  VIADD R17, R7.reuse, UR4 ;  /* 0x0000000407117c36 */ /* 0x048fe20008000000 */
        /* <DEDUP_REMOVED lines=41> */
[C---:B--2---:R-:W-:Y:S01]  /*32a40*/  IMAD.WIDE R4, R19.reuse, 0x2, R2 ;  /* 0x0000000213047825 */ /* 0x044fe200078e0202 */
        /* <DEDUP_REMOVED lines=27> */
[----:B---3--:R-:W-:Y:S01]  /*32c00*/  VIADD R17, R7, UR4 ;  /* 0x0000000407117c36 */ /* 0x008fe20008000000 */
        /* <DEDUP_REMOVED lines=40> */
[----:B--2---:R-:W-:Y:S01]  /*32e90*/  VIADD R7, R19, UR4 ;  /* 0x0000000413077c36 */ /* 0x004fe20008000000 */
[----:B------:R-:W-:Y:S01]  /*32ea0*/  ISETP.LT.AND P5, PT, R12, UR16, !P5 ;  /* 0x000000100c007c0c */ /* 0x000fe2000efa1270 */
[----:B------:R-:W-:Y:S01]  /*32eb0*/  ULDC UR4, c[0x0][0x248] ;  /* 0x0000920000047ab9 */ /* 0x000fe20000000800 */
[----:B------:R-:W-:Y:S01]  /*32ec0*/  PRMT R20, R123, 0x7632, R20 ;  /* 0x000076327b147816 */ /* 0x000fe20000000014 */
[----:B------:R-:W-:Y:S01]  /*32ed0*/  IMAD.WIDE R4, R7, 0x2, R2 ;  /* 0x0000000207047825 */ /* 0x000fe200078e0202 */
[----:B------:R-:W-:Y:S01]  /*32ee0*/  ULDC UR14, c[0x0][0x228] ;  /* 0x00008a00000e7ab9 */ /* 0x000fe20000000800 */
[----:B------:R-:W-:-:S02]  /*32ef0*/  ULDC UR16, c[0x0][0x228] ;  /* 0x00008a0000107ab9 */ /* 0x000fc40000000800 */
[----:B---3--:R-:W-:Y:S02]  /*32f00*/  VIADD R0, R10, 0x8a ;  /* 0x0000008a0a007836 */ /* 0x008fe40000000000 */
        /* <DEDUP_REMOVED lines=18> */
[----:B--2---:R-:W-:Y:S01]  /*33030*/  VIADD R7, R19, UR4 ;  /* 0x0000000413077c36 */ /* 0x004fe20008000000 */
[----:B------:R-:W-:-:S03]  /*33040*/  ULDC UR4, c[0x0][0x248] ;  /* 0x0000920000047ab9 */ /* 0x000fc60000000800 */
        /* <DEDUP_REMOVED lines=239> */
[----:B------:R-:W-:Y:S02]  /*33f40*/  VIADD R16, R10, 0x9d ;  /* 0x0000009d0a107836 */ /* 0x000fe40000000000 */
[C---:B------:R-:W-:Y:S01]  /*33f50*/  IMAD.WIDE R14, R19.reuse, 0x2, R8 ;  /* 0x00000002130e7825 */ /* 0x040fe200078e0208 */
[----:B------:R2:W-:Y:S02]  /*33f60*/  @P2 STG.E.U16 desc[UR18][R4.64], R143 ;  /* 0x0000008f04002986 */ /* 0x0005e4000c101512 */
[----:B------:R-:W-:Y:S01]  /*33f70*/  ISETP.GE.AND P2, PT, R16, UR4, PT ;  /* 0x0000000410007c0c */ /* 0x000fe2000bf46270 */
[----:B------:R-:W-:Y:S01]  /*33f80*/  ULDC UR4, c[0x0][0x248] ;  /* 0x0000920000047ab9 */ /* 0x000fe20000000800 */
[----:B------:R3:W-:Y:S01]  /*33f90*/  @P6 STG.E.U16 desc[UR18][R6.64], R144 ;  /* 0x0000009006006986 */ /* 0x0007e2000c101512 */
[----:B------:R-:W-:Y:S01]  /*33fa0*/  VIADD R19, R19, UR4 ;  /* 0x0000000413137c36 */ /* 0x000fe20008000000 */
[C---:B------:R-:W-:Y:S01]  /*33fb0*/  ISETP.LT.AND P6, PT, R11.reuse, UR12, !P5 ;  /* 0x0000000c0b007c0c */ /* 0x040fe2000efc1270 */
[----:B------:R-:W-:Y:S01]  /*33fc0*/  ULDC UR4, c[0x0][0x22c] ;  /* 0x00008b0000047ab9 */ /* 0x000fe20000000800 */
[----:B------:R4:W-:Y:S01]  /*33fd0*/  @P0 STG.E.U16 desc[UR18][R14.64], R0 ;  /* 0x000000000e000986 */ /* 0x0009e2000c101512 */
[----:B------:R-:W-:Y:S01]  /*33fe0*/  ISETP.LT.AND P0, PT, R11, UR8, !P4 ;  /* 0x000000080b007c0c */ /* 0x000fe2000e701270 */
[C---:B------:R-:W-:Y:S01]  /*33ff0*/  VIADD R21, R19.reuse, UR6 ;  /* 0x0000000613157c36 */ /* 0x040fe20008000000 */
[C---:B------:R-:W-:Y:S01]  /*34000*/  ISETP.LT.AND P4, PT, R12.reuse, UR10, !P4 ;  /* 0x0000000a0c007c0c */ /* 0x040fe2000e781270 */
[C---:B--2---:R-:W-:Y:S01]  /*34010*/  IMAD.WIDE R4, R19.reuse, 0x2, R2 ;  /* 0x0000000213047825 */ /* 0x044fe200078e0202 */
[----:B------:R-:W-:Y:S01]  /*34020*/  ISETP.LT.AND P5, PT, R12, UR14, !P5 ;  /* 0x0000000e0c007c0c */ /* 0x000fe2000efa1270 */
[----:B------:R-:W-:Y:S01]  /*34030*/  ULDC UR8, c[0x0][0x228] ;  /* 0x00008a0000087ab9 */ /* 0x000fe20000000800 */
[----:B------:R-:W-:Y:S01]  /*34040*/  PRMT R18, R148, 0x7632, R18 ;  /* 0x0000763294127816 */ /* 0x000fe20000000012 */
[----:B---3--:R-:W-:Y:S01]  /*34050*/  IMAD.WIDE R6, R19, 0x2, R8 ;  /* 0x0000000213067825 */ /* 0x008fe200078e0208 */
[----:B------:R-:W-:Y:S01]  /*34060*/  PRMT R19, R145, 0x7632, R19 ;  /* 0x0000763291137816 */ /* 0x000fe20000000013 */
[----:B------:R-:W-:Y:S01]  /*34070*/  ULDC UR10, c[0x0][0x228] ;  /* 0x00008a00000a7ab9 */ /* 0x000fe20000000800 */
[----:B------:R-:W-:Y:S01]  /*34080*/  ULDC UR12, c[0x0][0x228] ;  /* 0x00008a00000c7ab9 */ /* 0x000fe20000000800 */
[C---:B----4-:R-:W-:Y:S01]  /*34090*/  IMAD.WIDE R14, R21.reuse, 0x2, R2 ;  /* 0x00000002150e7825 */ /* 0x050fe200078e0202 */
[----:B------:R-:W-:Y:S01]  /*340a0*/  ULDC UR6, c[0x0][0x22c] ;  /* 0x00008b0000067ab9 */ /* 0x000fe20000000800 */
[----:B------:R-:W-:Y:S01]  /*340b0*/  @P0 STG.E.U16 desc[UR18][R4.64], R148 ;  /* 0x0000009404000986 */ /* 0x000fe2000c101512 */
[----:B------:R-:W-:Y:S01]  /*340c0*/  ULDC UR14, c[0x0][0x228] ;  /* 0x00008a00000e7ab9 */ /* 0x000fe20000000800 */
[----:B------:R-:W-:-:S02]  /*340d0*/  IMAD.WIDE R16, R21, 0x2, R8 ;  /* 0x0000000215107825 */ /* 0x000fc400078e0208 */
[----:B------:R2:W-:Y:S02]  /*340e0*/  @P4 STG.E.U16 desc[UR18][R6.64], R18 ;  /* 0x0000001206004986 */ /* 0x0005e4000c101512 */
[----:B------:R-:W-:Y:S02]  /*340f0*/  VIADD R0, R10, 0x9e ;  /* 0x0000009e0a007836 */ /* 0x000fe40000000000 */
[----:B------:R-:W-:Y:S03]  /*34100*/  @P6 STG.E.U16 desc[UR18][R14.64], R145 ;  /* 0x000000910e006986 */ /* 0x000fe6000c101512 */
[----:B------:R-:W-:Y:S01]  /*34110*/  ISETP.GE.AND P0, PT, R0, UR4, PT ;  /* 0x0000000400007c0c */ /* 0x000fe2000bf06270 */
[----:B------:R3:W-:Y:S01]  /*34120*/  @P5 STG.E.U16 desc[UR18][R16.64], R19 ;  /* 0x0000001310005986 */ /* 0x0007e2000c101512 */
[----:B------:R-:W-:Y:S01]  /*34130*/  ISETP.LT.AND P5, PT, R11, UR8, !P3 ;  /* 0x000000080b007c0c */ /* 0x000fe2000dfa1270 */
[----:B------:R-:W-:Y:S01]  /*34140*/  ULDC UR4, c[0x0][0x248] ;  /* 0x0000920000047ab9 */ /* 0x000fe20000000800 */
[----:B------:R-:W-:Y:S01]  /*34150*/  ISETP.LT.AND P3, PT, R12, UR10, !P3 ;  /* 0x0000000a0c007c0c */ /* 0x000fe2000df61270 */
[----:B--2---:R-:W-:Y:S01]  /*34160*/  VIADD R7, R21, UR4 ;  /* 0x0000000415077c36 */ /* 0x004fe20008000000 */
[----:B------:R-:W-:Y:S01]  /*34170*/  ISETP.LT.AND P6, PT, R11, UR12, !P1 ;  /* 0x0000000c0b007c0c */ /* 0x000fe2000cfc1270 */
[----:B------:R-:W-:Y:S01]  /*34180*/  VIADD R0, R10, 0x9f ;  /* 0x0000009f0a007836 */ /* 0x000fe20000000000 */
[----:B------:R-:W-:Y:S01]  /*34190*/  ULDC UR4, c[0x0][0x248] ;  /* 0x0000920000047ab9 */ /* 0x000fe20000000800 */
[C---:B------:R-:W-:Y:S01]  /*341a0*/  IMAD.WIDE R4, R7.reuse, 0x2, R2 ;  /* 0x0000000207047825 */ /* 0x040fe200078e0202 */
[----:B------:R-:W-:Y:S01]  /*341b0*/  ULDC UR8, c[0x0][0x228] ;  /* 0x00008a0000087ab9 */ /* 0x000fe20000000800 */
[----:B------:R-:W-:Y:S01]  /*341c0*/  ULDC UR10, c[0x0][0x228] ;  /* 0x00008a00000a7ab9 */ /* 0x000fe20000000800 */
[----:B------:R-:W-:Y:S01]  /*341d0*/  ULDC UR12, c[0x0][0x228] ;  /* 0x00008a00000c7ab9 */ /* 0x000fe20000000800 */
[----:B---3--:R-:W-:Y:S01]  /*341e0*/  VIADD R17, R7, UR4 ;  /* 0x0000000407117c36 */ /* 0x008fe20008000000 */
[----:B------:R-:W-:Y:S01]  /*341f0*/  PRMT R16, R149, 0x7632, R16 ;  /* 0x0000763295107816 */ /* 0x000fe20000000010 */
[----:B------:R-:W-:Y:S01]  /*34200*/  IMAD.WIDE R6, R7, 0x2, R8 ;  /* 0x0000000207067825 */ /* 0x000fe200078e0208 */
[----:B------:R-:W-:Y:S01]  /*34210*/  ISETP.GE.AND P4, PT, R0, UR6, PT ;  /* 0x0000000600007c0c */ /* 0x000fe2000bf86270 */
[----:B------:R2:W-:Y:S01]  /*34220*/  @P5 STG.E.U16 desc[UR18][R4.64], R149 ;  /* 0x0000009504005986 */ /* 0x0005e2000c101512 */
[----:B------:R-:W-:Y:S01]  /*34230*/  ULDC UR4, c[0x0][0x22c] ;  /* 0x00008b0000047ab9 */ /* 0x000fe20000000800 */
[----:B------:R-:W-:Y:S01]  /*34240*/  VIADD R0, R10, 0xa0 ;  /* 0x000000a00a007836 */ /* 0x000fe20000000000 */
[----:B------:R-:W-:Y:S01]  /*34250*/  ISETP.LT.AND P1, PT, R12, UR8, !P1 ;  /* 0x000000080c007c0c */ /* 0x000fe2000cf21270 */
[----:B------:R-:W-:Y:S01]  /*34260*/  IMAD.WIDE R14, R17, 0x2, R2 ;  /* 0x00000002110e7825 */ /* 0x000fe200078e0202 */
[----:B------:R3:W-:Y:S01]  /*34270*/  @P3 STG.E.U16 desc[UR18][R6.64], R16 ;  /* 0x0000001006003986 */ /* 0x0007e2000c101512 */
[----:B------:R-:W-:Y:S01]  /*34280*/  ISETP.LT.AND P3, PT, R11, UR10, !P2 ;  /* 0x0000000a0b007c0c */ /* 0x000fe2000d761270 */
[----:B------:R-:W-:Y:S01]  /*34290*/  ULDC UR6, c[0x0][0x22c] ;  /* 0x00008b0000067ab9 */ /* 0x000fe20000000800 */
[----:B------:R-:W-:Y:S01]  /*342a0*/  ISETP.GE.AND P5, PT, R0, UR4, PT ;  /* 0x0000000400007c0c */ /* 0x000fe2000bfa6270 */
[----:B------:R4:W-:Y:S01]  /*342b0*/  @P6 STG.E.U16 desc[UR18][R14.64], R146 ;  /* 0x000000920e006986 */ /* 0x0009e2000c101512 */
        /* <DEDUP_REMOVED lines=9> */
[----:B------:R-:W-:Y:S01]  /*34350*/  PRMT R18, R147, 0x7632, R18 ;  /* 0x0000763293127816 */ /* 0x000fe20000000012 */
[----:B---3--:R-:W-:Y:S01]  /*34360*/  VIADD R16, R10, 0xa2 ;  /* 0x000000a20a107836 */ /* 0x008fe20000000000 */
[----:B----4-:R-:W-:Y:S01]  /*34370*/  PRMT R146, R146, 0x7632, R146 ;  /* 0x0000763292927816 */ /* 0x010fe20000000092 */
[C---:B------:R-:W-:Y:S01]  /*34380*/  IMAD.WIDE R6, R19.reuse, 0x2, R2 ;  /* 0x0000000213067825 */ /* 0x040fe200078e0202 */
[----:B------:R-:W-:Y:S01]  /*34390*/  PRMT R0, R150, 0x7632, R0 ;  /* 0x0000763296007816 */ /* 0x000fe20000000000 */
[----:B------:R-:W-:Y:S01]  /*343a0*/  ULDC UR6, c[0x0][0x248] ;  /* 0x0000920000067ab9 */ /* 0x000fe20000000800 */
[----:B------:R-:W-:Y:S01]  /*343b0*/  ULDC UR8, c[0x0][0x22c] ;  /* 0x00008b0000087ab9 */ /* 0x000fe20000000800 */
[----:B------:R-:W-:Y:S01]  /*343c0*/  IMAD.WIDE R14, R19, 0x2, R8 ;  /* 0x00000002130e7825 */ /* 0x000fe200078e0208 */
[----:B------:R2:W-:Y:S01]  /*343d0*/  @P1 STG.E.U16 desc[UR18][R4.64], R146 ;  /* 0x0000009204001986 */ /* 0x0005e2000c101512 */
[----:B------:R-:W-:Y:S01]  /*343e0*/  ISETP.GE.AND P1, PT, R16, UR4, PT ;  /* 0x0000000410007c0c */ /* 0x000fe2000bf26270 */
[----:B------:R-:W-:-:S02]  /*343f0*/  ULDC UR4, c[0x0][0x248] ;  /* 0x0000920000047ab9 */ /* 0x000fc40000000800 */
[----:B------:R3:W-:Y:S01]  /*34400*/  @P3 STG.E.U16 desc[UR18][R6.64], R150 ;  /* 0x0000009606003986 */ /* 0x0007e2000c101512 */
[----:B------:R-:W-:Y:S01]  /*34410*/  ISETP.LT.AND P3, PT, R11, UR10, !P0 ;  /* 0x0000000a0b007c0c */ /* 0x000fe2000c761270 */
[----:B------:R-:W-:Y:S01]  /*34420*/  VIADD R19, R19, UR4 ;  /* 0x0000000413137c36 */ /* 0x000fe20008000000 */
[C---:B------:R-:W-:Y:S01]  /*34430*/  ISETP.LT.AND P0, PT, R12.reuse, UR12, !P0 ;  /* 0x0000000c0c007c0c */ /* 0x040fe2000c701270 */
[----:B------:R4:W-:Y:S01]  /*34440*/  @P6 STG.E.U16 desc[UR18][R14.64], R0 ;  /* 0x000000000e006986 */ /* 0x0009e2000c101512 */
[----:B------:R-:W-:Y:S01]  /*34450*/  ISETP.LT.AND P6, PT, R11, UR14, !P4 ;  /* 0x0000000e0b007c0c */ /* 0x000fe2000e7c1270 */
[C---:B------:R-:W-:Y:S01]  /*34460*/  VIADD R21, R19.reuse, UR6 ;  /* 0x0000000613157c36 */ /* 0x040fe20008000000 */
[----:B------:R-:W-:Y:S01]  /*34470*/  ISETP.LT.AND P4, PT, R12, UR16, !P4 ;  /* 0x000000100c007c0c */ /* 0x000fe2000e781270 */
[C---:B--2---:R-:W-:Y:S01]  /*34480*/  IMAD.WIDE R4, R19.reuse, 0x2, R2 ;  /* 0x0000000213047825 */ /* 0x044fe200078e0202 */
[----:B------:R-:W-:Y:S01]  /*34490*/  ULDC UR10, c[0x0][0x228] ;  /* 0x00008a00000a7ab9 */ /* 0x000fe20000000800 */
[----:B------:R-:W-:Y:S01]  /*344a0*/  ULDC UR4, c[0x0][0x248] ;  /* 0x0000920000047ab9 */ /* 0x000fe20000000800 */
[----:B------:R-:W-:Y:S01]  /*344b0*/  ULDC UR12, c[0x0][0x228] ;  /* 0x00008a00000c7ab9 */ /* 0x000fe20000000800 */
[----:B---3--:R-:W-:Y:S01]  /*344c0*/  IMAD.WIDE R6, R19, 0x2, R8 ;  /* 0x0000000213067825 */ /* 0x008fe200078e0208 */
[----:B------:R-:W-:Y:S01]  /*344d0*/  PRMT R19, R151, 0x7632, R19 ;  /* 0x0000763297137816 */ /* 0x000fe20000000013 */
[----:B------:R-:W-:Y:S01]  /*344e0*/  ULDC UR6, c[0x0][0x22c] ;  /* 0x00008b0000067ab9 */ /* 0x000fe20000000800 */
[----:B------:R-:W-:Y:S01]  /*344f0*/  ULDC UR14, c[0x0][0x228] ;  /* 0x00008a00000e7ab9 */ /* 0x000fe20000000800 */
[----:B----4-:R-:W-:-:S02]  /*34500*/  VIADD R0, R10, 0xa3 ;  /* 0x000000a30a007836 */ /* 0x010fc40000000000 */
[C---:B------:R-:W-:Y:S01]  /*34510*/  IMAD.WIDE R14, R21.reuse, 0x2, R2 ;  /* 0x00000002150e7825 */ /* 0x040fe200078e0202 */
[----:B------:R-:W-:Y:S01]  /*34520*/  @P3 STG.E.U16 desc[UR18][R4.64], R147 ;  /* 0x0000009304003986 */ /* 0x000fe2000c101512 */
[----:B------:R-:W-:Y:S02]  /*34530*/  ULDC UR16, c[0x0][0x228] ;  /* 0x00008a0000107ab9 */ /* 0x000fe40000000800 */
[----:B------:R-:W-:Y:S01]  /*34540*/  IMAD.WIDE R16, R21, 0x2, R8 ;  /* 0x0000000215107825 */ /* 0x000fe200078e0208 */
[----:B------:R-:W-:Y:S01]  /*34550*/  ISETP.GE.AND P3, PT, R0, UR8, PT ;  /* 0x0000000800007c0c */ /* 0x000fe2000bf66270 */
[----:B------:R2:W-:Y:S01]  /*34560*/  @P0 STG.E.U16 desc[UR18][R6.64], R18 ;  /* 0x0000001206000986 */ /* 0x0005e2000c101512 */
[----:B------:R-:W-:-:S03]  /*34570*/  ULDC UR8, c[0x0][0x228] ;  /* 0x00008a0000087ab9 */ /* 0x000fc60000000800 */
[----:B------:R-:W-:Y:S04]  /*34580*/  @P6 STG.E.U16 desc[UR18][R14.64], R151 ;  /* 0x000000970e006986 */ /* 0x000fe8000c101512 */
[----:B------:R3:W-:Y:S01]  /*34590*/  @P4 STG.E.U16 desc[UR18][R16.64], R19 ;  /* 0x0000001310004986 */ /* 0x0007e2000c101512 */
[----:B------:R-:W-:Y:S01]  /*345a0*/  ISETP.LT.AND P4, PT, R11, UR8, !P5 ;  /* 0x000000080b007c0c */ /* 0x000fe2000ef81270 */
[----:B------:R-:W-:Y:S01]  /*345b0*/  VIADD R0, R10, 0xa4 ;  /* 0x000000a40a007836 */ /* 0x000fe20000000000 */
[----:B------:R-:W-:Y:S01]  /*345c0*/  ISETP.LT.AND P5, PT, R12, UR10, !P5 ;  /* 0x0000000a0c007c0c */ /* 0x000fe2000efa1270 */
[----:B--2---:R-:W-:Y:S01]  /*345d0*/  VIADD R7, R21, UR4 ;  /* 0x0000000415077c36 */ /* 0x004fe20008000000 */
[----:B------:R-:W-:Y:S01]  /*345e0*/  ULDC UR4, c[0x0][0x248] ;  /* 0x0000920000047ab9 */ /* 0x000fe20000000800 */
[----:B------:R-:W-:Y:S01]  /*345f0*/  ISETP.LT.AND P6, PT, R11, UR12, !P2 ;  /* 0x0000000c0b007c0c */ /* 0x000fe2000d7c1270 */
[----:B------:R-:W-:Y:S01]  /*34600*/  ULDC UR8, c[0x0][0x228] ;  /* 0x00008a0000087ab9 */ /* 0x000fe20000000800 */
[----:B------:R-:W-:Y:S01]  /*34610*/  IMAD.WIDE R4, R7, 0x2, R2 ;  /* 0x0000000207047825 */ /* 0x000fe200078e0202 */
[----:B------:R-:W-:Y:S01]  /*34620*/  ISETP.GE.AND P0, PT, R0, UR6, PT ;  /* 0x0000000600007c0c */ /* 0x000fe2000bf06270 */
[----:B------:R-:W-:-:S02]  /*34630*/  ULDC UR10, c[0x0][0x228] ;  /* 0x00008a00000a7ab9 */ /* 0x000fc40000000800 */
[C---:B---3--:R-:W-:Y:S01]  /*34640*/  VIADD R17, R7.reuse, UR4 ;  /* 0x0000000407117c36 */ /* 0x048fe20008000000 */
[----:B------:R-:W-:Y:S01]  /*34650*/  PRMT R16, R152, 0x7632, R16 ;  /* 0x0000763298107816 */ /* 0x000fe20000000010 */
[----:B------:R-:W-:Y:S01]  /*34660*/  IMAD.WIDE R6, R7, 0x2, R8 ;  /* 0x0000000207067825 */ /* 0x000fe200078e0208 */
[----:B------:R2:W-:Y:S01]  /*34670*/  @P4 STG.E.U16 desc[UR18][R4.64], R152 ;  /* 0x0000009804004986 */ /* 0x0005e2000c101512 */
[----:B------:R-:W-:Y:S01]  /*34680*/  ULDC UR4, c[0x0][0x22c] ;  /* 0x00008b0000047ab9 */ /* 0x000fe20000000800 */
[----:B------:R-:W-:Y:S01]  /*34690*/  ISETP.LT.AND P2, PT, R12, UR8, !P2 ;  /* 0x000000080c007c0c */ /* 0x000fe2000d741270 */
[----:B------:R-:W-:Y:S01]  /*346a0*/  VIADD R0, R10, 0xa5 ;  /* 0x000000a50a007836 */ /* 0x000fe20000000000 */
[----:B------:R3:W-:Y:S01]  /*346b0*/  @P5 STG.E.U16 desc[UR18][R6.64], R16 ;  /* 0x0000001006005986 */ /* 0x0007e2000c101512 */
[----:B------:R-:W-:Y:S01]  /*346c0*/  ISETP.LT.AND P5, PT, R11, UR10, !P1 ;  /* 0x0000000a0b007c0c */ /* 0x000fe2000cfa1270 */
[C---:B------:R-:W-:Y:S01]  /*346d0*/  IMAD.WIDE R14, R17.reuse, 0x2, R2 ;  /* 0x00000002110e7825 */ /* 0x040fe200078e0202 */
[----:B------:R-:W-:Y:S01]  /*346e0*/  ULDC UR12, c[0x0][0x228] ;  /* 0x00008a00000c7ab9 */ /* 0x000fe20000000800 */
[----:B------:R-:W-:Y:S01]  /*346f0*/  ISETP.GE.AND P4, PT, R0, UR4, PT ;  /* 0x0000000400007c0c */ /* 0x000fe2000bf86270 */
[----:B------:R-:W-:Y:S01]  /*34700*/  ULDC UR4, c[0x0][0x248] ;  /* 0x0000920000047ab9 */ /* 0x000fe20000000800 */
[----:B------:R-:W-:Y:S01]  /*34710*/  ULDC UR8, c[0x0][0x228] ;  /* 0x00008a0000087ab9 */ /* 0x000fe20000000800 */
[C---:B------:R-:W-:Y:S01]  /*34720*/  VIADD R19, R17.reuse, UR4 ;  /* 0x0000000411137c36 */ /* 0x040fe20008000000 */
[----:B------:R4:W-:Y:S01]  /*34730*/  @P6 STG.E.U16 desc[UR18][R14.64], R156 ;  /* 0x0000009c0e006986 */ /* 0x0009e2000c101512 */
[----:B--2---:R-:W-:Y:S01]  /*34740*/  IMAD.WIDE R4, R17, 0x2, R8 ;  /* 0x0000000211047825 */ /* 0x004fe200078e0208 */
[----:B------:R-:W-:Y:S01]  /*34750*/  ISETP.LT.AND P6, PT, R12, UR12, !P1 ;  /* 0x0000000c0c007c0c */ /* 0x000fe2000cfc1270 */
[----:B------:R-:W-:Y:S01]  /*34760*/  ULDC UR6, c[0x0][0x22c] ;  /* 0x00008b0000067ab9 */ /* 0x000fe20000000800 */
[----:B------:R-:W-:Y:S01]  /*34770*/  ULDC UR4, c[0x0][0x22c] ;  /* 0x00008b0000047ab9 */ /* 0x000fe20000000800 */
[----:B---3--:R-:W-:Y:S01]  /*34780*/  IMAD.WIDE R6, R19, 0x2, R2 ;  /* 0x0000000213067825 */ /* 0x008fe200078e0202 */
[----:B------:R-:W-:Y:S01]  /*34790*/  ULDC UR10, c[0x0][0x228] ;  /* 0x00008a00000a7ab9 */ /* 0x000fe20000000800 */
[----:B------:R-:W-:-:S02]  /*347a0*/  ULDC UR12, c[0x0][0x228] ;  /* 0x00008a00000c7ab9 */ /* 0x000fc40000000800 */
[----:B------:R-:W-:Y:S01]  /*347b0*/  VIADD R0, R10, 0xa6 ;  /* 0x000000a60a007836 */ /* 0x000fe20000000000 */
[----:B----4-:R-:W-:Y:S01]  /*347c0*/  PRMT R156, R156, 0x7632, R156 ;  /* 0x000076329c9c7816 */ /* 0x010fe2000000009c */
[----:B------:R-:W-:-:S03]  /*347d0*/  VIADD R16, R10, 0xa7 ;  /* 0x000000a70a107836 */ /* 0x000fc60000000000 */
[----:B------:R-:W-:Y:S01]  /*347e0*/  ISETP.GE.AND P1, PT, R0, UR6, PT ;  /* 0x0000000600007c0c */ /* 0x000fe2000bf26270 */
[----:B------:R-:W-:Y:S01]  /*347f0*/  IMAD.WIDE R14, R19, 0x2, R8 ;  /* 0x00000002130e7825 */ /* 0x000fe200078e0208 */
[----:B------:R2:W-:Y:S01]  /*34800*/  @P2 STG.E.U16 desc[UR18][R4.64], R156 ;  /* 0x0000009c04002986 */ /* 0x0005e2000c101512 */
[----:B------:R-:W-:Y:S01]  /*34810*/  ISETP.GE.AND P2, PT, R16, UR4, PT ;  /* 0x0000000410007c0c */ /* 0x000fe2000bf46270 */
[----:B------:R-:W-:Y:S01]  /*34820*/  ULDC UR4, c[0x0][0x248] ;  /* 0x0000920000047ab9 */ /* 0x000fe20000000800 */
[----:B------:R-:W-:Y:S01]  /*34830*/  PRMT R0, R153, 0x7632, R0 ;  /* 0x0000763299007816 */ /* 0x000fe20000000000 */
[----:B------:R3:W-:Y:S01]  /*34840*/  @P5 STG.E.U16 desc[UR18][R6.64], R153 ;  /* 0x0000009906005986 */ /* 0x0007e2000c101512 */
[----:B------:R-:W-:Y:S01]  /*34850*/  ISETP.LT.AND P5, PT, R11, UR8, !P3 ;  /* 0x000000080b007c0c */ /* 0x000fe2000dfa1270 */
[----:B------:R-:W-:Y:S01]  /*34860*/  VIADD R19, R19, UR4 ;  /* 0x0000000413137c36 */ /* 0x000fe20008000000 */
[C---:B------:R-:W-:Y:S01]  /*34870*/  ISETP.LT.AND P3, PT, R12.reuse, UR10, !P3 ;  /* 0x0000000a0c007c0c */ /* 0x040fe2000df61270 */
[----:B------:R4:W-:Y:S01]  /*34880*/  @P6 STG.E.U16 desc[UR18][R14.64], R0 ;  /* 0x000000000e006986 */ /* 0x0009e2000c101512 */
[----:B------:R-:W-:Y:S01]  /*34890*/  ISETP.LT.AND P6, PT, R11, UR12, !P0 ;  /* 0x0000000c0b007c0c */ /* 0x000fe2000c7c1270 */
[----:B------:R-:W-:Y:S01]  /*348a0*/  ULDC UR6, c[0x0][0x248] ;  /* 0x0000920000067ab9 */ /* 0x000fe20000000800 */
[----:B------:R-:W-:Y:S01]  /*348b0*/  ISETP.LT.AND P0, PT, R12, UR14, !P0 ;  /* 0x0000000e0c007c0c */ /* 0x000fe2000c701270 */
[----:B--2---:R-:W-:Y:S01]  /*348c0*/  IMAD.WIDE R4, R19, 0x2, R2 ;  /* 0x0000000213047825 */ /* 0x004fe200078e0202 */
[----:B------:R-:W-:Y:S01]  /*348d0*/  PRMT R18, R157, 0x7632, R18 ;  /* 0x000076329d127816 */ /* 0x000fe20000000012 */
[----:B------:R-:W-:Y:S01]  /*348e0*/  ULDC UR8, c[0x0][0x228] ;  /* 0x00008a0000087ab9 */ /* 0x000fe20000000800 */
[----:B------:R-:W-:Y:S01]  /*348f0*/  ULDC UR4, c[0x0][0x22c] ;  /* 0x00008b0000047ab9 */ /* 0x000fe20000000800 */
[C---:B---3--:R-:W-:Y:S01]  /*34900*/  IMAD.WIDE R6, R19.reuse, 0x2, R8 ;  /* 0x0000000213067825 */ /* 0x048fe200078e0208 */
[----:B------:R-:W-:Y:S01]  /*34910*/  ULDC UR10, c[0x0][0x228] ;  /* 0x00008a00000a7ab9 */ /* 0x000fe20000000800 */
[----:B------:R-:W-:Y:S01]  /*34920*/  @P5 STG.E.U16 desc[UR18][R4.64], R157 ;  /* 0x0000009d04005986 */ /* 0x000fe2000c101512 */
[----:B------:R-:W-:Y:S01]  /*34930*/  ULDC UR12, c[0x0][0x228] ;  /* 0x00008a00000c7ab9 */ /* 0x000fe20000000800 */
[----:B----4-:R-:W-:Y:S01]  /*34940*/  VIADD R0, R10, 0xa8 ;  /* 0x000000a80a007836 */ /* 0x010fe20000000000 */
[----:B------:R-:W-:Y:S01]  /*34950*/  ULDC UR14, c[0x0][0x228] ;  /* 0x00008a00000e7ab9 */ /* 0x000fe20000000800 */
[----:B------:R-:W-:Y:S01]  /*34960*/  VIADD R21, R19, UR6 ;  /* 0x0000000613157c36 */ /* 0x000fe20008000000 */
[----:B------:R2:W-:Y:S01]  /*34970*/  @P3 STG.E.U16 desc[UR18][R6.64], R18 ;  /* 0x0000001206003986 */ /* 0x0005e2000c101512 */
[----:B------:R-:W-:Y:S01]  /*34980*/  ISETP.LT.AND P3, PT, R11, UR8, !P4 ;  /* 0x000000080b007c0c */ /* 0x000fe2000e761270 */
[----:B------:R-:W-:Y:S01]  /*34990*/  ULDC UR6, c[0x0][0x22c] ;  /* 0x00008b0000067ab9 */ /* 0x000fe20000000800 */
[C---:B------:R-:W-:Y:S01]  /*349a0*/  IMAD.WIDE R14, R21.reuse, 0x2, R2 ;  /* 0x00000002150e7825 */ /* 0x040fe200078e0202 */
[----:B------:R-:W-:Y:S01]  /*349b0*/  ISETP.GE.AND P5, PT, R0, UR4, PT ;  /* 0x0000000400007c0c */ /* 0x000fe2000bfa6270 */
[----:B------:R-:W-:Y:S01]  /*349c0*/  ULDC UR4, c[0x0][0x248] ;  /* 0x0000920000047ab9 */ /* 0x000fe20000000800 */
[----:B------:R-:W-:Y:S01]  /*349d0*/  ISETP.LT.AND P4, PT, R12, UR10, !P4 ;  /* 0x0000000a0c007c0c */ /* 0x000fe2000e781270 */
[----:B------:R-:W-:Y:S01]  /*349e0*/  IMAD.WIDE R16, R21, 0x2, R8 ;  /* 0x0000000215107825 */ /* 0x000fe200078e0208 */
[----:B------:R-:W-:Y:S01]  /*349f0*/  PRMT R19, R154, 0x7632, R19 ;  /* 0x000076329a137816 */ /* 0x000fe20000000013 */
[----:B------:R-:W-:Y:S01]  /*34a00*/  @P6 STG.E.U16 desc[UR18][R14.64], R154 ;  /* 0x0000009a0e006986 */ /* 0x000fe2000c101512 */
[----:B------:R-:W-:Y:S01]  /*34a10*/  ULDC UR8, c[0x0][0x228] ;  /* 0x00008a0000087ab9 */ /* 0x000fe20000000800 */
[----:B------:R-:W-:-:S02]  /*34a20*/  VIADD R0, R10, 0xa9 ;  /* 0x000000a90a007836 */ /* 0x000fc40000000000 */
[----:B--2---:R-:W-:Y:S01]  /*34a30*/  VIADD R7, R21, UR4 ;  /* 0x0000000415077c36 */ /* 0x004fe20008000000 */
[----:B------:R-:W-:Y:S01]  /*34a40*/  ULDC UR4, c[0x0][0x248] ;  /* 0x0000920000047ab9 */ /* 0x000fe20000000800 */
[----:B------:R2:W-:Y:S01]  /*34a50*/  @P0 STG.E.U16 desc[UR18][R16.64], R19 ;  /* 0x0000001310000986 */ /* 0x0005e2000c101512 */
[----:B------:R-:W-:Y:S01]  /*34a60*/  ISETP.LT.AND P6, PT, R11, UR12, !P1 ;  /* 0x0000000c0b007c0c */ /* 0x000fe2000cfc1270 */
[C---:B------:R-:W-:Y:S01]  /*34a70*/  IMAD.WIDE R4, R7.reuse, 0x2, R2 ;  /* 0x0000000207047825 */ /* 0x040fe200078e0202 */
[----:B------:R-:W-:Y:S01]  /*34a80*/  ISETP.GE.AND P0, PT, R0, UR6, PT ;  /* 0x0000000600007c0c */ /* 0x000fe2000bf06270 */
[----:B------:R-:W-:Y:S01]  /*34a90*/  ULDC UR10, c[0x0][0x228] ;  /* 0x00008a00000a7ab9 */ /* 0x000fe20000000800 */
[----:B------:R-:W-:Y:S01]  /*34aa0*/  ISETP.LT.AND P1, PT, R12, UR8, !P1 ;  /* 0x000000080c007c0c */ /* 0x000fe2000cf21270 */
[----:B------:R-:W-:Y:S01]  /*34ab0*/  VIADD R0, R10, 0xaa ;  /* 0x000000aa0a007836 */ /* 0x000fe20000000000 */
[----:B------:R3:W-:Y:S01]  /*34ac0*/  @P3 STG.E.U16 desc[UR18][R4.64], R158 ;  /* 0x0000009e04003986 */ /* 0x0007e2000c101512 */
[----:B------:R-:W-:Y:S01]  /*34ad0*/  ULDC UR12, c[0x0][0x228] ;  /* 0x00008a00000c7ab9 */ /* 0x000fe20000000800 */
[----:B------:R-:W-:Y:S01]  /*34ae0*/  ULDC UR8, c[0x0][0x228] ;  /* 0x00008a0000087ab9 */ /* 0x000fe20000000800 */
[----:B------:R-:W-:Y:S01]  /*34af0*/  ULDC UR6, c[0x0][0x22c] ;  /* 0x00008b0000067ab9 */ /* 0x000fe20000000800 */
[C---:B--2---:R-:W-:Y:S01]  /*34b00*/  VIADD R17, R7.reuse, UR4 ;  /* 0x0000000407117c36 */ /* 0x044fe20008000000 */
[----:B------:R-:W-:Y:S01]  /*34b10*/  PRMT R16, R158, 0x7632, R16 ;  /* 0x000076329e107816 */ /* 0x000fe20000000010 */
[----:B------:R-:W-:Y:S01]  /*34b20*/  IMAD.WIDE R6, R7, 0x2, R8 ;  /* 0x0000000207067825 */ /* 0x000fe200078e0208 */
[----:B------:R-:W-:-:S02]  /*34b30*/  ULDC UR4, c[0x0][0x22c] ;  /* 0x00008b0000047ab9 */ /* 0x000fc40000000800 */
[----:B------:R-:W-:Y:S01]  /*34b40*/  ISETP.GE.AND P3, PT, R0, UR4, PT ;  /* 0x0000000400007c0c */ /* 0x000fe2000bf66270 */
[----:B------:R-:W-:Y:S01]  /*34b50*/  IMAD.WIDE R14, R17, 0x2, R2 ;  /* 0x00000002110e7825 */ /* 0x000fe200078e0202 */
[----:B------:R2:W-:Y:S01]  /*34b60*/  @P4 STG.E.U16 desc[UR18][R6.64], R16 ;  /* 0x0000001006004986 */ /* 0x0005e2000c101512 */
[----:B------:R-:W-:Y:S01]  /*34b70*/  ISETP.LT.AND P4, PT, R11, UR10, !P2 ;  /* 0x0000000a0b007c0c */ /* 0x000fe2000d781270 */
[----:B------:R-:W-:Y:S01]  /*34b80*/  ULDC UR4, c[0x0][0x248] ;  /* 0x0000920000047ab9 */ /* 0x000fe20000000800 */
[C---:B---3--:R-:W-:Y:S01]  /*34b90*/  IMAD.WIDE R4, R17.reuse, 0x2, R8 ;  /* 0x0000000211047825 */ /* 0x048fe200078e0208 */
[----:B------:R3:W-:Y:S01]  /*34ba0*/  @P6 STG.E.U16 desc[UR18][R14.64], R155 ;  /* 0x0000009b0e006986 */ /* 0x0007e2000c101512 */
[----:B------:R-:W-:Y:S02]  /*34bb0*/  ULDC UR10, c[0x0][0x228] ;  /* 0x00008a00000a7ab9 */ /* 0x000fe40000000800 */
[----:B------:R-:W-:Y:S01]  /*34bc0*/  VIADD R19, R17, UR4 ;  /* 0x0000000411137c36 */ /* 0x000fe20008000000 */
[----:B------:R-:W-:Y:S01]  /*34bd0*/  ISETP.LT.AND P6, PT, R12, UR12, !P2 ;  /* 0x0000000c0c007c0c */ /* 0x000fe2000d7c1270 */
[----:B------:R-:W-:Y:S01]  /*34be0*/  VIADD R0, R10, 0xab ;  /* 0x000000ab0a007836 */ /* 0x000fe20000000000 */
[----:B------:R-:W-:Y:S01]  /*34bf0*/  ULDC UR4, c[0x0][0x22c] ;  /* 0x00008b0000047ab9 */ /* 0x000fe20000000800 */
[----:B------:R-:W-:Y:S01]  /*34c00*/  ULDC UR12, c[0x0][0x228] ;  /* 0x00008a00000c7ab9 */ /* 0x000fe20000000800 */
[----:B--2---:R-:W-:Y:S01]  /*34c10*/  IMAD.WIDE R6, R19, 0x2, R2 ;  /* 0x0000000213067825 */ /* 0x004fe200078e0202 */
[----:B---3--:R-:W-:-:S03]  /*34c20*/  PRMT R155, R155, 0x7632, R155 ;  /* 0x000076329b9b7816 */ /* 0x008fc6000000009b */
[----:B------:R-:W-:Y:S01]  /*34c30*/  VIADD R16, R10, 0xac ;  /* 0x000000ac0a107836 */ /* 0x000fe20000000000 */
[----:B------:R-:W-:Y:S01]  /*34c40*/  ISETP.GE.AND P2, PT, R0, UR6, PT ;  /* 0x0000000600007c0c */ /* 0x000fe2000bf46270 */
[----:B------:R-:W-:Y:S01]  /*34c50*/  IMAD.WIDE R14, R19, 0x2, R8 ;  /* 0x00000002130e7825 */ /* 0x000fe200078e0208 */
[----:B------:R2:W-:Y:S02]  /*34c60*/  @P1 STG.E.U16 desc[UR18][R4.64], R155 ;  /* 0x0000009b04001986 */ /* 0x0005e4000c101512 */
        /* <DEDUP_REMOVED lines=11> */
[C---:B--2---:R-:W-:Y:S01]  /*34d20*/  IMAD.WIDE R4, R19.reuse, 0x2, R2 ;  /* 0x0000000213047825 */ /* 0x044fe200078e0202 */
        /* <DEDUP_REMOVED lines=34> */
[----:B------:R-:W-:Y:S01]  /*34f50*/  PRMT R18, R166, 0x7632, R18 ;  /* 0x00007632a6127816 */ /* 0x000fe20000000012 */
[----:B------:R-:W-:Y:S01]  /*34f60*/  ULDC UR8, c[0x0][0x22c] ;  /* 0x00008b0000087ab9 */ /* 0x000fe20000000800 */
[----:B--2---:R-:W-:Y:S01]  /*34f70*/  VIADD R17, R7, UR4 ;  /* 0x0000000407117c36 */ /* 0x004fe20008000000 */
        /* <DEDUP_REMOVED lines=18> */
[----:B------:R-:W-:Y:S02]  /*350a0*/  VIADD R16, R10, 0xb1 ;  /* 0x000000b10a107836 */ /* 0x000fe40000000000 */
[----:B------:R-:W-:Y:S03]  /*350b0*/  @P2 STG.E.U16 desc[UR18][R4.64], R165 ;  /* 0x000000a504002986 */ /* 0x000fe6000c101512 */
[----:B------:R-:W-:Y:S01]  /*350c0*/  ISETP.GE.AND P2, PT, R16, UR4, PT ;  /* 0x0000000410007c0c */ /* 0x000fe2000bf46270 */
[----:B------:R-:W-:Y:S01]  /*350d0*/  ULDC UR4, c[0x0][0x248] ;  /* 0x0000920000047ab9 */ /* 0x000fe20000000800 */
[----:B------:R2:W-:Y:S01]  /*350e0*/  @P3 STG.E.U16 desc[UR18][R6.64], R162 ;  /* 0x000000a206003986 */ /* 0x0005e2000c101512 */
[----:B------:R-:W-:Y:S01]  /*350f0*/  ISETP.LT.AND P3, PT, R11, UR10, !P4 ;  /* 0x0000000a0b007c0c */ /* 0x000fe2000e761270 */
[C---:B------:R-:W-:Y:S01]  /*35100*/  IMAD.WIDE R14, R19.reuse, 0x2, R8 ;  /* 0x00000002130e7825 */ /* 0x040fe200078e0208 */
[----:B------:R-:W-:Y:S01]  /*35110*/  ISETP.GE.AND P1, PT, R0, UR6, PT ;  /* 0x0000000600007c0c */ /* 0x000fe2000bf26270 */
[----:B------:R-:W-:Y:S01]  /*35120*/  ULDC UR6, c[0x0][0x248] ;  /* 0x0000920000067ab9 */ /* 0x000fe20000000800 */
[----:B------:R-:W-:Y:S01]  /*35130*/  PRMT R0, R162, 0x7632, R0 ;  /* 0x00007632a2007816 */ /* 0x000fe20000000000 */
[----:B------:R-:W-:Y:S01]  /*35140*/  ULDC UR10, c[0x0][0x228] ;  /* 0x00008a00000a7ab9 */ /* 0x000fe20000000800 */
[C---:B------:R-:W-:Y:S01]  /*35150*/  ISETP.LT.AND P4, PT, R12.reuse, UR12, !P4 ;  /* 0x0000000c0c007c0c */ /* 0x040fe2000e781270 */
[----:B------:R-:W-:Y:S01]  /*35160*/  ULDC UR12, c[0x0][0x228] ;  /* 0x00008a00000c7ab9 */ /* 0x000fe20000000800 */
[----:B--2---:R-:W-:Y:S01]  /*35170*/  VIADD R7, R19, UR4 ;  /* 0x0000000413077c36 */ /* 0x004fe20008000000 */
[----:B------:R2:W-:Y:S01]  /*35180*/  @P6 STG.E.U16 desc[UR18][R14.64], R0 ;  /* 0x000000000e006986 */ /* 0x0005e2000c101512 */
[----:B------:R-:W-:Y:S01]  /*35190*/  ISETP.LT.AND P6, PT, R11, UR14, !P0 ;  /* 0x0000000e0b007c0c */ /* 0x000fe2000c7c1270 */
[----:B------:R-:W-:Y:S01]  /*351a0*/  ULDC UR4, c[0x0][0x248] ;  /* 0x0000920000047ab9 */ /* 0x000fe20000000800 */
[----:B------:R-:W-:Y:S01]  /*351b0*/  IMAD.WIDE R4, R7, 0x2, R2 ;  /* 0x0000000207047825 */ /* 0x000fe200078e0202 */
[----:B------:R-:W-:Y:S01]  /*351c0*/  ISETP.LT.AND P0, PT, R12, UR16, !P0 ;  /* 0x000000100c007c0c */ /* 0x000fe2000c701270 */
[----:B------:R-:W-:Y:S01]  /*351d0*/  ULDC UR14, c[0x0][0x228] ;  /* 0x00008a00000e7ab9 */ /* 0x000fe20000000800 */
[----:B------:R-:W-:Y:S01]  /*351e0*/  PRMT R20, R163, 0x7632, R20 ;  /* 0x00007632a3147816 */ /* 0x000fe20000000014 */
[C---:B------:R-:W-:Y:S01]  /*351f0*/  VIADD R19, R7.reuse, UR6 ;  /* 0x0000000607137c36 */ /* 0x040fe20008000000 */
[----:B------:R-:W-:Y:S01]  /*35200*/  @P3 STG.E.U16 desc[UR18][R4.64], R166 ;  /* 0x000000a604003986 */ /* 0x000fe2000c101512 */
[----:B------:R-:W-:Y:S01]  /*35210*/  IMAD.WIDE R6, R7, 0x2, R8 ;  /* 0x0000000207067825 */ /* 0x000fe200078e0208 */
[----:B------:R-:W-:Y:S01]  /*35220*/  ULDC UR6, c[0x0][0x22c] ;  /* 0x00008b0000067ab9 */ /* 0x000fe20000000800 */
[----:B------:R-:W-:-:S02]  /*35230*/  ULDC UR16, c[0x0][0x228] ;  /* 0x00008a0000107ab9 */ /* 0x000fc40000000800 */
[----:B--2---:R-:W-:Y:S01]  /*35240*/  VIADD R0, R10, 0xb2 ;  /* 0x000000b20a007836 */ /* 0x004fe20000000000 */
[----:B------:R2:W-:Y:S04]  /*35250*/  @P4 STG.E.U16 desc[UR18][R6.64], R18 ;  /* 0x0000001206004986 */ /* 0x0005e8000c101512 */
[----:B------:R-:W-:Y:S01]  /*35260*/  ISETP.GE.AND P3, PT, R0, UR8, PT ;  /* 0x0000000800007c0c */ /* 0x000fe2000bf66270 */
[----:B------:R-:W-:Y:S01]  /*35270*/  ULDC UR8, c[0x0][0x228] ;  /* 0x00008a0000087ab9 */ /* 0x000fe20000000800 */
[----:B------:R-:W-:Y:S01]  /*35280*/  IMAD.WIDE R14, R19, 0x2, R2 ;  /* 0x00000002130e7825 */ /* 0x000fe200078e0202 */
[----:B------:R-:W-:Y:S01]  /*35290*/  ISETP.LT.AND P4, PT, R11, UR8, !P5 ;  /* 0x000000080b007c0c */ /* 0x000fe2000ef81270 */
[----:B------:R-:W-:Y:S01]  /*352a0*/  ULDC UR8, c[0x0][0x228] ;  /* 0x00008a0000087ab9 */ /* 0x000fe20000000800 */
[----:B------:R-:W-:Y:S01]  /*352b0*/  ISETP.LT.AND P5, PT, R12, UR10, !P5 ;  /* 0x0000000a0c007c0c */ /* 0x000fe2000efa1270 */
[C---:B------:R-:W-:Y:S01]  /*352c0*/  IMAD.WIDE R16, R19.reuse, 0x2, R8 ;  /* 0x0000000213107825 */ /* 0x040fe200078e0208 */
[----:B------:R-:W-:Y:S03]  /*352d0*/  @P6 STG.E.U16 desc[UR18][R14.64], R163 ;  /* 0x000000a30e006986 */ /* 0x000fe6000c101512 */
[----:B--2---:R-:W-:Y:S01]  /*352e0*/  VIADD R7, R19, UR4 ;  /* 0x0000000413077c36 */ /* 0x004fe20008000000 */
[----:B------:R-:W-:Y:S01]  /*352f0*/  ULDC UR4, c[0x0][0x248] ;  /* 0x0000920000047ab9 */ /* 0x000fe20000000800 */
[----:B------:R-:W-:Y:S01]  /*35300*/  VIADD R0, R10, 0xb3 ;  /* 0x000000b30a007836 */ /* 0x000fe20000000000 */
[----:B------:R2:W-:Y:S01]  /*35310*/  @P0 STG.E.U16 desc[UR18][R16.64], R20 ;  /* 0x0000001410000986 */ /* 0x0005e2000c101512 */
[----:B------:R-:W-:Y:S01]  /*35320*/  ISETP.LT.AND P6, PT, R11, UR12, !P1 ;  /* 0x0000000c0b007c0c */ /* 0x000fe2000cfc1270 */
[C---:B------:R-:W-:Y:S01]  /*35330*/  IMAD.WIDE R4, R7.reuse, 0x2, R2 ;  /* 0x0000000207047825 */ /* 0x040fe200078e0202 */
[----:B------:R-:W-:Y:S01]  /*35340*/  ULDC UR10, c[0x0][0x228] ;  /* 0x00008a00000a7ab9 */ /* 0x000fe20000000800 */
[----:B------:R-:W-:Y:S01]  /*35350*/  ISETP.GE.AND P0, PT, R0, UR6, PT ;  /* 0x0000000600007c0c */ /* 0x000fe2000bf06270 */
[----:B------:R-:W-:Y:S01]  /*35360*/  ULDC UR12, c[0x0][0x228] ;  /* 0x00008a00000c7ab9 */ /* 0x000fe20000000800 */
[----:B------:R-:W-:Y:S01]  /*35370*/  VIADD R0, R10, 0xb4 ;  /* 0x000000b40a007836 */ /* 0x000fe20000000000 */
[----:B------:R3:W-:Y:S01]  /*35380*/  @P4 STG.E.U16 desc[UR18][R4.64], R167 ;  /* 0x000000a704004986 */ /* 0x0007e2000c101512 */
[----:B--2---:R-:W-:Y:S01]  /*35390*/  VIADD R17, R7, UR4 ;  /* 0x0000000407117c36 */ /* 0x004fe20008000000 */
[----:B------:R-:W-:Y:S01]  /*353a0*/  PRMT R16, R167, 0x7632, R16 ;  /* 0x00007632a7107816 */ /* 0x000fe20000000010 */
[----:B------:R-:W-:Y:S01]  /*353b0*/  IMAD.WIDE R6, R7, 0x2, R8 ;  /* 0x0000000207067825 */ /* 0x000fe200078e0208 */
[----:B------:R-:W-:Y:S01]  /*353c0*/  ULDC UR4, c[0x0][0x22c] ;  /* 0x00008b0000047ab9 */ /* 0x000fe20000000800 */
[----:B------:R-:W-:Y:S01]  /*353d0*/  ISETP.LT.AND P1, PT, R12, UR8, !P1 ;  /* 0x000000080c007c0c */ /* 0x000fe2000cf21270 */
[----:B------:R-:W-:Y:S01]  /*353e0*/  ULDC UR8, c[0x0][0x228] ;  /* 0x00008a0000087ab9 */ /* 0x000fe20000000800 */
[----:B------:R-:W-:Y:S01]  /*353f0*/  ULDC UR6, c[0x0][0x22c] ;  /* 0x00008b0000067ab9 */ /* 0x000fe20000000800 */
[----:B------:R2:W-:Y:S01]  /*35400*/  @P5 STG.E.U16 desc[UR18][R6.64], R16 ;  /* 0x0000001006005986 */ /* 0x0005e2000c101512 */
[----:B------:R-:W-:Y:S01]  /*35410*/  ISETP.LT.AND P5, PT, R11, UR10, !P2 ;  /* 0x0000000a0b007c0c */ /* 0x000fe2000d7a1270 */
[C---:B------:R-:W-:Y:S01]  /*35420*/  IMAD.WIDE R14, R17.reuse, 0x2, R2 ;  /* 0x00000002110e7825 */ /* 0x040fe200078e0202 */
[----:B------:R-:W-:Y:S01]  /*35430*/  ISETP.GE.AND P4, PT, R0, UR4, PT ;  /* 0x0000000400007c0c */ /* 0x000fe2000bf86270 */
[----:B------:R-:W-:Y:S01]  /*35440*/  ULDC UR4, c[0x0][0x248] ;  /* 0x0000920000047ab9 */ /* 0x000fe20000000800 */
[----:B------:R-:W-:Y:S01]  /*35450*/  ULDC UR10, c[0x0][0x228] ;  /* 0x00008a00000a7ab9 */ /* 0x000fe20000000800 */
[C---:B------:R-:W-:Y:S01]  /*35460*/  VIADD R19, R17.reuse, UR4 ;  /* 0x0000000411137c36 */ /* 0x040fe20008000000 */
[----:B------:R4:W-:Y:S01]  /*35470*/  @P6 STG.E.U16 desc[UR18][R14.64], R168 ;  /* 0x000000a80e006986 */ /* 0x0009e2000c101512 */
[----:B---3--:R-:W-:Y:S01]  /*35480*/  IMAD.WIDE R4, R17, 0x2, R8 ;  /* 0x0000000211047825 */ /* 0x008fe200078e0208 */
[----:B------:R-:W-:Y:S01]  /*35490*/  ISETP.LT.AND P6, PT, R12, UR12, !P2 ;  /* 0x0000000c0c007c0c */ /* 0x000fe2000d7c1270 */
[----:B------:R-:W-:Y:S01]  /*354a0*/  ULDC UR4, c[0x0][0x22c] ;  /* 0x00008b0000047ab9 */ /* 0x000fe20000000800 */
[----:B------:R-:W-:Y:S01]  /*354b0*/  ULDC UR12, c[0x0][0x228] ;  /* 0x00008a00000c7ab9 */ /* 0x000fe20000000800 */
[----:B--2---:R-:W-:-:S04]  /*354c0*/  IMAD.WIDE R6, R19, 0x2, R2 ;  /* 0x0000000213067825 */ /* 0x004fc800078e0202 */
        /* <DEDUP_REMOVED lines=47> */
[----:B------:R-:W-:Y:S01]  /*357c0*/  ULDC UR10, c[0x0][0x228] ;  /* 0x00008a00000a7ab9 */ /* 0x000fe20000000800 */
[----:B------:R-:W-:Y:S01]  /*357d0*/  VIADD R0, R10, 0xb9 ;  /* 0x000000b90a007836 */ /* 0x000fe20000000000 */
[----:B------:R3:W-:Y:S01]  /*357e0*/  @P3 STG.E.U16 desc[UR18][R4.64], R170 ;  /* 0x000000aa04003986 */ /* 0x0007e2000c101512 */
[C---:B--2---:R-:W-:Y:S01]  /*357f0*/  VIADD R17, R7.reuse, UR4 ;  /* 0x0000000407117c36 */ /* 0x044fe20008000000 */
        /* <DEDUP_REMOVED lines=203> */
[----:B------:R-:W-:Y:S01]  /*364b0*/  IMAD.WIDE R4, R7, 0x2, R2 ;  /* 0x0000000207047825 */ /* 0x000fe200078e0202 */
        /* <DEDUP_REMOVED lines=29> */
[----:B------:R2:W-:Y:S03]  /*36690*/  @P1 STG.E.U16 desc[UR18][R4.64], R186 ;  /* 0x000000ba04001986 */ /* 0x0005e6000c101512 */
        /* <DEDUP_REMOVED lines=8> */
[----:B------:R-:W-:Y:S01]  /*36720*/  VIADD R19, R19, UR4 ;  /* 0x0000000413137c36 */ /* 0x000fe20008000000 */
[C---:B------:R-:W-:Y:S01]  /*36730*/  ISETP.LT.AND P5, PT, R12.reuse, UR12, !P5 ;  /* 0x0000000c0c007c0c */ /* 0x040fe2000efa1270 */
[----:B------:R-:W-:Y:S01]  /*36740*/  ULDC UR10, c[0x0][0x228] ;  /* 0x00008a00000a7ab9 */ /* 0x000fe20000000800 */
[----:B------:R-:W-:Y:S01]  /*36750*/  ULDC UR4, c[0x0][0x248] ;  /* 0x0000920000047ab9 */ /* 0x000fe20000000800 */
[----:B------:R4:W-:Y:S01]  /*36760*/  @P6 STG.E.U16 desc[UR18][R14.64], R0 ;  /* 0x000000000e006986 */ /* 0x0009e2000c101512 */
[----:B--2---:R-:W-:Y:S01]  /*36770*/  IMAD.WIDE R4, R19, 0x2, R2 ;  /* 0x0000000213047825 */ /* 0x004fe200078e0202 */
[----:B------:R-:W-:Y:S01]  /*36780*/  ISETP.LT.AND P6, PT, R11, UR14, !P0 ;  /* 0x0000000e0b007c0c */ /* 0x000fe2000c7c1270 */
[----:B------:R-:W-:Y:S01]  /*36790*/  ULDC UR12, c[0x0][0x228] ;  /* 0x00008a00000c7ab9 */ /* 0x000fe20000000800 */
[----:B------:R-:W-:Y:S01]  /*367a0*/  ISETP.LT.AND P0, PT, R12, UR16, !P0 ;  /* 0x000000100c007c0c */ /* 0x000fe2000c701270 */
[----:B---3--:R-:W-:Y:S01]  /*367b0*/  IMAD.WIDE R6, R19, 0x2, R8 ;  /* 0x0000000213067825 */ /* 0x008fe200078e0208 */
[----:B------:R-:W-:Y:S01]  /*367c0*/  @P4 STG.E.U16 desc[UR18][R4.64], R187 ;  /* 0x000000bb04004986 */ /* 0x000fe2000c101512 */
[----:B------:R-:W-:Y:S01]  /*367d0*/  ULDC UR14, c[0x0][0x228] ;  /* 0x00008a00000e7ab9 */ /* 0x000fe20000000800 */
[----:B------:R-:W-:Y:S01]  /*367e0*/  ULDC UR16, c[0x0][0x228] ;  /* 0x00008a0000107ab9 */ /* 0x000fe20000000800 */
[----:B----4-:R-:W-:-:S02]  /*367f0*/  VIADD R0, R10, 0xcb ;  /* 0x000000cb0a007836 */ /* 0x010fc40000000000 */
[----:B------:R-:W-:Y:S01]  /*36800*/  VIADD R21, R19, UR6 ;  /* 0x0000000613157c36 */ /* 0x000fe20008000000 */
[----:B------:R2:W-:Y:S02]  /*36810*/  @P5 STG.E.U16 desc[UR18][R6.64], R18 ;  /* 0x0000001206005986 */ /* 0x0005e4000c101512 */
[----:B------:R-:W-:Y:S01]  /*36820*/  ISETP.GE.AND P4, PT, R0, UR8, PT ;  /* 0x0000000800007c0c */ /* 0x000fe2000bf86270 */
[----:B------:R-:W-:Y:S01]  /*36830*/  ULDC UR8, c[0x0][0x228] ;  /* 0x00008a0000087ab9 */ /* 0x000fe20000000800 */
[----:B------:R-:W-:Y:S01]  /*36840*/  IMAD.WIDE R14, R21, 0x2, R2 ;  /* 0x00000002150e7825 */ /* 0x000fe200078e0202 */
[----:B------:R-:W-:Y:S01]  /*36850*/  ISETP.LT.AND P5, PT, R11, UR8, !P3 ;  /* 0x000000080b007c0c */ /* 0x000fe2000dfa1270 */
[----:B------:R-:W-:Y:S01]  /*36860*/  ULDC UR6, c[0x0][0x22c] ;  /* 0x00008b0000067ab9 */ /* 0x000fe20000000800 */
[----:B------:R-:W-:Y:S01]  /*36870*/  ISETP.LT.AND P3, PT, R12, UR10, !P3 ;  /* 0x0000000a0c007c0c */ /* 0x000fe2000df61270 */
[----:B------:R-:W-:Y:S01]  /*36880*/  IMAD.WIDE R16, R21, 0x2, R8 ;  /* 0x0000000215107825 */ /* 0x000fe200078e0208 */
[----:B------:R-:W-:Y:S01]  /*36890*/  PRMT R19, R191, 0x7632, R19 ;  /* 0x00007632bf137816 */ /* 0x000fe20000000013 */
[----:B------:R-:W-:Y:S02]  /*368a0*/  @P6 STG.E.U16 desc[UR18][R14.64], R191 ;  /* 0x000000bf0e006986 */ /* 0x000fe4000c101512 */
        /* <DEDUP_REMOVED lines=30> */
[----:B--2---:R-:W-:Y:S01]  /*36a90*/  IMAD.WIDE R6, R19, 0x2, R2 ;  /* 0x0000000213067825 */ /* 0x004fe200078e0202 */
[----:B------:R-:W-:-:S03]  /*36aa0*/  ULDC UR12, c[0x0][0x228] ;  /* 0x00008a00000c7ab9 */ /* 0x000fc60000000800 */
        /* <DEDUP_REMOVED lines=414> */
[----:B------:R-:W-:Y:S01]  /*38490*/  ISETP.LT.AND P6, PT, R12, UR12, !P1 ;  /* 0x0000000c0c007c0c */ /* 0x000fe2000cfc1270 */
[----:B------:R-:W-:Y:S01]  /*384a0*/  ULDC UR10, c[0x0][0x228] ;  /* 0x00008a00000a7ab9 */ /* 0x000fe20000000800 */
[----:B------:R-:W-:Y:S01]  /*384b0*/  VIADD R19, R17, UR4 ;  /* 0x0000000411137c36 */ /* 0x000fe20008000000 */
[----:B------:R-:W-:Y:S01]  /*384c0*/  ULDC UR4, c[0x0][0x22c] ;  /* 0x00008b0000047ab9 */ /* 0x000fe20000000800 */
[----:B------:R-:W-:Y:S01]  /*384d0*/  VIADD R0, R10, 0xec ;  /* 0x000000ec0a007836 */ /* 0x000fe20000000000 */
[----:B------:R-:W-:Y:S01]  /*384e0*/  ULDC UR12, c[0x0][0x228] ;  /* 0x00008a00000c7ab9 */ /* 0x000fe20000000800 */
[----:B--2---:R-:W-:Y:S01]  /*384f0*/  IMAD.WIDE R6, R19, 0x2, R2 ;  /* 0x0000000213067825 */ /* 0x004fe200078e0202 */
[----:B---3--:R-:W-:-:S03]  /*38500*/  PRMT R223, R223, 0x7632, R223 ;  /* 0x00007632dfdf7816 */ /* 0x008fc600000000df */
[----:B------:R-:W-:Y:S01]  /*38510*/  VIADD R16, R10, 0xed ;  /* 0x000000ed0a107836 */ /* 0x000fe20000000000 */
[----:B------:R-:W-:Y:S01]  /*38520*/  ISETP.GE.AND P1, PT, R0, UR6, PT ;  /* 0x0000000600007c0c */ /* 0x000fe2000bf26270 */
[----:B------:R-:W-:Y:S01]  /*38530*/  IMAD.WIDE R14, R19, 0x2, R8 ;  /* 0x00000002130e7825 */ /* 0x000fe200078e0208 */
[----:B------:R2:W-:Y:S01]  /*38540*/  @P2 STG.E.U16 desc[UR18][R4.64], R223 ;  /* 0x000000df04002986 */ /* 0x0005e2000c101512 */
[----:B------:R-:W-:Y:S01]  /*38550*/  PRMT R0, R224, 0x7632, R0 ;  /* 0x00007632e0007816 */ /* 0x000fe20000000000 */
[----:B------:R-:W-:Y:S02]  /*38560*/  ULDC UR6, c[0x0][0x248] ;  /* 0x0000920000067ab9 */ /* 0x000fe40000000800 */
[----:B------:R3:W-:Y:S01]  /*38570*/  @P3 STG.E.U16 desc[UR18][R6.64], R224 ;  /* 0x000000e006003986 */ /* 0x0007e2000c101512 */
[----:B------:R-:W-:Y:S01]  /*38580*/  ISETP.LT.AND P3, PT, R11, UR8, !P4 ;  /* 0x000000080b007c0c */ /* 0x000fe2000e761270 */
[----:B------:R-:W-:Y:S01]  /*38590*/  ULDC UR8, c[0x0][0x228] ;  /* 0x00008a0000087ab9 */ /* 0x000fe20000000800 */
[----:B------:R-:W-:Y:S01]  /*385a0*/  ISETP.GE.AND P2, PT, R16, UR4, PT ;  /* 0x0000000410007c0c */ /* 0x000fe2000bf46270 */
[----:B------:R-:W-:Y:S01]  /*385b0*/  ULDC UR4, c[0x0][0x248] ;  /* 0x0000920000047ab9 */ /* 0x000fe20000000800 */
[C---:B------:R-:W-:Y:S01]  /*385c0*/  ISETP.LT.AND P4, PT, R12.reuse, UR10, !P4 ;  /* 0x0000000a0c007c0c */ /* 0x040fe2000e781270 */
[----:B------:R-:W-:Y:S01]  /*385d0*/  VIADD R19, R19, UR4 ;  /* 0x0000000413137c36 */ /* 0x000fe20008000000 */
[----:B------:R4:W-:Y:S01]  /*385e0*/  @P6 STG.E.U16 desc[UR18][R14.64], R0 ;  /* 0x000000000e006986 */ /* 0x0009e2000c101512 */
[----:B------:R-:W-:Y:S01]  /*385f0*/  ISETP.LT.AND P6, PT, R11, UR12, !P0 ;  /* 0x0000000c0b007c0c */ /* 0x000fe2000c7c1270 */
[----:B------:R-:W-:Y:S01]  /*38600*/  ULDC UR4, c[0x0][0x22c] ;  /* 0x00008b0000047ab9 */ /* 0x000fe20000000800 */
[C---:B--2---:R-:W-:Y:S01]  /*38610*/  IMAD.WIDE R4, R19.reuse, 0x2, R2 ;  /* 0x0000000213047825 */ /* 0x044fe200078e0202 */
[----:B------:R-:W-:Y:S01]  /*38620*/  ISETP.LT.AND P0, PT, R12, UR14, !P0 ;  /* 0x0000000e0c007c0c */ /* 0x000fe2000c701270 */
[----:B------:R-:W-:Y:S01]  /*38630*/  ULDC UR10, c[0x0][0x228] ;  /* 0x00008a00000a7ab9 */ /* 0x000fe20000000800 */
[----:B------:R-:W-:Y:S01]  /*38640*/  PRMT R18, R228, 0x7632, R18 ;  /* 0x00007632e4127816 */ /* 0x000fe20000000012 */
[C---:B---3--:R-:W-:Y:S01]  /*38650*/  IMAD.WIDE R6, R19.reuse, 0x2, R8 ;  /* 0x0000000213067825 */ /* 0x048fe200078e0208 */
[----:B------:R-:W-:Y:S01]  /*38660*/  @P3 STG.E.U16 desc[UR18][R4.64], R228 ;  /* 0x000000e404003986 */ /* 0x000fe2000c101512 */
[----:B------:R-:W-:Y:S01]  /*38670*/  ULDC UR12, c[0x0][0x228] ;  /* 0x00008a00000c7ab9 */ /* 0x000fe20000000800 */
[----:B------:R-:W-:Y:S01]  /*38680*/  ULDC UR14, c[0x0][0x228] ;  /* 0x00008a00000e7ab9 */ /* 0x000fe20000000800 */
[----:B------:R-:W-:-:S02]  /*38690*/  VIADD R21, R19, UR6 ;  /* 0x0000000613157c36 */ /* 0x000fc40008000000 */
[----:B----4-:R-:W-:Y:S01]  /*386a0*/  VIADD R0, R10, 0xee ;  /* 0x000000ee0a007836 */ /* 0x010fe20000000000 */
[----:B------:R2:W-:Y:S01]  /*386b0*/  @P4 STG.E.U16 desc[UR18][R6.64], R18 ;  /* 0x0000001206004986 */ /* 0x0005e2000c101512 */
[----:B------:R-:W-:Y:S01]  /*386c0*/  IMAD.WIDE R14, R21, 0x2, R2 ;  /* 0x00000002150e7825 */ /* 0x000fe200078e0202 */
[----:B------:R-:W-:Y:S01]  /*386d0*/  ISETP.LT.AND P4, PT, R11, UR8, !P5 ;  /* 0x000000080b007c0c */ /* 0x000fe2000ef81270 */
[----:B------:R-:W-:Y:S01]  /*386e0*/  ULDC UR6, c[0x0][0x22c] ;  /* 0x00008b0000067ab9 */ /* 0x000fe20000000800 */
[----:B------:R-:W-:Y:S01]  /*386f0*/  ISETP.GE.AND P3, PT, R0, UR4, PT ;  /* 0x0000000400007c0c */ /* 0x000fe2000bf66270 */
[----:B------:R-:W-:Y:S01]  /*38700*/  IMAD.WIDE R16, R21, 0x2, R8 ;  /* 0x0000000215107825 */ /* 0x000fe200078e0208 */
[----:B------:R-:W-:Y:S01]  /*38710*/  ISETP.LT.AND P5, PT, R12, UR10, !P5 ;  /* 0x0000000a0c007c0c */ /* 0x000fe2000efa1270 */
[----:B------:R-:W-:Y:S01]  /*38720*/  ULDC UR4, c[0x0][0x248] ;  /* 0x0000920000047ab9 */ /* 0x000fe20000000800 */
[----:B------:R-:W-:Y:S01]  /*38730*/  PRMT R19, R225, 0x7632, R19 ;  /* 0x00007632e1137816 */ /* 0x000fe20000000013 */
[----:B------:R-:W-:Y:S01]  /*38740*/  @P6 STG.E.U16 desc[UR18][R14.64], R225 ;  /* 0x000000e10e006986 */ /* 0x000fe2000c101512 */
[----:B------:R-:W-:Y:S01]  /*38750*/  VIADD R0, R10, 0xef ;  /* 0x000000ef0a007836 */ /* 0x000fe20000000000 */
[----:B------:R-:W-:Y:S01]  /*38760*/  ISETP.LT.AND P6, PT, R11, UR12, !P1 ;  /* 0x0000000c0b007c0c */ /* 0x000fe2000cfc1270 */
[----:B--2---:R-:W-:Y:S01]  /*38770*/  VIADD R7, R21, UR4 ;  /* 0x0000000415077c36 */ /* 0x004fe20008000000 */
[----:B------:R-:W-:Y:S01]  /*38780*/  ULDC UR4, c[0x0][0x248] ;  /* 0x0000920000047ab9 */ /* 0x000fe20000000800 */
[----:B------:R2:W-:Y:S01]  /*38790*/  @P0 STG.E.U16 desc[UR18][R16.64], R19 ;  /* 0x0000001310000986 */ /* 0x0005e2000c101512 */
[----:B------:R-:W-:Y:S01]  /*387a0*/  ULDC UR8, c[0x0][0x228] ;  /* 0x00008a0000087ab9 */ /* 0x000fe20000000800 */
        /* <DEDUP_REMOVED lines=13> */
[----:B------:R-:W-:-:S03]  /*38880*/  ULDC UR4, c[0x0][0x22c] ;  /* 0x00008b0000047ab9 */ /* 0x000fc60000000800 */
[----:B------:R-:W-:Y:S01]  /*38890*/  IMAD.WIDE R14, R17, 0x2, R2 ;  /* 0x00000002110e7825 */ /* 0x000fe200078e0202 */
[----:B------:R2:W-:Y:S01]  /*388a0*/  @P5 STG.E.U16 desc[UR18][R6.64], R16 ;  /* 0x0000001006005986 */ /* 0x0005e2000c101512 */
[----:B------:R-:W-:Y:S01]  /*388b0*/  ISETP.LT.AND P5, PT, R11, UR10, !P2 ;  /* 0x0000000a0b007c0c */ /* 0x000fe2000d7a1270 */
[----:B------:R-:W-:Y:S01]  /*388c0*/  ULDC UR10, c[0x0][0x228] ;  /* 0x00008a00000a7ab9 */ /* 0x000fe20000000800 */
[----:B------:R-:W-:Y:S01]  /*388d0*/  ISETP.GE.AND P4, PT, R0, UR4, PT ;  /* 0x0000000400007c0c */ /* 0x000fe2000bf86270 */
[----:B------:R-:W-:Y:S01]  /*388e0*/  ULDC UR4, c[0x0][0x248] ;  /* 0x0000920000047ab9 */ /* 0x000fe20000000800 */
[----:B------:R4:W-:Y:S01]  /*388f0*/  @P6 STG.E.U16 desc[UR18][R14.64], R226 ;  /* 0x000000e20e006986 */ /* 0x0009e2000c101512 */
[----:B------:R-:W-:Y:S01]  /*38900*/  ISETP.LT.AND P6, PT, R12, UR12, !P2 ;  /* 0x0000000c0c007c0c */ /* 0x000fe2000d7c1270 */
[C---:B------:R-:W-:Y:S01]  /*38910*/  VIADD R19, R17.reuse, UR4 ;  /* 0x0000000411137c36 */ /* 0x040fe20008000000 */
[----:B------:R-:W-:Y:S01]  /*38920*/  ULDC UR4, c[0x0][0x22c] ;  /* 0x00008b0000047ab9 */ /* 0x000fe20000000800 */
[----:B------:R-:W-:Y:S01]  /*38930*/  VIADD R0, R10, 0xf1 ;  /* 0x000000f10a007836 */ /* 0x000fe20000000000 */
[----:B------:R-:W-:Y:S01]  /*38940*/  ULDC UR12, c[0x0][0x228] ;  /* 0x00008a00000c7ab9 */ /* 0x000fe20000000800 */
[----:B---3--:R-:W-:-:S04]  /*38950*/  IMAD.WIDE R4, R17, 0x2, R8 ;  /* 0x0000000211047825 */ /* 0x008fc800078e0208 */
[----:B--2---:R-:W-:Y:S01]  /*38960*/  IMAD.WIDE R6, R19, 0x2, R2 ;  /* 0x0000000213067825 */ /* 0x004fe200078e0202 */
[----:B----4-:R-:W-:-:S03]  /*38970*/  PRMT R226, R226, 0x7632, R226 ;  /* 0x00007632e2e27816 */ /* 0x010fc600000000e2 */
[----:B------:R-:W-:Y:S01]  /*38980*/  VIADD R16, R10, 0xf2 ;  /* 0x000000f20a107836 */ /* 0x000fe20000000000 */
[----:B------:R-:W-:Y:S01]  /*38990*/  ISETP.GE.AND P2, PT, R0, UR6, PT ;  /* 0x0000000600007c0c */ /* 0x000fe2000bf46270 */
[----:B------:R-:W-:Y:S01]  /*389a0*/  IMAD.WIDE R14, R19, 0x2, R8 ;  /* 0x00000002130e7825 */ /* 0x000fe200078e0208 */
[----:B------:R-:W-:Y:S01]  /*389b0*/  PRMT R0, R230, 0x7632, R0 ;  /* 0x00007632e6007816 */ /* 0x000fe20000000000 */
[----:B------:R2:W-:Y:S01]  /*389c0*/  @P1 STG.E.U16 desc[UR18][R4.64], R226 ;  /* 0x000000e204001986 */ /* 0x0005e2000c101512 */
[----:B------:R-:W-:Y:S01]  /*389d0*/  ISETP.GE.AND P1, PT, R16, UR4, PT ;  /* 0x0000000410007c0c */ /* 0x000fe2000bf26270 */
[----:B------:R-:W-:Y:S01]  /*389e0*/  ULDC UR4, c[0x0][0x248] ;  /* 0x0000920000047ab9 */ /* 0x000fe20000000800 */
[----:B------:R-:W-:Y:S01]  /*389f0*/  ULDC UR6, c[0x0][0x248] ;  /* 0x0000920000067ab9 */ /* 0x000fe20000000800 */
        /* <DEDUP_REMOVED lines=13> */
[----:B------:R-:W-:Y:S01]  /*38ad0*/  ULDC UR14, c[0x0][0x228] ;  /* 0x00008a00000e7ab9 */ /* 0x000fe20000000800 */
[----:B------:R-:W-:Y:S01]  /*38ae0*/  @P5 STG.E.U16 desc[UR18][R4.64], R227 ;  /* 0x000000e304005986 */ /* 0x000fe2000c101512 */
[----:B------:R-:W-:Y:S01]  /*38af0*/  ULDC UR6, c[0x0][0x248] ;  /* 0x0000920000067ab9 */ /* 0x000fe20000000800 */
[----:B----4-:R-:W-:Y:S01]  /*38b00*/  IMAD.WIDE R14, R21, 0x2, R2 ;  /* 0x00000002150e7825 */ /* 0x010fe200078e0202 */
[----:B------:R-:W-:Y:S01]  /*38b10*/  ULDC UR16, c[0x0][0x228] ;  /* 0x00008a0000107ab9 */ /* 0x000fe20000000800 */
[----:B------:R2:W-:Y:S02]  /*38b20*/  @P3 STG.E.U16 desc[UR18][R6.64], R18 ;  /* 0x0000001206003986 */ /* 0x0005e4000c101512 */
[----:B------:R-:W-:Y:S01]  /*38b30*/  VIADD R0, R10, 0xf3 ;  /* 0x000000f30a007836 */ /* 0x000fe20000000000 */
[----:B------:R-:W-:Y:S01]  /*38b40*/  ISETP.LT.AND P3, PT, R11, UR10, !P4 ;  /* 0x0000000a0b007c0c */ /* 0x000fe2000e761270 */
[----:B------:R-:W-:Y:S01]  /*38b50*/  IMAD.WIDE R16, R21, 0x2, R8 ;  /* 0x0000000215107825 */ /* 0x000fe200078e0208 */
[----:B------:R-:W-:Y:S01]  /*38b60*/  PRMT R19, R231, 0x7632, R19 ;  /* 0x00007632e7137816 */ /* 0x000fe20000000013 */
[----:B------:R-:W-:Y:S01]  /*38b70*/  @P6 STG.E.U16 desc[UR18][R14.64], R231 ;  /* 0x000000e70e006986 */ /* 0x000fe2000c101512 */
[----:B------:R-:W-:-:S02]  /*38b80*/  ISETP.LT.AND P4, PT, R12, UR12, !P4 ;  /* 0x0000000c0c007c0c */ /* 0x000fc4000e781270 */
[----:B------:R-:W-:Y:S01]  /*38b90*/  ISETP.GE.AND P5, PT, R0, UR8, PT ;  /* 0x0000000800007c0c */ /* 0x000fe2000bfa6270 */
[----:B------:R-:W-:Y:S01]  /*38ba0*/  VIADD R0, R10, 0xf4 ;  /* 0x000000f40a007836 */ /* 0x000fe20000000000 */
[----:B------:R-:W-:Y:S01]  /*38bb0*/  ISETP.LT.AND P6, PT, R11, UR14, !P2 ;  /* 0x0000000e0b007c0c */ /* 0x000fe2000d7c1270 */
[----:B--2---:R-:W-:Y:S01]  /*38bc0*/  VIADD R7, R21, UR4 ;  /* 0x0000000415077c36 */ /* 0x004fe20008000000 */
[----:B------:R-:W-:Y:S01]  /*38bd0*/  ISETP.LT.AND P2, PT, R12, UR16, !P2 ;  /* 0x000000100c007c0c */ /* 0x000fe2000d741270 */
[----:B------:R2:W-:Y:S01]  /*38be0*/  @P0 STG.E.U16 desc[UR18][R16.64], R19 ;  /* 0x0000001310000986 */ /* 0x0005e2000c101512 */
[----:B------:R-:W-:Y:S01]  /*38bf0*/  ULDC UR8, c[0x0][0x22c] ;  /* 0x00008b0000087ab9 */ /* 0x000fe20000000800 */
[C---:B------:R-:W-:Y:S01]  /*38c00*/  IMAD.WIDE R4, R7.reuse, 0x2, R2 ;  /* 0x0000000207047825 */ /* 0x040fe200078e0202 */
[----:B------:R-:W-:Y:S01]  /*38c10*/  ISETP.GE.AND P0, PT, R0, UR8, PT ;  /* 0x0000000800007c0c */ /* 0x000fe2000bf06270 */
[----:B------:R-:W-:Y:S01]  /*38c20*/  ULDC UR4, c[0x0][0x248] ;  /* 0x0000920000047ab9 */ /* 0x000fe20000000800 */
[----:B------:R-:W-:Y:S01]  /*38c30*/  PRMT R0, R232, 0x7632, R0 ;  /* 0x00007632e8007816 */ /* 0x000fe20000000000 */
[----:B------:R-:W-:Y:S01]  /*38c40*/  VIADD R20, R10, 0xf5 ;  /* 0x000000f50a147836 */ /* 0x000fe20000000000 */
[----:B------:R-:W-:Y:S01]  /*38c50*/  PRMT R18, R236, 0x7632, R18 ;  /* 0x00007632ec127816 */ /* 0x000fe20000000012 */
        /* <DEDUP_REMOVED lines=8> */
[----:B------:R-:W-:-:S02]  /*38ce0*/  ULDC UR8, c[0x0][0x228] ;  /* 0x00008a0000087ab9 */ /* 0x000fc40000000800 */
[----:B------:R-:W-:Y:S01]  /*38cf0*/  IMAD.WIDE R16, R19, 0x2, R8 ;  /* 0x0000000213107825 */ /* 0x000fe200078e0208 */
[----:B------:R-:W-:Y:S01]  /*38d00*/  @P6 STG.E.U16 desc[UR18][R14.64], R236 ;  /* 0x000000ec0e006986 */ /* 0x000fe2000c101512 */
[----:B------:R-:W-:Y:S01]  /*38d10*/  ISETP.LT.AND P4, PT, R11, UR5, !P1 ;  /* 0x000000050b007c0c */ /* 0x000fe2000cf81270 */
[----:B------:R-:W-:Y:S02]  /*38d20*/  ULDC UR5, c[0x0][0x228] ;  /* 0x00008a0000057ab9 */ /* 0x000fe40000000800 */
[----:B------:R4:W-:Y:S01]  /*38d30*/  @P2 STG.E.U16 desc[UR18][R16.64], R18 ;  /* 0x0000001210002986 */ /* 0x0009e2000c101512 */
[----:B------:R-:W-:Y:S01]  /*38d40*/  ISETP.LT.AND P2, PT, R12, UR6, !P1 ;  /* 0x000000060c007c0c */ /* 0x000fe2000cf41270 */
[----:B------:R-:W-:Y:S01]  /*38d50*/  VIADD R19, R19, UR4 ;  /* 0x0000000413137c36 */ /* 0x000fe20008000000 */
[----:B------:R-:W-:Y:S01]  /*38d60*/  ISETP.LT.AND P6, PT, R11, UR8, !P5 ;  /* 0x000000080b007c0c */ /* 0x000fe2000efc1270 */
[----:B------:R-:W-:Y:S01]  /*38d70*/  ULDC UR4, c[0x0][0x248] ;  /* 0x0000920000047ab9 */ /* 0x000fe20000000800 */
[----:B------:R-:W-:Y:S01]  /*38d80*/  ULDC UR6, c[0x0][0x228] ;  /* 0x00008a0000067ab9 */ /* 0x000fe20000000800 */
[----:B--2---:R-:W-:Y:S01]  /*38d90*/  IMAD.WIDE R4, R19, 0x2, R2 ;  /* 0x0000000213047825 */ /* 0x004fe200078e0202 */
[----:B------:R-:W-:-:S03]  /*38da0*/  ULDC UR8, c[0x0][0x228] ;  /* 0x00008a0000087ab9 */ /* 0x000fc60000000800 */
[----:B---3--:R-:W-:Y:S01]  /*38db0*/  IMAD.WIDE R6, R19, 0x2, R8 ;  /* 0x0000000213067825 */ /* 0x008fe200078e0208 */
[----:B----4-:R-:W-:-:S03]  /*38dc0*/  PRMT R16, R233, 0x7632, R16 ;  /* 0x00007632e9107816 */ /* 0x010fc60000000010 */
[----:B------:R-:W-:Y:S01]  /*38dd0*/  VIADD R17, R19, UR4 ;  /* 0x0000000413117c36 */ /* 0x000fe20008000000 */
[----:B------:R2:W-:Y:S01]  /*38de0*/  @P4 STG.E.U16 desc[UR18][R4.64], R233 ;  /* 0x000000e904004986 */ /* 0x0005e2000c101512 */
[----:B------:R-:W-:Y:S01]  /*38df0*/  ISETP.LT.AND P5, PT, R12, UR5, !P5 ;  /* 0x000000050c007c0c */ /* 0x000fe2000efa1270 */
[----:B------:R-:W-:Y:S01]  /*38e00*/  ULDC UR5, c[0x0][0x228] ;  /* 0x00008a0000057ab9 */ /* 0x000fe20000000800 */
[----:B------:R-:W-:Y:S01]  /*38e10*/  IMAD.WIDE R14, R17, 0x2, R2 ;  /* 0x00000002110e7825 */ /* 0x000fe200078e0202 */
[----:B------:R3:W-:Y:S01]  /*38e20*/  @P2 STG.E.U16 desc[UR18][R6.64], R16 ;  /* 0x0000001006002986 */ /* 0x0007e2000c101512 */
[----:B------:R-:W-:Y:S01]  /*38e30*/  ISETP.LT.AND P2, PT, R11, UR6, !P0 ;  /* 0x000000060b007c0c */ /* 0x000fe2000c741270 */
[----:B------:R-:W-:Y:S01]  /*38e40*/  ULDC UR4, c[0x0][0x248] ;  /* 0x0000920000047ab9 */ /* 0x000fe20000000800 */
[----:B------:R-:W-:Y:S01]  /*38e50*/  VIADD R18, R10, 0xf7 ;  /* 0x000000f70a127836 */ /* 0x000fe20000000000 */
[----:B------:R4:W-:Y:S01]  /*38e60*/  @P6 STG.E.U16 desc[UR18][R14.64], R237 ;  /* 0x000000ed0e006986 */ /* 0x0009e2000c101512 */
[----:B------:R-:W-:Y:S01]  /*38e70*/  ISETP.LT.AND P6, PT, R12, UR5, !P0 ;  /* 0x000000050c007c0c */ /* 0x000fe2000c7c1270 */
[----:B------:R-:W-:Y:S01]  /*38e80*/  VIADD R0, R10, 0xf6 ;  /* 0x000000f60a007836 */ /* 0x000fe20000000000 */
[----:B------:R-:W-:Y:S01]  /*38e90*/  ULDC UR6, c[0x0][0x228] ;  /* 0x00008a0000067ab9 */ /* 0x000fe20000000800 */
[C---:B------:R-:W-:Y:S01]  /*38ea0*/  VIADD R19, R17.reuse, UR4 ;  /* 0x0000000411137c36 */ /* 0x040fe20008000000 */
[----:B------:R-:W-:Y:S01]  /*38eb0*/  ISETP.GE.AND P4, PT, R18, UR11, PT ;  /* 0x0000000b12007c0c */ /* 0x000fe2000bf86270 */
[----:B--2---:R-:W-:Y:S01]  /*38ec0*/  IMAD.WIDE R4, R17, 0x2, R8 ;  /* 0x0000000211047825 */ /* 0x004fe200078e0208 */
[----:B------:R-:W-:Y:S01]  /*38ed0*/  PRMT R18, R237, 0x7632, R18 ;  /* 0x00007632ed127816 */ /* 0x000fe20000000012 */
[----:B------:R-:W-:Y:S01]  /*38ee0*/  ULDC UR4, c[0x0][0x248] ;  /* 0x0000920000047ab9 */ /* 0x000fe20000000800 */
[----:B------:R-:W-:Y:S01]  /*38ef0*/  ISETP.GE.AND P1, PT, R0, UR7, PT ;  /* 0x0000000700007c0c */ /* 0x000fe2000bf26270 */
[C---:B---3--:R-:W-:Y:S01]  /*38f00*/  IMAD.WIDE R6, R19.reuse, 0x2, R2 ;  /* 0x0000000213067825 */ /* 0x048fe200078e0202 */
[----:B------:R-:W-:Y:S01]  /*38f10*/  PRMT R16, R234, 0x7632, R16 ;  /* 0x00007632ea107816 */ /* 0x000fe20000000010 */
[----:B------:R2:W-:Y:S01]  /*38f20*/  @P5 STG.E.U16 desc[UR18][R4.64], R18 ;  /* 0x0000001204005986 */ /* 0x0005e2000c101512 */
[----:B------:R-:W-:Y:S01]  /*38f30*/  ULDC UR7, c[0x0][0x228] ;  /* 0x00008a0000077ab9 */ /* 0x000fe20000000800 */
[----:B------:R-:W-:Y:S01]  /*38f40*/  VIADD R0, R10, 0xf8 ;  /* 0x000000f80a007836 */ /* 0x000fe20000000000 */
[----:B------:R-:W-:Y:S01]  /*38f50*/  ULDC UR5, c[0x0][0x248] ;  /* 0x0000920000057ab9 */ /* 0x000fe20000000800 */
[----:B----4-:R-:W-:Y:S01]  /*38f60*/  IMAD.WIDE R14, R19, 0x2, R8 ;  /* 0x00000002130e7825 */ /* 0x010fe200078e0208 */
[----:B------:R3:W-:Y:S01]  /*38f70*/  @P2 STG.E.U16 desc[UR18][R6.64], R234 ;  /* 0x000000ea06002986 */ /* 0x0007e2000c101512 */
[----:B------:R-:W-:Y:S01]  /*38f80*/  ISETP.LT.AND P2, PT, R11, UR6, !P3 ;  /* 0x000000060b007c0c */ /* 0x000fe2000df41270 */
[----:B------:R-:W-:Y:S01]  /*38f90*/  ULDC UR6, c[0x0][0x228] ;  /* 0x00008a0000067ab9 */ /* 0x000fe20000000800 */
[----:B------:R-:W-:Y:S01]  /*38fa0*/  ISETP.GE.AND P0, PT, R0, UR9, PT ;  /* 0x0000000900007c0c */ /* 0x000fe2000bf06270 */
[----:B------:R4:W-:Y:S01]  /*38fb0*/  @P6 STG.E.U16 desc[UR18][R14.64], R16 ;  /* 0x000000100e006986 */ /* 0x0009e2000c101512 */
[----:B------:R-:W-:Y:S01]  /*38fc0*/  ULDC UR9, c[0x0][0x228] ;  /* 0x00008a0000097ab9 */ /* 0x000fe20000000800 */
[----:B------:R-:W-:Y:S01]  /*38fd0*/  ISETP.LT.AND P3, PT, R12, UR7, !P3 ;  /* 0x000000070c007c0c */ /* 0x000fe2000df61270 */
[----:B------:R-:W-:Y:S01]  /*38fe0*/  VIADD R19, R19, UR4 ;  /* 0x0000000413137c36 */ /* 0x000fe20008000000 */
[----:B------:R-:W-:-:S02]  /*38ff0*/  ISETP.LT.AND P6, PT, R11, UR8, !P1 ;  /* 0x000000080b007c0c */ /* 0x000fc4000cfc1270 */
[----:B--2---:R-:W-:Y:S01]  /*39000*/  PRMT R18, R238, 0x7632, R18 ;  /* 0x00007632ee127816 */ /* 0x004fe20000000012 */
[C---:B------:R-:W-:Y:S01]  /*39010*/  VIADD R21, R19.reuse, UR5 ;  /* 0x0000000513157c36 */ /* 0x040fe20008000000 */
[----:B------:R-:W-:Y:S01]  /*39020*/  ISETP.LT.AND P1, PT, R12, UR9, !P1 ;  /* 0x000000090c007c0c */ /* 0x000fe2000cf21270 */
[C---:B------:R-:W-:Y:S01]  /*39030*/  IMAD.WIDE R4, R19.reuse, 0x2, R2 ;  /* 0x0000000213047825 */ /* 0x040fe200078e0202 */
[----:B------:R-:W-:Y:S01]  /*39040*/  ULDC UR7, c[0x0][0x228] ;  /* 0x00008a0000077ab9 */ /* 0x000fe20000000800 */
[----:B------:R-:W-:Y:S01]  /*39050*/  ULDC UR4, c[0x0][0x248] ;  /* 0x0000920000047ab9 */ /* 0x000fe20000000800 */
[----:B------:R-:W-:Y:S01]  /*39060*/  ULDC UR8, c[0x0][0x228] ;  /* 0x00008a0000087ab9 */ /* 0x000fe20000000800 */
[----:B---3--:R-:W-:Y:S01]  /*39070*/  IMAD.WIDE R6, R19, 0x2, R8 ;  /* 0x0000000213067825 */ /* 0x008fe200078e0208 */
[----:B------:R-:W-:Y:S01]  /*39080*/  PRMT R19, R235, 0x7632, R19 ;  /* 0x00007632eb137816 */ /* 0x000fe20000000013 */
[----:B------:R-:W-:Y:S02]  /*39090*/  ULDC UR5, c[0x0][0x248] ;  /* 0x0000920000057ab9 */ /* 0x000fe40000000800 */
[----:B----4-:R-:W-:Y:S01]  /*390a0*/  IMAD.WIDE R14, R21, 0x2, R2 ;  /* 0x00000002150e7825 */ /* 0x010fe200078e0202 */
[----:B------:R-:W-:Y:S01]  /*390b0*/  @P2 STG.E.U16 desc[UR18][R4.64], R238 ;  /* 0x000000ee04002986 */ /* 0x000fe2000c101512 */
[----:B------:R-:W-:-:S02]  /*390c0*/  ULDC UR9, c[0x0][0x228] ;  /* 0x00008a0000097ab9 */ /* 0x000fc40000000800 */
[----:B------:R-:W-:Y:S01]  /*390d0*/  IMAD.WIDE R16, R21, 0x2, R8 ;  /* 0x0000000215107825 */ /* 0x000fe200078e0208 */
[----:B------:R2:W-:Y:S03]  /*390e0*/  @P3 STG.E.U16 desc[UR18][R6.64], R18 ;  /* 0x0000001206003986 */ /* 0x0005e6000c101512 */
[C---:B------:R-:W-:Y:S01]  /*390f0*/  VIADD R0, R10.reuse, 0xfa ;  /* 0x000000fa0a007836 */ /* 0x040fe20000000000 */
[----:B------:R3:W-:Y:S04]  /*39100*/  @P6 STG.E.U16 desc[UR18][R14.64], R235 ;  /* 0x000000eb0e006986 */ /* 0x0007e8000c101512 */
[----:B------:R4:W-:Y:S01]  /*39110*/  @P1 STG.E.U16 desc[UR18][R16.64], R19 ;  /* 0x0000001310001986 */ /* 0x0009e2000c101512 */
[----:B------:R-:W-:Y:S01]  /*39120*/  ISETP.LT.AND P1, PT, R11, UR6, !P4 ;  /* 0x000000060b007c0c */ /* 0x000fe2000e721270 */
[----:B------:R-:W-:Y:S01]  /*39130*/  VIADD R20, R10, 0xf9 ;  /* 0x000000f90a147836 */ /* 0x000fe20000000000 */
[----:B------:R-:W-:Y:S01]  /*39140*/  ISETP.LT.AND P4, PT, R12, UR7, !P4 ;  /* 0x000000070c007c0c */ /* 0x000fe2000e781270 */
[----:B--2---:R-:W-:Y:S01]  /*39150*/  VIADD R7, R21, UR4 ;  /* 0x0000000415077c36 */ /* 0x004fe20008000000 */
[----:B------:R-:W-:Y:S01]  /*39160*/  ISETP.GE.AND P2, PT, R0, UR13, PT ;  /* 0x0000000d00007c0c */ /* 0x000fe2000bf46270 */
[----:B------:R-:W-:Y:S01]  /*39170*/  VIADD R0, R10, 0xfb ;  /* 0x000000fb0a007836 */ /* 0x000fe20000000000 */
[----:B------:R-:W-:-:S02]  /*39180*/  ISETP.LT.AND P3, PT, R11, UR8, !P0 ;  /* 0x000000080b007c0c */ /* 0x000fc4000c761270 */
[----:B------:R-:W-:Y:S01]  /*39190*/  ISETP.LT.AND P6, PT, R12, UR9, !P0 ;  /* 0x000000090c007c0c */ /* 0x000fe2000c7c1270 */
[C---:B------:R-:W-:Y:S01]  /*391a0*/  VIADD R13, R7.reuse, UR5 ;  /* 0x00000005070d7c36 */ /* 0x040fe20008000000 */
[----:B------:R-:W-:Y:S01]  /*391b0*/  ISETP.GE.AND P0, PT, R0, UR21, PT ;  /* 0x0000001500007c0c */ /* 0x000fe2000bf06270 */
[----:B------:R-:W-:Y:S01]  /*391c0*/  IMAD.WIDE R4, R7, 0x2, R2 ;  /* 0x0000000207047825 */ /* 0x000fe200078e0202 */
[----:B------:R-:W-:Y:S01]  /*391d0*/  PRMT R0, R239, 0x7632, R0 ;  /* 0x00007632ef007816 */ /* 0x000fe20000000000 */
[----:B------:R-:W-:Y:S01]  /*391e0*/  ULDC UR5, c[0x0][0x228] ;  /* 0x00008a0000057ab9 */ /* 0x000fe20000000800 */
[----:B------:R-:W-:Y:S01]  /*391f0*/  ISETP.GE.AND P5, PT, R20, UR15, PT ;  /* 0x0000000f14007c0c */ /* 0x000fe2000bfa6270 */
[----:B------:R-:W-:Y:S01]  /*39200*/  IMAD.WIDE R6, R7, 0x2, R8 ;  /* 0x0000000207067825 */ /* 0x000fe200078e0208 */
[----:B-1----:R-:W-:Y:S01]  /*39210*/  PRMT R18, R240, 0x7632, R18 ;  /* 0x00007632f0127816 */ /* 0x002fe20000000012 */
[----:B------:R1:W-:Y:S01]  /*39220*/  @P1 STG.E.U16 desc[UR18][R4.64], R239 ;  /* 0x000000ef04001986 */ /* 0x0003e2000c101512 */
[----:B------:R-:W-:Y:S01]  /*39230*/  ULDC UR6, c[0x0][0x228] ;  /* 0x00008a0000067ab9 */ /* 0x000fe20000000800 */
[C---:B---3--:R-:W-:Y:S01]  /*39240*/  IMAD.WIDE R14, R13.reuse, 0x2, R2 ;  /* 0x000000020d0e7825 */ /* 0x048fe200078e0202 */
[----:B------:R-:W-:Y:S01]  /*39250*/  ULDC UR4, c[0x0][0x248] ;  /* 0x0000920000047ab9 */ /* 0x000fe20000000800 */
[----:B------:R2:W-:Y:S01]  /*39260*/  @P4 STG.E.U16 desc[UR18][R6.64], R0 ;  /* 0x0000000006004986 */ /* 0x0005e2000c101512 */
[----:B------:R-:W-:Y:S01]  /*39270*/  ULDC UR7, c[0x0][0x228] ;  /* 0x00008a0000077ab9 */ /* 0x000fe20000000800 */
[----:B----4-:R-:W-:Y:S01]  /*39280*/  IMAD.WIDE R16, R13, 0x2, R8 ;  /* 0x000000020d107825 */ /* 0x010fe200078e0208 */
[----:B------:R-:W-:Y:S01]  /*39290*/  ISETP.LT.AND P4, PT, R11, UR5, !P5 ;  /* 0x000000050b007c0c */ /* 0x000fe2000ef81270 */
[----:B------:R-:W-:Y:S01]  /*392a0*/  @P3 STG.E.U16 desc[UR18][R14.64], R240 ;  /* 0x000000f00e003986 */ /* 0x000fe2000c101512 */
[----:B------:R-:W-:Y:S01]  /*392b0*/  ISETP.LT.AND P5, PT, R12, UR6, !P5 ;  /* 0x000000060c007c0c */ /* 0x000fe2000efa1270 */
[----:B------:R-:W-:Y:S01]  /*392c0*/  VIADD R13, R13, UR4 ;  /* 0x000000040d0d7c36 */ /* 0x000fe20008000000 */
[----:B------:R-:W-:Y:S01]  /*392d0*/  ULDC UR4, c[0x0][0x248] ;  /* 0x0000920000047ab9 */ /* 0x000fe20000000800 */
[----:B------:R3:W-:Y:S01]  /*392e0*/  @P6 STG.E.U16 desc[UR18][R16.64], R18 ;  /* 0x0000001210006986 */ /* 0x0007e2000c101512 */
[----:B------:R-:W-:Y:S01]  /*392f0*/  ISETP.LT.AND P6, PT, R11, UR7, !P2 ;  /* 0x000000070b007c0c */ /* 0x000fe2000d7c1270 */
[----:B------:R-:W-:Y:S01]  /*39300*/  VIADD R19, R10, 0xfc ;  /* 0x000000fc0a137836 */ /* 0x000fe20000000000 */
[----:B------:R-:W-:Y:S01]  /*39310*/  ULDC UR5, c[0x0][0x228] ;  /* 0x00008a0000057ab9 */ /* 0x000fe20000000800 */
[C---:B-1----:R-:W-:Y:S01]  /*39320*/  IMAD.WIDE R4, R13.reuse, 0x2, R2 ;  /* 0x000000020d047825 */ /* 0x042fe200078e0202 */
[----:B------:R-:W-:Y:S01]  /*39330*/  ULDC UR6, c[0x0][0x228] ;  /* 0x00008a0000067ab9 */ /* 0x000fe20000000800 */
[----:B------:R-:W-:Y:S01]  /*39340*/  ULDC UR8, c[0x0][0x228] ;  /* 0x00008a0000087ab9 */ /* 0x000fe20000000800 */
[----:B------:R-:W-:Y:S01]  /*39350*/  ULDC UR9, c[0x0][0x228] ;  /* 0x00008a0000097ab9 */ /* 0x000fe20000000800 */
[----:B--2---:R-:W-:-:S04]  /*39360*/  IMAD.WIDE R6, R13, 0x2, R8 ;  /* 0x000000020d067825 */ /* 0x004fc800078e0208 */
[----:B---3--:R-:W-:Y:S01]  /*39370*/  VIADD R17, R13, UR4 ;  /* 0x000000040d117c36 */ /* 0x008fe20008000000 */
[----:B0-----:R-:W-:Y:S01]  /*39380*/  PRMT R13, R24, 0x7632, R13 ;  /* 0x00007632180d7816 */ /* 0x001fe2000000000d */
[----:B------:R0:W-:Y:S01]  /*39390*/  @P4 STG.E.U16 desc[UR18][R4.64], R24 ;  /* 0x0000001804004986 */ /* 0x0001e2000c101512 */
[----:B------:R-:W-:Y:S01]  /*393a0*/  ISETP.LT.AND P2, PT, R12, UR5, !P2 ;  /* 0x000000050c007c0c */ /* 0x000fe2000d741270 */
[----:B------:R-:W-:Y:S01]  /*393b0*/  IMAD.WIDE R14, R17, 0x2, R2 ;  /* 0x00000002110e7825 */ /* 0x000fe200078e0202 */
[----:B------:R-:W-:Y:S01]  /*393c0*/  ISETP.GE.AND P1, PT, R19, UR17, PT ;  /* 0x0000001113007c0c */ /* 0x000fe2000bf26270 */
[----:B------:R1:W-:Y:S01]  /*393d0*/  @P5 STG.E.U16 desc[UR18][R6.64], R13 ;  /* 0x0000000d06005986 */ /* 0x0003e2000c101512 */
[----:B------:R-:W-:Y:S01]  /*393e0*/  ULDC UR7, c[0x0][0x228] ;  /* 0x00008a0000077ab9 */ /* 0x000fe20000000800 */
[----:B------:R-:W-:Y:S01]  /*393f0*/  VIADD R0, R10, 0xfd ;  /* 0x000000fd0a007836 */ /* 0x000fe20000000000 */
[----:B------:R-:W-:Y:S01]  /*39400*/  ULDC UR4, c[0x0][0x248] ;  /* 0x0000920000047ab9 */ /* 0x000fe20000000800 */
[C---:B------:R-:W-:Y:S01]  /*39410*/  ISETP.LT.AND P5, PT, R11.reuse, UR6, !P0 ;  /* 0x000000060b007c0c */ /* 0x040fe2000c7a1270 */
[----:B------:R2:W-:Y:S01]  /*39420*/  @P6 STG.E.U16 desc[UR18][R14.64], R241 ;  /* 0x000000f10e006986 */ /* 0x0005e2000c101512 */
[----:B------:R-:W-:Y:S01]  /*39430*/  ISETP.LT.AND P0, PT, R12, UR7, !P0 ;  /* 0x000000070c007c0c */ /* 0x000fe2000c701270 */
[----:B------:R-:W-:Y:S01]  /*39440*/  VIADD R16, R10, 0xfe ;  /* 0x000000fe0a107836 */ /* 0x000fe20000000000 */
[----:B------:R-:W-:Y:S01]  /*39450*/  ISETP.LT.AND P6, PT, R11, UR8, !P1 ;  /* 0x000000080b007c0c */ /* 0x000fe2000cfc1270 */
[C---:B0-----:R-:W-:Y:S01]  /*39460*/  IMAD.WIDE R4, R17.reuse, 0x2, R8 ;  /* 0x0000000211047825 */ /* 0x041fe200078e0208 */
[----:B------:R-:W-:Y:S01]  /*39470*/  ISETP.GE.AND P3, PT, R0, UR25, PT ;  /* 0x0000001900007c0c */ /* 0x000fe2000bf66270 */
[----:B------:R-:W-:Y:S01]  /*39480*/  ULDC UR6, c[0x0][0x228] ;  /* 0x00008a0000067ab9 */ /* 0x000fe20000000800 */
[----:B------:R-:W-:Y:S01]  /*39490*/  ULDC UR5, c[0x0][0x228] ;  /* 0x00008a0000057ab9 */ /* 0x000fe20000000800 */
[----:B-1----:R-:W-:Y:S01]  /*394a0*/  VIADD R13, R17, UR4 ;  /* 0x00000004110d7c36 */ /* 0x002fe20008000000 */
[----:B------:R-:W-:Y:S01]  /*394b0*/  ULDC UR4, c[0x0][0x248] ;  /* 0x0000920000047ab9 */ /* 0x000fe20000000800 */
[----:B------:R-:W-:Y:S01]  /*394c0*/  PRMT R0, R241, 0x7632, R0 ;  /* 0x00007632f1007816 */ /* 0x000fe20000000000 */
[----:B------:R-:W-:Y:S01]  /*394d0*/  VIADD R10, R10, 0xff ;  /* 0x000000ff0a0a7836 */ /* 0x000fe20000000000 */
[----:B------:R-:W-:Y:S01]  /*394e0*/  ISETP.GE.AND P4, PT, R16, UR23, PT ;  /* 0x0000001710007c0c */ /* 0x000fe2000bf86270 */
[C---:B------:R-:W-:Y:S01]  /*394f0*/  VIADD R19, R13.reuse, UR4 ;  /* 0x000000040d137c36 */ /* 0x040fe20008000000 */
[----:B------:R-:W-:Y:S01]  /*39500*/  ULDC UR4, c[0x0][0x228] ;  /* 0x00008a0000047ab9 */ /* 0x000fe20000000800 */
[C---:B------:R-:W-:Y:S01]  /*39510*/  IMAD.WIDE R6, R13.reuse, 0x2, R2 ;  /* 0x000000020d067825 */ /* 0x040fe200078e0202 */
[----:B------:R-:W-:Y:S01]  /*39520*/  @P2 STG.E.U16 desc[UR18][R4.64], R0 ;  /* 0x0000000004002986 */ /* 0x000fe2000c101512 */
[----:B------:R-:W-:Y:S01]  /*39530*/  ULDC UR7, c[0x0][0x228] ;  /* 0x00008a0000077ab9 */ /* 0x000fe20000000800 */
[----:B------:R-:W-:Y:S01]  /*39540*/  ULDC UR8, c[0x0][0x228] ;  /* 0x00008a0000087ab9 */ /* 0x000fe20000000800 */
[----:B--2---:R-:W-:Y:S01]  /*39550*/  IMAD.WIDE R14, R13, 0x2, R8 ;  /* 0x000000020d0e7825 */ /* 0x004fe200078e0208 */
[----:B------:R-:W-:-:S02]  /*39560*/  PRMT R13, R25, 0x7632, R13 ;  /* 0x00007632190d7816 */ /* 0x000fc4000000000d */
[----:B------:R-:W-:Y:S01]  /*39570*/  ISETP.GE.AND P2, PT, R10, UR27, PT ;  /* 0x0000001b0a007c0c */ /* 0x000fe2000bf46270 */
[----:B------:R-:W-:Y:S01]  /*39580*/  IMAD.WIDE R16, R19, 0x2, R2 ;  /* 0x0000000213107825 */ /* 0x000fe200078e0202 */
[----:B------:R-:W-:Y:S04]  /*39590*/  @P5 STG.E.U16 desc[UR18][R6.64], R25 ;  /* 0x0000001906005986 */ /* 0x000fe8000c101512 */
[----:B------:R0:W-:Y:S01]  /*395a0*/  @P0 STG.E.U16 desc[UR18][R14.64], R13 ;  /* 0x0000000d0e000986 */ /* 0x0001e2000c101512 */
[C---:B------:R-:W-:Y:S01]  /*395b0*/  ISETP.LT.AND P0, PT, R11.reuse, UR6, !P2 ;  /* 0x000000060b007c0c */ /* 0x040fe2000d701270 */
[----:B------:R-:W-:Y:S02]  /*395c0*/  ULDC UR6, c[0x0][0x228] ;  /* 0x00008a0000067ab9 */ /* 0x000fe40000000800 */
[----:B------:R1:W-:Y:S01]  /*395d0*/  @P6 STG.E.U16 desc[UR18][R16.64], R242 ;  /* 0x000000f210006986 */ /* 0x0003e2000c101512 */
[C---:B------:R-:W-:Y:S01]  /*395e0*/  ISETP.LT.AND P6, PT, R11.reuse, UR4, !P3 ;  /* 0x000000040b007c0c */ /* 0x040fe2000dfc1270 */
[----:B------:R-:W-:Y:S01]  /*395f0*/  ULDC UR4, c[0x0][0x248] ;  /* 0x0000920000047ab9 */ /* 0x000fe20000000800 */
[----:B------:R-:W-:Y:S01]  /*39600*/  ISETP.LT.AND P5, PT, R11, UR5, !P4 ;  /* 0x000000050b007c0c */ /* 0x000fe2000e7a1270 */
[----:B------:R-:W-:Y:S01]  /*39610*/  VIADD R11, R19, UR4 ;  /* 0x00000004130b7c36 */ /* 0x000fe20008000000 */
[C---:B------:R-:W-:Y:S01]  /*39620*/  ISETP.LT.AND P1, PT, R12.reuse, UR6, !P1 ;  /* 0x000000060c007c0c */ /* 0x040fe2000cf21270 */
[----:B------:R-:W-:Y:S01]  /*39630*/  ULDC UR5, c[0x0][0x248] ;  /* 0x0000920000057ab9 */ /* 0x000fe20000000800 */
[C---:B------:R-:W-:Y:S01]  /*39640*/  ISETP.LT.AND P3, PT, R12.reuse, UR7, !P3 ;  /* 0x000000070c007c0c */ /* 0x040fe2000df61270 */
[----:B0-----:R-:W-:Y:S01]  /*39650*/  VIADD R15, R11, UR5 ;  /* 0x000000050b0f7c36 */ /* 0x001fe20008000000 */
[C---:B------:R-:W-:Y:S01]  /*39660*/  ISETP.LT.AND P4, PT, R12.reuse, UR8, !P4 ;  /* 0x000000080c007c0c */ /* 0x040fe2000e781270 */
[----:B------:R-:W-:Y:S01]  /*39670*/  ULDC UR4, c[0x0][0x248] ;  /* 0x0000920000047ab9 */ /* 0x000fe20000000800 */
[----:B------:R-:W-:Y:S01]  /*39680*/  ISETP.LT.AND P2, PT, R12, UR9, !P2 ;  /* 0x000000090c007c0c */ /* 0x000fe2000d741270 */
[----:B------:R-:W-:Y:S01]  /*39690*/  IMAD.WIDE R4, R19, 0x2, R8 ;  /* 0x0000000213047825 */ /* 0x000fe200078e0208 */
[----:B-1----:R-:W-:-:S02]  /*396a0*/  PRMT R242, R242, 0x7632, R242 ;  /* 0x00007632f2f27816 */ /* 0x002fc400000000f2 */
[----:B------:R-:W-:Y:S01]  /*396b0*/  PRMT R0, R26, 0x7632, R0 ;  /* 0x000076321a007816 */ /* 0x000fe20000000000 */
[----:B------:R-:W-:Y:S02]  /*396c0*/  VIADD R17, R15, UR4 ;  /* 0x000000040f117c36 */ /* 0x000fe40008000000 */
[----:B------:R-:W-:Y:S01]  /*396d0*/  IMAD.WIDE R6, R11, 0x2, R2 ;  /* 0x000000020b067825 */ /* 0x000fe200078e0202 */
[----:B------:R-:W-:-:S03]  /*396e0*/  PRMT R16, R243, 0x7632, R16 ;  /* 0x00007632f3107816 */ /* 0x000fc60000000010 */
[----:B------:R-:W-:Y:S01]  /*396f0*/  IMAD.WIDE R10, R11, 0x2, R8 ;  /* 0x000000020b0a7825 */ /* 0x000fe200078e0208 */
[----:B------:R0:W-:Y:S03]  /*39700*/  @P1 STG.E.U16 desc[UR18][R4.64], R242 ;  /* 0x000000f204001986 */ /* 0x0001e6000c101512 */
[C---:B------:R-:W-:Y:S01]  /*39710*/  IMAD.WIDE R12, R15.reuse, 0x2, R2 ;  /* 0x000000020f0c7825 */ /* 0x040fe200078e0202 */
[----:B------:R0:W-:Y:S03]  /*39720*/  @P6 STG.E.U16 desc[UR18][R6.64], R26 ;  /* 0x0000001a06006986 */ /* 0x0001e6000c101512 */
[----:B------:R-:W-:Y:S01]  /*39730*/  IMAD.WIDE R14, R15, 0x2, R8 ;  /* 0x000000020f0e7825 */ /* 0x000fe200078e0208 */
[----:B------:R0:W-:Y:S03]  /*39740*/  @P3 STG.E.U16 desc[UR18][R10.64], R0 ;  /* 0x000000000a003986 */ /* 0x0001e6000c101512 */
[C---:B------:R-:W-:Y:S01]  /*39750*/  IMAD.WIDE R2, R17.reuse, 0x2, R2 ;  /* 0x0000000211027825 */ /* 0x040fe200078e0202 */
[----:B------:R0:W-:Y:S04]  /*39760*/  @P5 STG.E.U16 desc[UR18][R12.64], R243 ;  /* 0x000000f30c005986 */ /* 0x0001e8000c101512 */
[----:B------:R0:W-:Y:S01]  /*39770*/  @P4 STG.E.U16 desc[UR18][R14.64], R16 ;  /* 0x000000100e004986 */ /* 0x0001e2000c101512 */
[----:B------:R-:W-:-:S03]  /*39780*/  IMAD.WIDE R8, R17, 0x2, R8 ;  /* 0x0000000211087825 */ /* 0x000fc600078e0208 */
[----:B------:R0:W-:Y:S01]  /*39790*/  @P0 STG.E.U16 desc[UR18][R2.64], R27 ;  /* 0x0000001b02000986 */ /* 0x0001e2000c101512 */
[----:B------:R-:W-:Y:S05]  /*397a0*/  @!P2 EXIT ;  /* 0x000000000000a94d */ /* 0x000fea0003800000 */
[----:B0-----:R-:W-:-:S05]  /*397b0*/  PRMT R4, R27, 0x7632, R4 ;  /* 0x000076321b047816 */ /* 0x001fca0000000004 */
[----:B------:R-:W-:Y:S01]  /*397c0*/  STG.E.U16 desc[UR18][R8.64], R4 ;  /* 0x0000000408007986 */ /* 0x000fe2000c101512 */
[----:B------:R-:W-:Y:S05]  /*397d0*/  EXIT ;  /* 0x000000000000794d */ /* 0x000fea0003800000 */
.L_x_2:
[----:B------:R-:W-:-:S00]  /*397e0*/  BRA `(.L_x_2) ;  /* 0xfffffffc00fc7947 */ /* 0x000fc0000383ffff */
[----:B------:R-:W-:-:S00]  /*397f0*/  NOP ;  /* 0x0000000000007918 */ /* 0x000fc00000000000 */
        /* <DEDUP_REMOVED lines=8> */
.L_x_3:


//--------------------- .nv.shared.matmul_kernel  --------------------------
	.section	.nv.shared.matmul_kernel,"aw",@nobits
	.sectionflags	@""
	.align	16
	.zero		1024


//--------------------- .nv.shared.reserved.0     --------------------------
	.section	.nv.shared.reserved.0,"aw",@nobits
	.weak		__nv_reservedSMEM_offset_0_alias
	.size		__nv_reservedSMEM_offset_0_alias, 0, 0
	.other		__nv_reservedSMEM_offset_0_alias,@"STO_CUDA_RESERVED_SHARED STV_DEFAULT"
__nv_reservedSMEM_offset_0_alias:
	.zero		0


//--------------------- .nv.constant0.matmul_kernel --------------------------
	.section	.nv.constant0.matmul_kernel,"a",@progbits
	.sectionflags	@""
	.align	4
.nv.constant0.matmul_kernel:
	.zero		608


//--------------------- SYMBOLS --------------------------

	.type		.nv.reservedSmem.offset0,@object
	.size		.nv.reservedSmem.offset0,0x4
